	.target	sm_90a

	.elftype	@"ET_EXEC"


//--------------------- .note.nv.tkinfo           --------------------------
	.section	.note.nv.tkinfo,"",@"SHT_NOTE"
	.sectionflags	@"SHF_NOTE_NV_TKINFO"
	.tkinfo
        /*0018*/ 	.word	0x00000002
        /*0030*/ 	.string	""
        /*0030*/ 	.string	"ptxas"
        /*0030*/ 	.string	"Cuda compilation tools, release 13.0, V13.0.88"
        /*0030*/ 	.string	"Build cuda_13.0.r13.0/compiler.36424714_0"
        /*0030*/ 	.string	"-arch sm_90a -m 64 "



//--------------------- .note.nv.cuinfo           --------------------------
	.section	.note.nv.cuinfo,"",@"SHT_NOTE"
	.sectionflags	@"SHF_NOTE_NV_CUINFO"
        /*0018*/ 	.short	0x0002
        /*001a*/ 	.short	0x005a
        /*001c*/ 	.short	0x0082
	.zero		2


//--------------------- .nv.info                  --------------------------
	.section	.nv.info,"",@"SHT_CUDA_INFO"
	.align	4


	//----- nvinfo : EIATTR_REGCOUNT
	.align		4
        /*0000*/ 	.byte	0x04, 0x2f
        /*0002*/ 	.short	(.L_23 - .L_22)
	.align		4
.L_22:
        /*0004*/ 	.word	index@(_ZN7cutlass13device_kernelIN5flash11enable_sm90INS1_16FlashAttnFwdSm90INS1_25CollectiveMainloopFwdSm90ILi2EN4cute5tupleIJNS5_1CILi1EEES8_S8_EEENS6_IJNS7_ILi192EEENS7_ILi128EEENS7_ILi64EEEEEELi64ENS_6half_tEfNS_4arch4Sm90ELb1ELb0ELb0ELb1ELb0ELb1ELb0ELb1ELb1ELb0ELb0ELb0EEENS1_21CollectiveEpilogueFwdINS6_IJSA_SC_SB_EEES9_SE_SG_Li384ELb1ELb0ELb0ELb0EEENS1_36VarlenDynamicPersistentTileSchedulerILi192ELi128ELi384ELi32ELb0ELb0ELb1ELb1ELb1ELb1EEEEEEEEEvNT_6ParamsE)
        /*0008*/ 	.word	0x00000080


	//----- nvinfo : EIATTR_FRAME_SIZE
	.align		4
.L_23:
        /*000c*/ 	.byte	0x04, 0x11
        /*000e*/ 	.short	(.L_25 - .L_24)
	.align		4
.L_24:
        /*0010*/ 	.word	index@(_ZN7cutlass13device_kernelIN5flash11enable_sm90INS1_16FlashAttnFwdSm90INS1_25CollectiveMainloopFwdSm90ILi2EN4cute5tupleIJNS5_1CILi1EEES8_S8_EEENS6_IJNS7_ILi192EEENS7_ILi128EEENS7_ILi64EEEEEELi64ENS_6half_tEfNS_4arch4Sm90ELb1ELb0ELb0ELb1ELb0ELb1ELb0ELb1ELb1ELb0ELb0ELb0EEENS1_21CollectiveEpilogueFwdINS6_IJSA_SC_SB_EEES9_SE_SG_Li384ELb1ELb0ELb0ELb0EEENS1_36VarlenDynamicPersistentTileSchedulerILi192ELi128ELi384ELi32ELb0ELb0ELb1ELb1ELb1ELb1EEEEEEEEEvNT_6ParamsE)
        /*0014*/ 	.word	0x00000048


	//----- nvinfo : EIATTR_REGCOUNT
	.align		4
.L_25:
        /*0018*/ 	.byte	0x04, 0x2f
        /*001a*/ 	.short	(.L_27 - .L_26)
	.align		4
.L_26:
        /*001c*/ 	.word	index@(_ZN7cutlass13device_kernelIN5flash11enable_sm90INS1_16FlashAttnFwdSm90INS1_25CollectiveMainloopFwdSm90ILi2EN4cute5tupleIJNS5_1CILi1EEES8_S8_EEENS6_IJNS7_ILi192EEENS7_ILi128EEENS7_ILi64EEEEEELi64ENS_6half_tEfNS_4arch4Sm90ELb1ELb0ELb0ELb1ELb0ELb0ELb0ELb1ELb1ELb0ELb0ELb0EEENS1_21CollectiveEpilogueFwdINS6_IJSA_SC_SB_EEES9_SE_SG_Li384ELb1ELb0ELb0ELb0EEENS1_36VarlenDynamicPersistentTileSchedulerILi192ELi128ELi384ELi32ELb0ELb0ELb1ELb1ELb1ELb1EEEEEEEEEvNT_6ParamsE)
        /*0020*/ 	.word	0x00000080


	//----- nvinfo : EIATTR_FRAME_SIZE
	.align		4
.L_27:
        /*0024*/ 	.byte	0x04, 0x11
        /*0026*/ 	.short	(.L_29 - .L_28)
	.align		4
.L_28:
        /*0028*/ 	.word	index@(_ZN7cutlass13device_kernelIN5flash11enable_sm90INS1_16FlashAttnFwdSm90INS1_25CollectiveMainloopFwdSm90ILi2EN4cute5tupleIJNS5_1CILi1EEES8_S8_EEENS6_IJNS7_ILi192EEENS7_ILi128EEENS7_ILi64EEEEEELi64ENS_6half_tEfNS_4arch4Sm90ELb1ELb0ELb0ELb1ELb0ELb0ELb0ELb1ELb1ELb0ELb0ELb0EEENS1_21CollectiveEpilogueFwdINS6_IJSA_SC_SB_EEES9_SE_SG_Li384ELb1ELb0ELb0ELb0EEENS1_36VarlenDynamicPersistentTileSchedulerILi192ELi128ELi384ELi32ELb0ELb0ELb1ELb1ELb1ELb1EEEEEEEEEvNT_6ParamsE)
        /*002c*/ 	.word	0x00000010


	//----- nvinfo : EIATTR_REGCOUNT
	.align		4
.L_29:
        /*0030*/ 	.byte	0x04, 0x2f
        /*0032*/ 	.short	(.L_31 - .L_30)
	.align		4
.L_30:
        /*0034*/ 	.word	index@(_ZN7cutlass13device_kernelIN5flash11enable_sm90INS1_16FlashAttnFwdSm90INS1_25CollectiveMainloopFwdSm90ILi2EN4cute5tupleIJNS5_1CILi1EEES8_S8_EEENS6_IJNS7_ILi192EEENS7_ILi128EEENS7_ILi64EEEEEELi64ENS_6half_tEfNS_4arch4Sm90ELb1ELb0ELb0ELb0ELb0ELb0ELb0ELb1ELb1ELb0ELb0ELb0EEENS1_21CollectiveEpilogueFwdINS6_IJSA_SC_SB_EEES9_SE_SG_Li384ELb0ELb0ELb0ELb0EEENS1_30DynamicPersistentTileSchedulerILi384ELi32ELb0ELb0ELb1EEEEEEEEEvNT_6ParamsE)
        /*0038*/ 	.word	0x00000080


	//----- nvinfo : EIATTR_FRAME_SIZE
	.align		4
.L_31:
        /*003c*/ 	.byte	0x04, 0x11
        /*003e*/ 	.short	(.L_33 - .L_32)
	.align		4
.L_32:
        /*0040*/ 	.word	index@(_ZN7cutlass13device_kernelIN5flash11enable_sm90INS1_16FlashAttnFwdSm90INS1_25CollectiveMainloopFwdSm90ILi2EN4cute5tupleIJNS5_1CILi1EEES8_S8_EEENS6_IJNS7_ILi192EEENS7_ILi128EEENS7_ILi64EEEEEELi64ENS_6half_tEfNS_4arch4Sm90ELb1ELb0ELb0ELb0ELb0ELb0ELb0ELb1ELb1ELb0ELb0ELb0EEENS1_21CollectiveEpilogueFwdINS6_IJSA_SC_SB_EEES9_SE_SG_Li384ELb0ELb0ELb0ELb0EEENS1_30DynamicPersistentTileSchedulerILi384ELi32ELb0ELb0ELb1EEEEEEEEEvNT_6ParamsE)
        /*0044*/ 	.word	0x00000000


	//----- nvinfo : EIATTR_REGCOUNT
	.align		4
.L_33:
        /*0048*/ 	.byte	0x04, 0x2f
        /*004a*/ 	.short	(.L_35 - .L_34)
	.align		4
.L_34:
        /*004c*/ 	.word	index@(_ZN7cutlass13device_kernelIN5flash11enable_sm90INS1_16FlashAttnFwdSm90INS1_25CollectiveMainloopFwdSm90ILi2EN4cute5tupleIJNS5_1CILi1EEES8_S8_EEENS6_IJNS7_ILi192EEENS7_ILi128EEENS7_ILi64EEEEEELi64ENS_6half_tEfNS_4arch4Sm90ELb0ELb1ELb0ELb1ELb0ELb1ELb0ELb1ELb1ELb0ELb0ELb0EEENS1_21CollectiveEpilogueFwdINS6_IJSA_SC_SB_EEES9_SE_SG_Li384ELb1ELb0ELb0ELb0EEENS1_36VarlenDynamicPersistentTileSchedulerILi192ELi128ELi384ELi32ELb0ELb0ELb1ELb1ELb0ELb1EEEEEEEEEvNT_6ParamsE)
        /*0050*/ 	.word	0x00000080


	//----- nvinfo : EIATTR_FRAME_SIZE
	.align		4
.L_35:
        /*0054*/ 	.byte	0x04, 0x11
        /*0056*/ 	.short	(.L_37 - .L_36)
	.align		4
.L_36:
        /*0058*/ 	.word	index@(_ZN7cutlass13device_kernelIN5flash11enable_sm90INS1_16FlashAttnFwdSm90INS1_25CollectiveMainloopFwdSm90ILi2EN4cute5tupleIJNS5_1CILi1EEES8_S8_EEENS6_IJNS7_ILi192EEENS7_ILi128EEENS7_ILi64EEEEEELi64ENS_6half_tEfNS_4arch4Sm90ELb0ELb1ELb0ELb1ELb0ELb1ELb0ELb1ELb1ELb0ELb0ELb0EEENS1_21CollectiveEpilogueFwdINS6_IJSA_SC_SB_EEES9_SE_SG_Li384ELb1ELb0ELb0ELb0EEENS1_36VarlenDynamicPersistentTileSchedulerILi192ELi128ELi384ELi32ELb0ELb0ELb1ELb1ELb0ELb1EEEEEEEEEvNT_6ParamsE)
        /*005c*/ 	.word	0x00000048


	//----- nvinfo : EIATTR_REGCOUNT
	.align		4
.L_37:
        /*0060*/ 	.byte	0x04, 0x2f
        /*0062*/ 	.short	(.L_39 - .L_38)
	.align		4
.L_38:
        /*0064*/ 	.word	index@(_ZN7cutlass13device_kernelIN5flash11enable_sm90INS1_16FlashAttnFwdSm90INS1_25CollectiveMainloopFwdSm90ILi2EN4cute5tupleIJNS5_1CILi1EEES8_S8_EEENS6_IJNS7_ILi192EEENS7_ILi128EEENS7_ILi64EEEEEELi64ENS_6half_tEfNS_4arch4Sm90ELb0ELb1ELb0ELb1ELb0ELb0ELb0ELb1ELb1ELb0ELb0ELb0EEENS1_21CollectiveEpilogueFwdINS6_IJSA_SC_SB_EEES9_SE_SG_Li384ELb1ELb0ELb0ELb0EEENS1_36VarlenDynamicPersistentTileSchedulerILi192ELi128ELi384ELi32ELb0ELb0ELb1ELb1ELb0ELb1EEEEEEEEEvNT_6ParamsE)
        /*0068*/ 	.word	0x00000080


	//----- nvinfo : EIATTR_FRAME_SIZE
	.align		4
.L_39:
        /*006c*/ 	.byte	0x04, 0x11
        /*006e*/ 	.short	(.L_41 - .L_40)
	.align		4
.L_40:
        /*0070*/ 	.word	index@(_ZN7cutlass13device_kernelIN5flash11enable_sm90INS1_16FlashAttnFwdSm90INS1_25CollectiveMainloopFwdSm90ILi2EN4cute5tupleIJNS5_1CILi1EEES8_S8_EEENS6_IJNS7_ILi192EEENS7_ILi128EEENS7_ILi64EEEEEELi64ENS_6half_tEfNS_4arch4Sm90ELb0ELb1ELb0ELb1ELb0ELb0ELb0ELb1ELb1ELb0ELb0ELb0EEENS1_21CollectiveEpilogueFwdINS6_IJSA_SC_SB_EEES9_SE_SG_Li384ELb1ELb0ELb0ELb0EEENS1_36VarlenDynamicPersistentTileSchedulerILi192ELi128ELi384ELi32ELb0ELb0ELb1ELb1ELb0ELb1EEEEEEEEEvNT_6ParamsE)
        /*0074*/ 	.word	0x00000010


	//----- nvinfo : EIATTR_REGCOUNT
	.align		4
.L_41:
        /*0078*/ 	.byte	0x04, 0x2f
        /*007a*/ 	.short	(.L_43 - .L_42)
	.align		4
.L_42:
        /*007c*/ 	.word	index@(_ZN7cutlass13device_kernelIN5flash11enable_sm90INS1_16FlashAttnFwdSm90INS1_25CollectiveMainloopFwdSm90ILi2EN4cute5tupleIJNS5_1CILi1EEES8_S8_EEENS6_IJNS7_ILi192EEENS7_ILi128EEENS7_ILi64EEEEEELi64ENS_6half_tEfNS_4arch4Sm90ELb0ELb1ELb0ELb0ELb0ELb0ELb0ELb1ELb1ELb0ELb0ELb0EEENS1_21CollectiveEpilogueFwdINS6_IJSA_SC_SB_EEES9_SE_SG_Li384ELb0ELb0ELb0ELb0EEENS1_30DynamicPersistentTileSchedulerILi384ELi32ELb0ELb0ELb1EEEEEEEEEvNT_6ParamsE)
        /*0080*/ 	.word	0x00000080


	//----- nvinfo : EIATTR_FRAME_SIZE
	.align		4
.L_43:
        /*0084*/ 	.byte	0x04, 0x11
        /*0086*/ 	.short	(.L_45 - .L_44)
	.align		4
.L_44:
        /*0088*/ 	.word	index@(_ZN7cutlass13device_kernelIN5flash11enable_sm90INS1_16FlashAttnFwdSm90INS1_25CollectiveMainloopFwdSm90ILi2EN4cute5tupleIJNS5_1CILi1EEES8_S8_EEENS6_IJNS7_ILi192EEENS7_ILi128EEENS7_ILi64EEEEEELi64ENS_6half_tEfNS_4arch4Sm90ELb0ELb1ELb0ELb0ELb0ELb0ELb0ELb1ELb1ELb0ELb0ELb0EEENS1_21CollectiveEpilogueFwdINS6_IJSA_SC_SB_EEES9_SE_SG_Li384ELb0ELb0ELb0ELb0EEENS1_30DynamicPersistentTileSchedulerILi384ELi32ELb0ELb0ELb1EEEEEEEEEvNT_6ParamsE)
        /*008c*/ 	.word	0x00000000


	//----- nvinfo : EIATTR_REGCOUNT
	.align		4
.L_45:
        /*0090*/ 	.byte	0x04, 0x2f
        /*0092*/ 	.short	(.L_47 - .L_46)
	.align		4
.L_46:
        /*0094*/ 	.word	index@(_ZN7cutlass13device_kernelIN5flash11enable_sm90INS1_16FlashAttnFwdSm90INS1_25CollectiveMainloopFwdSm90ILi2EN4cute5tupleIJNS5_1CILi1EEES8_S8_EEENS6_IJNS7_ILi192EEESA_NS7_ILi64EEEEEELi64ENS_6half_tEfNS_4arch4Sm90ELb0ELb0ELb0ELb1ELb0ELb1ELb0ELb0ELb1ELb0ELb0ELb0EEENS1_21CollectiveEpilogueFwdINS6_IJSA_SB_SA_EEES9_SD_SF_Li384ELb1ELb0ELb0ELb0EEENS1_36VarlenDynamicPersistentTileSchedulerILi192ELi192ELi384ELi32ELb0ELb0ELb1ELb0ELb1ELb1EEEEEEEEEvNT_6ParamsE)
        /*0098*/ 	.word	0x00000080


	//----- nvinfo : EIATTR_FRAME_SIZE
	.align		4
.L_47:
        /*009c*/ 	.byte	0x04, 0x11
        /*009e*/ 	.short	(.L_49 - .L_48)
	.align		4
.L_48:
        /*00a0*/ 	.word	index@(_ZN7cutlass13device_kernelIN5flash11enable_sm90INS1_16FlashAttnFwdSm90INS1_25CollectiveMainloopFwdSm90ILi2EN4cute5tupleIJNS5_1CILi1EEES8_S8_EEENS6_IJNS7_ILi192EEESA_NS7_ILi64EEEEEELi64ENS_6half_tEfNS_4arch4Sm90ELb0ELb0ELb0ELb1ELb0ELb1ELb0ELb0ELb1ELb0ELb0ELb0EEENS1_21CollectiveEpilogueFwdINS6_IJSA_SB_SA_EEES9_SD_SF_Li384ELb1ELb0ELb0ELb0EEENS1_36VarlenDynamicPersistentTileSchedulerILi192ELi192ELi384ELi32ELb0ELb0ELb1ELb0ELb1ELb1EEEEEEEEEvNT_6ParamsE)
        /*00a4*/ 	.word	0x00000060


	//----- nvinfo : EIATTR_REGCOUNT
	.align		4
.L_49:
        /*00a8*/ 	.byte	0x04, 0x2f
        /*00aa*/ 	.short	(.L_51 - .L_50)
	.align		4
.L_50:
        /*00ac*/ 	.word	index@(_ZN7cutlass13device_kernelIN5flash11enable_sm90INS1_16FlashAttnFwdSm90INS1_25CollectiveMainloopFwdSm90ILi2EN4cute5tupleIJNS5_1CILi1EEES8_S8_EEENS6_IJNS7_ILi192EEESA_NS7_ILi64EEEEEELi64ENS_6half_tEfNS_4arch4Sm90ELb0ELb0ELb0ELb1ELb0ELb0ELb0ELb0ELb1ELb0ELb0ELb0EEENS1_21CollectiveEpilogueFwdINS6_IJSA_SB_SA_EEES9_SD_SF_Li384ELb1ELb0ELb0ELb0EEENS1_36VarlenDynamicPersistentTileSchedulerILi192ELi192ELi384ELi32ELb0ELb0ELb1ELb0ELb1ELb1EEEEEEEEEvNT_6ParamsE)
        /*00b0*/ 	.word	0x00000080


	//----- nvinfo : EIATTR_FRAME_SIZE
	.align		4
.L_51:
        /*00b4*/ 	.byte	0x04, 0x11
        /*00b6*/ 	.short	(.L_53 - .L_52)
	.align		4
.L_52:
        /*00b8*/ 	.word	index@(_ZN7cutlass13device_kernelIN5flash11enable_sm90INS1_16FlashAttnFwdSm90INS1_25CollectiveMainloopFwdSm90ILi2EN4cute5tupleIJNS5_1CILi1EEES8_S8_EEENS6_IJNS7_ILi192EEESA_NS7_ILi64EEEEEELi64ENS_6half_tEfNS_4arch4Sm90ELb0ELb0ELb0ELb1ELb0ELb0ELb0ELb0ELb1ELb0ELb0ELb0EEENS1_21CollectiveEpilogueFwdINS6_IJSA_SB_SA_EEES9_SD_SF_Li384ELb1ELb0ELb0ELb0EEENS1_36VarlenDynamicPersistentTileSchedulerILi192ELi192ELi384ELi32ELb0ELb0ELb1ELb0ELb1ELb1EEEEEEEEEvNT_6ParamsE)
        /*00bc*/ 	.word	0x00000020


	//----- nvinfo : EIATTR_REGCOUNT
	.align		4
.L_53:
        /*00c0*/ 	.byte	0x04, 0x2f
        /*00c2*/ 	.short	(.L_55 - .L_54)
	.align		4
.L_54:
        /*00c4*/ 	.word	index@(_ZN7cutlass13device_kernelIN5flash11enable_sm90INS1_16FlashAttnFwdSm90INS1_25CollectiveMainloopFwdSm90ILi2EN4cute5tupleIJNS5_1CILi1EEES8_S8_EEENS6_IJNS7_ILi192EEESA_NS7_ILi64EEEEEELi64ENS_6half_tEfNS_4arch4Sm90ELb0ELb0ELb0ELb0ELb0ELb0ELb0ELb0ELb1ELb0ELb0ELb0EEENS1_21CollectiveEpilogueFwdINS6_IJSA_SB_SA_EEES9_SD_SF_Li384ELb0ELb0ELb0ELb0EEENS1_29StaticPersistentTileSchedulerILb0EEEEEEEEEvNT_6ParamsE)
        /*00c8*/ 	.word	0x00000080


	//----- nvinfo : EIATTR_FRAME_SIZE
	.align		4
.L_55:
        /*00cc*/ 	.byte	0x04, 0x11
        /*00ce*/ 	.short	(.L_57 - .L_56)
	.align		4
.L_56:
        /*00d0*/ 	.word	index@(_ZN7cutlass13device_kernelIN5flash11enable_sm90INS1_16FlashAttnFwdSm90INS1_25CollectiveMainloopFwdSm90ILi2EN4cute5tupleIJNS5_1CILi1EEES8_S8_EEENS6_IJNS7_ILi192EEESA_NS7_ILi64EEEEEELi64ENS_6half_tEfNS_4arch4Sm90ELb0ELb0ELb0ELb0ELb0ELb0ELb0ELb0ELb1ELb0ELb0ELb0EEENS1_21CollectiveEpilogueFwdINS6_IJSA_SB_SA_EEES9_SD_SF_Li384ELb0ELb0ELb0ELb0EEENS1_29StaticPersistentTileSchedulerILb0EEEEEEEEEvNT_6ParamsE)
        /*00d4*/ 	.word	0x00000018


	//----- nvinfo : EIATTR_MIN_STACK_SIZE
	.align		4
.L_57:
        /*00d8*/ 	.byte	0x04, 0x12
        /*00da*/ 	.short	(.L_59 - .L_58)
	.align		4
.L_58:
        /*00dc*/ 	.word	index@(_ZN7cutlass13device_kernelIN5flash11enable_sm90INS1_16FlashAttnFwdSm90INS1_25CollectiveMainloopFwdSm90ILi2EN4cute5tupleIJNS5_1CILi1EEES8_S8_EEENS6_IJNS7_ILi192EEESA_NS7_ILi64EEEEEELi64ENS_6half_tEfNS_4arch4Sm90ELb0ELb0ELb0ELb0ELb0ELb0ELb0ELb0ELb1ELb0ELb0ELb0EEENS1_21CollectiveEpilogueFwdINS6_IJSA_SB_SA_EEES9_SD_SF_Li384ELb0ELb0ELb0ELb0EEENS1_29StaticPersistentTileSchedulerILb0EEEEEEEEEvNT_6ParamsE)
        /*00e0*/ 	.word	0x00000018


	//----- nvinfo : EIATTR_MIN_STACK_SIZE
	.align		4
.L_59:
        /*00e4*/ 	.byte	0x04, 0x12
        /*00e6*/ 	.short	(.L_61 - .L_60)
	.align		4
.L_60:
        /*00e8*/ 	.word	index@(_ZN7cutlass13device_kernelIN5flash11enable_sm90INS1_16FlashAttnFwdSm90INS1_25CollectiveMainloopFwdSm90ILi2EN4cute5tupleIJNS5_1CILi1EEES8_S8_EEENS6_IJNS7_ILi192EEESA_NS7_ILi64EEEEEELi64ENS_6half_tEfNS_4arch4Sm90ELb0ELb0ELb0ELb1ELb0ELb0ELb0ELb0ELb1ELb0ELb0ELb0EEENS1_21CollectiveEpilogueFwdINS6_IJSA_SB_SA_EEES9_SD_SF_Li384ELb1ELb0ELb0ELb0EEENS1_36VarlenDynamicPersistentTileSchedulerILi192ELi192ELi384ELi32ELb0ELb0ELb1ELb0ELb1ELb1EEEEEEEEEvNT_6ParamsE)
        /*00ec*/ 	.word	0x00000020


	//----- nvinfo : EIATTR_MIN_STACK_SIZE
	.align		4
.L_61:
        /*00f0*/ 	.byte	0x04, 0x12
        /*00f2*/ 	.short	(.L_63 - .L_62)
	.align		4
.L_62:
        /*00f4*/ 	.word	index@(_ZN7cutlass13device_kernelIN5flash11enable_sm90INS1_16FlashAttnFwdSm90INS1_25CollectiveMainloopFwdSm90ILi2EN4cute5tupleIJNS5_1CILi1EEES8_S8_EEENS6_IJNS7_ILi192EEESA_NS7_ILi64EEEEEELi64ENS_6half_tEfNS_4arch4Sm90ELb0ELb0ELb0ELb1ELb0ELb1ELb0ELb0ELb1ELb0ELb0ELb0EEENS1_21CollectiveEpilogueFwdINS6_IJSA_SB_SA_EEES9_SD_SF_Li384ELb1ELb0ELb0ELb0EEENS1_36VarlenDynamicPersistentTileSchedulerILi192ELi192ELi384ELi32ELb0ELb0ELb1ELb0ELb1ELb1EEEEEEEEEvNT_6ParamsE)
        /*00f8*/ 	.word	0x00000060


	//----- nvinfo : EIATTR_MIN_STACK_SIZE
	.align		4
.L_63:
        /*00fc*/ 	.byte	0x04, 0x12
        /*00fe*/ 	.short	(.L_65 - .L_64)
	.align		4
.L_64:
        /*0100*/ 	.word	index@(_ZN7cutlass13device_kernelIN5flash11enable_sm90INS1_16FlashAttnFwdSm90INS1_25CollectiveMainloopFwdSm90ILi2EN4cute5tupleIJNS5_1CILi1EEES8_S8_EEENS6_IJNS7_ILi192EEENS7_ILi128EEENS7_ILi64EEEEEELi64ENS_6half_tEfNS_4arch4Sm90ELb0ELb1ELb0ELb0ELb0ELb0ELb0ELb1ELb1ELb0ELb0ELb0EEENS1_21CollectiveEpilogueFwdINS6_IJSA_SC_SB_EEES9_SE_SG_Li384ELb0ELb0ELb0ELb0EEENS1_30DynamicPersistentTileSchedulerILi384ELi32ELb0ELb0ELb1EEEEEEEEEvNT_6ParamsE)
        /*0104*/ 	.word	0x00000000


	//----- nvinfo : EIATTR_MIN_STACK_SIZE
	.align		4
.L_65:
        /*0108*/ 	.byte	0x04, 0x12
        /*010a*/ 	.short	(.L_67 - .L_66)
	.align		4
.L_66:
        /*010c*/ 	.word	index@(_ZN7cutlass13device_kernelIN5flash11enable_sm90INS1_16FlashAttnFwdSm90INS1_25CollectiveMainloopFwdSm90ILi2EN4cute5tupleIJNS5_1CILi1EEES8_S8_EEENS6_IJNS7_ILi192EEENS7_ILi128EEENS7_ILi64EEEEEELi64ENS_6half_tEfNS_4arch4Sm90ELb0ELb1ELb0ELb1ELb0ELb0ELb0ELb1ELb1ELb0ELb0ELb0EEENS1_21CollectiveEpilogueFwdINS6_IJSA_SC_SB_EEES9_SE_SG_Li384ELb1ELb0ELb0ELb0EEENS1_36VarlenDynamicPersistentTileSchedulerILi192ELi128ELi384ELi32ELb0ELb0ELb1ELb1ELb0ELb1EEEEEEEEEvNT_6ParamsE)
        /*0110*/ 	.word	0x00000010


	//----- nvinfo : EIATTR_MIN_STACK_SIZE
	.align		4
.L_67:
        /*0114*/ 	.byte	0x04, 0x12
        /*0116*/ 	.short	(.L_69 - .L_68)
	.align		4
.L_68:
        /*0118*/ 	.word	index@(_ZN7cutlass13device_kernelIN5flash11enable_sm90INS1_16FlashAttnFwdSm90INS1_25CollectiveMainloopFwdSm90ILi2EN4cute5tupleIJNS5_1CILi1EEES8_S8_EEENS6_IJNS7_ILi192EEENS7_ILi128EEENS7_ILi64EEEEEELi64ENS_6half_tEfNS_4arch4Sm90ELb0ELb1ELb0ELb1ELb0ELb1ELb0ELb1ELb1ELb0ELb0ELb0EEENS1_21CollectiveEpilogueFwdINS6_IJSA_SC_SB_EEES9_SE_SG_Li384ELb1ELb0ELb0ELb0EEENS1_36VarlenDynamicPersistentTileSchedulerILi192ELi128ELi384ELi32ELb0ELb0ELb1ELb1ELb0ELb1EEEEEEEEEvNT_6ParamsE)
        /*011c*/ 	.word	0x00000048


	//----- nvinfo : EIATTR_MIN_STACK_SIZE
	.align		4
.L_69:
        /*0120*/ 	.byte	0x04, 0x12
        /*0122*/ 	.short	(.L_71 - .L_70)
	.align		4
.L_70:
        /*0124*/ 	.word	index@(_ZN7cutlass13device_kernelIN5flash11enable_sm90INS1_16FlashAttnFwdSm90INS1_25CollectiveMainloopFwdSm90ILi2EN4cute5tupleIJNS5_1CILi1EEES8_S8_EEENS6_IJNS7_ILi192EEENS7_ILi128EEENS7_ILi64EEEEEELi64ENS_6half_tEfNS_4arch4Sm90ELb1ELb0ELb0ELb0ELb0ELb0ELb0ELb1ELb1ELb0ELb0ELb0EEENS1_21CollectiveEpilogueFwdINS6_IJSA_SC_SB_EEES9_SE_SG_Li384ELb0ELb0ELb0ELb0EEENS1_30DynamicPersistentTileSchedulerILi384ELi32ELb0ELb0ELb1EEEEEEEEEvNT_6ParamsE)
        /*0128*/ 	.word	0x00000000


	//----- nvinfo : EIATTR_MIN_STACK_SIZE
	.align		4
.L_71:
        /*012c*/ 	.byte	0x04, 0x12
        /*012e*/ 	.short	(.L_73 - .L_72)
	.align		4
.L_72:
        /*0130*/ 	.word	index@(_ZN7cutlass13device_kernelIN5flash11enable_sm90INS1_16FlashAttnFwdSm90INS1_25CollectiveMainloopFwdSm90ILi2EN4cute5tupleIJNS5_1CILi1EEES8_S8_EEENS6_IJNS7_ILi192EEENS7_ILi128EEENS7_ILi64EEEEEELi64ENS_6half_tEfNS_4arch4Sm90ELb1ELb0ELb0ELb1ELb0ELb0ELb0ELb1ELb1ELb0ELb0ELb0EEENS1_21CollectiveEpilogueFwdINS6_IJSA_SC_SB_EEES9_SE_SG_Li384ELb1ELb0ELb0ELb0EEENS1_36VarlenDynamicPersistentTileSchedulerILi192ELi128ELi384ELi32ELb0ELb0ELb1ELb1ELb1ELb1EEEEEEEEEvNT_6ParamsE)
        /*0134*/ 	.word	0x00000010


	//----- nvinfo : EIATTR_MIN_STACK_SIZE
	.align		4
.L_73:
        /*0138*/ 	.byte	0x04, 0x12
        /*013a*/ 	.short	(.L_75 - .L_74)
	.align		4
.L_74:
        /*013c*/ 	.word	index@(_ZN7cutlass13device_kernelIN5flash11enable_sm90INS1_16FlashAttnFwdSm90INS1_25CollectiveMainloopFwdSm90ILi2EN4cute5tupleIJNS5_1CILi1EEES8_S8_EEENS6_IJNS7_ILi192EEENS7_ILi128EEENS7_ILi64EEEEEELi64ENS_6half_tEfNS_4arch4Sm90ELb1ELb0ELb0ELb1ELb0ELb1ELb0ELb1ELb1ELb0ELb0ELb0EEENS1_21CollectiveEpilogueFwdINS6_IJSA_SC_SB_EEES9_SE_SG_Li384ELb1ELb0ELb0ELb0EEENS1_36VarlenDynamicPersistentTileSchedulerILi192ELi128ELi384ELi32ELb0ELb0ELb1ELb1ELb1ELb1EEEEEEEEEvNT_6ParamsE)
        /*0140*/ 	.word	0x00000048
.L_75:


//--------------------- .nv.compat                --------------------------
	.section	.nv.compat,"",@"SHT_CUDA_COMPAT_INFO"
	.align	4
        /*0000*/ 	.byte	0x02, 0x09, 0x01, 0x00, 0x02, 0x02, 0x04, 0x00, 0x02, 0x05, 0x05, 0x00, 0x03, 0x07, 0x01, 0x01
        /*0010*/ 	.byte	0x02, 0x03, 0x01, 0x00, 0x02, 0x06, 0x01, 0x00, 0x04, 0x0b, 0x08, 0x00, 0x00, 0x00, 0x00, 0x00
        /*0020*/ 	.byte	0x00, 0x00, 0x00, 0x00


//--------------------- .nv.info._ZN7cutlass13device_kernelIN5flash11enable_sm90INS1_16FlashAttnFwdSm90INS1_25CollectiveMainloopFwdSm90ILi2EN4cute5tupleIJNS5_1CILi1EEES8_S8_EEENS6_IJNS7_ILi192EEESA_NS7_ILi64EEEEEELi64ENS_6half_tEfNS_4arch4Sm90ELb0ELb0ELb0ELb0ELb0ELb0ELb0ELb0ELb1ELb0ELb0ELb0EEENS1_21CollectiveEpilogueFwdINS6_IJSA_SB_SA_EEES9_SD_SF_Li384ELb0ELb0ELb0ELb0EEENS1_29StaticPersistentTileSchedulerILb0EEEEEEEEEvNT_6ParamsE --------------------------
	.section	.nv.info._ZN7cutlass13device_kernelIN5flash11enable_sm90INS1_16FlashAttnFwdSm90INS1_25CollectiveMainloopFwdSm90ILi2EN4cute5tupleIJNS5_1CILi1EEES8_S8_EEENS6_IJNS7_ILi192EEESA_NS7_ILi64EEEEEELi64ENS_6half_tEfNS_4arch4Sm90ELb0ELb0ELb0ELb0ELb0ELb0ELb0ELb0ELb1ELb0ELb0ELb0EEENS1_21CollectiveEpilogueFwdINS6_IJSA_SB_SA_EEES9_SD_SF_Li384ELb0ELb0ELb0ELb0EEENS1_29StaticPersistentTileSchedulerILb0EEEEEEEEEvNT_6ParamsE,"",@"SHT_CUDA_INFO"
	.sectionflags	@""
	.align	4


	//----- nvinfo : EIATTR_CUDA_API_VERSION
	.align		4
        /*0000*/ 	.byte	0x04, 0x37
        /*0002*/ 	.short	(.L_77 - .L_76)
.L_76:
        /*0004*/ 	.word	0x00000082


	//----- nvinfo : EIATTR_KPARAM_INFO
	.align		4
.L_77:
        /*0008*/ 	.byte	0x04, 0x17
        /*000a*/ 	.short	(.L_79 - .L_78)
.L_78:
        /*000c*/ 	.word	0x00000000
        /*0010*/ 	.short	0x0000
        /*0012*/ 	.short	0x0070
        /*0014*/ 	.byte	0x00, 0xf0, 0x01, 0x2e


	//----- nvinfo : EIATTR_SPARSE_MMA_MASK
	.align		4
.L_79:
        /*0018*/ 	.byte	0x03, 0x50
        /*001a*/ 	.short	0x0000


	//----- nvinfo : EIATTR_MAXREG_COUNT
	.align		4
        /*001c*/ 	.byte	0x03, 0x1b
        /*001e*/ 	.short	0x0080


	//----- nvinfo : EIATTR_NUM_BARRIERS
	.align		4
        /*0020*/ 	.byte	0x02, 0x4c
        /*0022*/ 	.byte	0x10
	.zero		1


	//----- nvinfo : EIATTR_EXTERNS
	.align		4
        /*0024*/ 	.byte	0x04, 0x0f
        /*0026*/ 	.short	(.L_81 - .L_80)


	//   ....[0]....
	.align		4
.L_80:
        /*0028*/ 	.word	index@(__assertfail)


	//----- nvinfo : EIATTR_ANNOTATIONS
	.align		4
.L_81:
        /*002c*/ 	.byte	0x04, 0x55
        /*002e*/ 	.short	(.L_83 - .L_82)


	//   ....[0]....
.L_82:
        /*0030*/ 	.word	0x00000001
        /*0034*/ 	.byte	0x50, 0x09, 0x00, 0x00, 0x01, 0x00, 0x00, 0x00, 0x30, 0x0b, 0x00, 0x00, 0x01, 0x00, 0x00, 0x00
        /*0044*/ 	.byte	0x60, 0x0b, 0x00, 0x00, 0x01, 0x00, 0x00, 0x00, 0xc0, 0x0d, 0x00, 0x00, 0x01, 0x00, 0x00, 0x00
        /*0054*/ 	.byte	0xe0, 0x0d, 0x00, 0x00, 0x01, 0x00, 0x00, 0x00, 0xf0, 0x0d, 0x00, 0x00, 0x01, 0x00, 0x00, 0x00
        /*0064*/ 	.byte	0x90, 0x12, 0x00, 0x00, 0x01, 0x00, 0x00, 0x00, 0x70, 0x14, 0x00, 0x00, 0x01, 0x00, 0x00, 0x00
        /*0074*/ 	.byte	0x80, 0x6b, 0x00, 0x00, 0x01, 0x00, 0x00, 0x00, 0xa0, 0x6b, 0x00, 0x00, 0x01, 0x00, 0x00, 0x00
        /*0084*/ 	.byte	0xd0, 0x7b, 0x00, 0x00, 0x01, 0x00, 0x00, 0x00, 0x60, 0x7c, 0x00, 0x00, 0x01, 0x00, 0x00, 0x00
        /*0094*/ 	.byte	0x20, 0xa0, 0x00, 0x00


	//----- nvinfo : EIATTR_MERCURY_ISA_VERSION
	.align		4
.L_83:
        /*0098*/ 	.byte	0x03, 0x5f
        /*009a*/ 	.short	0x0101


	//----- nvinfo : EIATTR_INT_WARP_WIDE_INSTR_OFFSETS
	.align		4
        /*009c*/ 	.byte	0x04, 0x31
        /*009e*/ 	.short	(.L_85 - .L_84)


	//   ....[0]....
.L_84:
        /*00a0*/ 	.word	0x00000180


	//   ....[1]....
        /*00a4*/ 	.word	0x000001c0


	//   ....[2]....
        /*00a8*/ 	.word	0x00000250


	//   ....[3]....
        /*00ac*/ 	.word	0x000083e0


	//   ....[4]....
        /*00b0*/ 	.word	0x00008460


	//----- nvinfo : EIATTR_COOP_GROUP_MASK_REGIDS
	.align		4
.L_85:
        /*00b4*/ 	.byte	0x04, 0x29
        /*00b6*/ 	.short	(.L_87 - .L_86)


	//   ....[0]....
.L_86:
        /*00b8*/ 	.word	0xffffffff


	//   ....[1]....
        /*00bc*/ 	.word	0xffffffff


	//   ....[2]....
        /*00c0*/ 	.word	0xffffffff


	//   ....[3]....
        /*00c4*/ 	.word	0xffffffff


	//   ....[4]....
        /*00c8*/ 	.word	0xffffffff


	//   ....[5]....
        /*00cc*/ 	.word	0xffffffff


	//   ....[6]....
        /*00d0*/ 	.word	0xffffffff


	//   ....[7]....
        /*00d4*/ 	.word	0xffffffff


	//   ....[8]....
        /*00d8*/ 	.word	0xffffffff


	//   ....[9]....
        /*00dc*/ 	.word	0xffffffff


	//   ....[10]....
        /*00e0*/ 	.word	0xffffffff


	//   ....[11]....
        /*00e4*/ 	.word	0xffffffff


	//   ....[12]....
        /*00e8*/ 	.word	0xffffffff


	//   ....[13]....
        /*00ec*/ 	.word	0xffffffff


	//   ....[14]....
        /*00f0*/ 	.word	0xffffffff


	//   ....[15]....
        /*00f4*/ 	.word	0xffffffff


	//   ....[16]....
        /*00f8*/ 	.word	0xffffffff


	//   ....[17]....
        /*00fc*/ 	.word	0xffffffff


	//   ....[18]....
        /*0100*/ 	.word	0xffffffff


	//   ....[19]....
        /*0104*/ 	.word	0xffffffff


	//   ....[20]....
        /*0108*/ 	.word	0xffffffff


	//   ....[21]....
        /*010c*/ 	.word	0xffffffff


	//   ....[22]....
        /*0110*/ 	.word	0xffffffff


	//   ....[23]....
        /*0114*/ 	.word	0xffffffff


	//   ....[24]....
        /*0118*/ 	.word	0xffffffff


	//   ....[25]....
        /*011c*/ 	.word	0x0500000f


	//   ....[26]....
        /*0120*/ 	.word	0x0500000f


	//----- nvinfo : EIATTR_COOP_GROUP_INSTR_OFFSETS
	.align		4
.L_87:
        /*0124*/ 	.byte	0x04, 0x28
        /*0126*/ 	.short	(.L_89 - .L_88)


	//   ....[0]....
.L_88:
        /*0128*/ 	.word	0x00000060


	//   ....[1]....
        /*012c*/ 	.word	0x00000190


	//   ....[2]....
        /*0130*/ 	.word	0x00000230


	//   ....[3]....
        /*0134*/ 	.word	0x000003c0


	//   ....[4]....
        /*0138*/ 	.word	0x00000520


	//   ....[5]....
        /*013c*/ 	.word	0x00000640


	//   ....[6]....
        /*0140*/ 	.word	0x000007a0


	//   ....[7]....
        /*0144*/ 	.word	0x00001100


	//   ....[8]....
        /*0148*/ 	.word	0x000024c0


	//   ....[9]....
        /*014c*/ 	.word	0x000025c0


	//   ....[10]....
        /*0150*/ 	.word	0x00002a80


	//   ....[11]....
        /*0154*/ 	.word	0x00002ba0


	//   ....[12]....
        /*0158*/ 	.word	0x00003f30


	//   ....[13]....
        /*015c*/ 	.word	0x00004920


	//   ....[14]....
        /*0160*/ 	.word	0x00004960


	//   ....[15]....
        /*0164*/ 	.word	0x00005440


	//   ....[16]....
        /*0168*/ 	.word	0x00005510


	//   ....[17]....
        /*016c*/ 	.word	0x00006a80


	//   ....[18]....
        /*0170*/ 	.word	0x00006be0


	//   ....[19]....
        /*0174*/ 	.word	0x00006c20


	//   ....[20]....
        /*0178*/ 	.word	0x00006db0


	//   ....[21]....
        /*017c*/ 	.word	0x00006df0


	//   ....[22]....
        /*0180*/ 	.word	0x00007930


	//   ....[23]....
        /*0184*/ 	.word	0x00007cc0


	//   ....[24]....
        /*0188*/ 	.word	0x00009fa0


	//   ....[25]....
        /*018c*/ 	.word	0x0000a480


	//   ....[26]....
        /*0190*/ 	.word	0x0000a8f0


	//----- nvinfo : EIATTR_REG_RECONFIG
	.align		4
.L_89:
        /*0194*/ 	.byte	0x01, 0x54
	.zero		2


	//----- nvinfo : EIATTR_SYSCALL_OFFSETS
	.align		4
        /*0198*/ 	.byte	0x04, 0x46
        /*019a*/ 	.short	(.L_91 - .L_90)


	//   ....[0]....
.L_90:
        /*019c*/ 	.word	0x00001280


	//   ....[1]....
        /*01a0*/ 	.word	0x000080e0


	//   ....[2]....
        /*01a4*/ 	.word	0x00008210


	//   ....[3]....
        /*01a8*/ 	.word	0x00008310


	//----- nvinfo : EIATTR_MBARRIER_INSTR_OFFSETS
	.align		4
.L_91:
        /*01ac*/ 	.byte	0x04, 0x39
        /*01ae*/ 	.short	(.L_93 - .L_92)


	//   ....[0]....
.L_92:
        /*01b0*/ 	.word	0x00000270
        /*01b4*/ 	.word	0x000000ff
        /*01b8*/ 	.word	0x00030800
        /*01bc*/ 	.short	0x0100
        /*01be*/ 	.byte	0x06
	.zero		1


	//   ....[1]....
        /*01c0*/ 	.word	0x00000280
        /*01c4*/ 	.word	0x000000ff
        /*01c8*/ 	.word	0x00030820
        /*01cc*/ 	.short	0x0100
        /*01ce*/ 	.byte	0x06
	.zero		1


	//   ....[2]....
        /*01d0*/ 	.word	0x00000370
        /*01d4*/ 	.word	0x000000ff
        /*01d8*/ 	.word	0x00030830
        /*01dc*/ 	.short	0x0100
        /*01de*/ 	.byte	0x08
	.zero		1


	//   ....[3]....
        /*01e0*/ 	.word	0x00000380
        /*01e4*/ 	.word	0x000000ff
        /*01e8*/ 	.word	0x00030840
        /*01ec*/ 	.short	0x0100
        /*01ee*/ 	.byte	0x08
	.zero		1


	//   ....[4]....
        /*01f0*/ 	.word	0x00000390
        /*01f4*/ 	.word	0x000000ff
        /*01f8*/ 	.word	0x00030838
        /*01fc*/ 	.short	0x0100
        /*01fe*/ 	.byte	0x08
	.zero		1


	//   ....[5]....
        /*0200*/ 	.word	0x000003a0
        /*0204*/ 	.word	0x000000ff
        /*0208*/ 	.word	0x00030848
        /*020c*/ 	.short	0x0100
        /*020e*/ 	.byte	0x08
	.zero		1


	//   ....[6]....
        /*0210*/ 	.word	0x000004d0
        /*0214*/ 	.word	0x000000ff
        /*0218*/ 	.word	0x00030850
        /*021c*/ 	.short	0x0100
        /*021e*/ 	.byte	0x08
	.zero		1


	//   ....[7]....
        /*0220*/ 	.word	0x000004e0
        /*0224*/ 	.word	0x000000ff
        /*0228*/ 	.word	0x00030860
        /*022c*/ 	.short	0x0100
        /*022e*/ 	.byte	0x08
	.zero		1


	//   ....[8]....
        /*0230*/ 	.word	0x000004f0
        /*0234*/ 	.word	0x000000ff
        /*0238*/ 	.word	0x00030858
        /*023c*/ 	.short	0x0100
        /*023e*/ 	.byte	0x08
	.zero		1


	//   ....[9]....
        /*0240*/ 	.word	0x00000500
        /*0244*/ 	.word	0x000000ff
        /*0248*/ 	.word	0x00030868
        /*024c*/ 	.short	0x0100
        /*024e*/ 	.byte	0x08
	.zero		1


	//   ....[10]....
        /*0250*/ 	.word	0x000005f0
        /*0254*/ 	.word	0x000000ff
        /*0258*/ 	.word	0x00030870
        /*025c*/ 	.short	0x0100
        /*025e*/ 	.byte	0x06
	.zero		1


	//   ....[11]....
        /*0260*/ 	.word	0x00000600
        /*0264*/ 	.word	0x000000ff
        /*0268*/ 	.word	0x00030880
        /*026c*/ 	.short	0x0100
        /*026e*/ 	.byte	0x06
	.zero		1


	//   ....[12]....
        /*0270*/ 	.word	0x00000610
        /*0274*/ 	.word	0x000000ff
        /*0278*/ 	.word	0x00030878
        /*027c*/ 	.short	0x0100
        /*027e*/ 	.byte	0x06
	.zero		1


	//   ....[13]....
        /*0280*/ 	.word	0x00000620
        /*0284*/ 	.word	0x000000ff
        /*0288*/ 	.word	0x00030888
        /*028c*/ 	.short	0x0100
        /*028e*/ 	.byte	0x06
	.zero		1


	//   ....[14]....
        /*0290*/ 	.word	0x00000750
        /*0294*/ 	.word	0x000000ff
        /*0298*/ 	.word	0x00030890
        /*029c*/ 	.short	0x0100
        /*029e*/ 	.byte	0x08
	.zero		1


	//   ....[15]....
        /*02a0*/ 	.word	0x00000760
        /*02a4*/ 	.word	0x000000ff
        /*02a8*/ 	.word	0x000308a0
        /*02ac*/ 	.short	0x0100
        /*02ae*/ 	.byte	0x08
	.zero		1


	//   ....[16]....
        /*02b0*/ 	.word	0x00000770
        /*02b4*/ 	.word	0x000000ff
        /*02b8*/ 	.word	0x00030898
        /*02bc*/ 	.short	0x0100
        /*02be*/ 	.byte	0x08
	.zero		1


	//   ....[17]....
        /*02c0*/ 	.word	0x00000780
        /*02c4*/ 	.word	0x000000ff
        /*02c8*/ 	.word	0x000308a8
        /*02cc*/ 	.short	0x0100
        /*02ce*/ 	.byte	0x08
	.zero		1


	//   ....[18]....
        /*02d0*/ 	.word	0x000008b0
        /*02d4*/ 	.word	0x000000ff
        /*02d8*/ 	.word	0x000308b0
        /*02dc*/ 	.short	0x0100
        /*02de*/ 	.byte	0x08
	.zero		1


	//   ....[19]....
        /*02e0*/ 	.word	0x000008c0
        /*02e4*/ 	.word	0x000000ff
        /*02e8*/ 	.word	0x000308c0
        /*02ec*/ 	.short	0x0100
        /*02ee*/ 	.byte	0x08
	.zero		1


	//   ....[20]....
        /*02f0*/ 	.word	0x000008d0
        /*02f4*/ 	.word	0x000000ff
        /*02f8*/ 	.word	0x000308b8
        /*02fc*/ 	.short	0x0100
        /*02fe*/ 	.byte	0x08
	.zero		1


	//   ....[21]....
        /*0300*/ 	.word	0x000008e0
        /*0304*/ 	.word	0x000000ff
        /*0308*/ 	.word	0x000308c8
        /*030c*/ 	.short	0x0100
        /*030e*/ 	.byte	0x08
	.zero		1


	//   ....[22]....
        /*0310*/ 	.word	0x000012d0
        /*0314*/ 	.word	0x000000ff
        /*0318*/ 	.word	0x00030800
        /*031c*/ 	.short	0x010a
        /*031e*/ 	.byte	0x28
	.zero		1


	//   ....[23]....
        /*0320*/ 	.word	0x00001350
        /*0324*/ 	.word	0x00000004
        /*0328*/ 	.word	0x00030830
        /*032c*/ 	.short	0x010a
        /*032e*/ 	.byte	0x3f
	.zero		1


	//   ....[24]....
        /*0330*/ 	.word	0x000013f0
        /*0334*/ 	.word	0x00000004
        /*0338*/ 	.word	0x00030830
        /*033c*/ 	.short	0x010a
        /*033e*/ 	.byte	0x3f
	.zero		1


	//   ....[25]....
        /*0340*/ 	.word	0x000025e0
        /*0344*/ 	.word	0x00000004
        /*0348*/ 	.word	0x00000000
        /*034c*/ 	.short	0x0101
        /*034e*/ 	.byte	0x3f
	.zero		1


	//   ....[26]....
        /*0350*/ 	.word	0x00004160
        /*0354*/ 	.word	0x000000ff
        /*0358*/ 	.word	0x00030830
        /*035c*/ 	.short	0x010a
        /*035e*/ 	.byte	0x07
	.zero		1


	//   ....[27]....
        /*0360*/ 	.word	0x000041a0
        /*0364*/ 	.word	0x000000ff
        /*0368*/ 	.word	0x00030830
        /*036c*/ 	.short	0x010a
        /*036e*/ 	.byte	0x07
	.zero		1


	//   ....[28]....
        /*0370*/ 	.word	0x000043c0
        /*0374*/ 	.word	0x000000ff
        /*0378*/ 	.word	0x00030850
        /*037c*/ 	.short	0x010a
        /*037e*/ 	.byte	0x07
	.zero		1


	//   ....[29]....
        /*0380*/ 	.word	0x00004400
        /*0384*/ 	.word	0x000000ff
        /*0388*/ 	.word	0x00030850
        /*038c*/ 	.short	0x010a
        /*038e*/ 	.byte	0x07
	.zero		1


	//   ....[30]....
        /*0390*/ 	.word	0x00005d30
        /*0394*/ 	.word	0x0000000f
        /*0398*/ 	.word	0x00000000
        /*039c*/ 	.short	0x0101
        /*039e*/ 	.byte	0x3f
	.zero		1


	//   ....[31]....
        /*03a0*/ 	.word	0x00005f00
        /*03a4*/ 	.word	0x0000000f
        /*03a8*/ 	.word	0x00000000
        /*03ac*/ 	.short	0x0101
        /*03ae*/ 	.byte	0x3f
	.zero		1


	//   ....[32]....
        /*03b0*/ 	.word	0x00006b00
        /*03b4*/ 	.word	0x000000ff
        /*03b8*/ 	.word	0x00030850
        /*03bc*/ 	.short	0x010a
        /*03be*/ 	.byte	0x0c
	.zero		1


	//   ....[33]....
        /*03c0*/ 	.word	0x00006b40
        /*03c4*/ 	.word	0x000000ff
        /*03c8*/ 	.word	0x00030850
        /*03cc*/ 	.short	0x010a
        /*03ce*/ 	.byte	0x0c
	.zero		1


	//   ....[34]....
        /*03d0*/ 	.word	0x00007670
        /*03d4*/ 	.word	0x0000000f
        /*03d8*/ 	.word	0x00000000
        /*03dc*/ 	.short	0x0101
        /*03de*/ 	.byte	0x3f
	.zero		1


	//   ....[35]....
        /*03e0*/ 	.word	0x00007bb0
        /*03e4*/ 	.word	0x000000ff
        /*03e8*/ 	.word	0x00000000
        /*03ec*/ 	.short	0x0101
        /*03ee*/ 	.byte	0x06
	.zero		1


	//   ....[36]....
        /*03f0*/ 	.word	0x000087a0
        /*03f4*/ 	.word	0x00000005
        /*03f8*/ 	.word	0x00030840
        /*03fc*/ 	.short	0x010a
        /*03fe*/ 	.byte	0x3f
	.zero		1


	//   ....[37]....
        /*0400*/ 	.word	0x00008a70
        /*0404*/ 	.word	0x00000013
        /*0408*/ 	.word	0x00030820
        /*040c*/ 	.short	0x010a
        /*040e*/ 	.byte	0x3f
	.zero		1


	//   ....[38]....
        /*0410*/ 	.word	0x00008d20
        /*0414*/ 	.word	0x00000003
        /*0418*/ 	.word	0x00030840
        /*041c*/ 	.short	0x010a
        /*041e*/ 	.byte	0x3f
	.zero		1


	//   ....[39]....
        /*0420*/ 	.word	0x00008ec0
        /*0424*/ 	.word	0x00000002
        /*0428*/ 	.word	0x00000060
        /*042c*/ 	.short	0x010a
        /*042e*/ 	.byte	0x3f
	.zero		1


	//   ....[40]....
        /*0430*/ 	.word	0x00009320
        /*0434*/ 	.word	0x00000003
        /*0438*/ 	.word	0x00030840
        /*043c*/ 	.short	0x010a
        /*043e*/ 	.byte	0x3f
	.zero		1


	//   ....[41]....
        /*0440*/ 	.word	0x000094c0
        /*0444*/ 	.word	0x00000002
        /*0448*/ 	.word	0x00000060
        /*044c*/ 	.short	0x010a
        /*044e*/ 	.byte	0x3f
	.zero		1


	//   ....[42]....
        /*0450*/ 	.word	0x00009880
        /*0454*/ 	.word	0x00000002
        /*0458*/ 	.word	0x00030840
        /*045c*/ 	.short	0x010a
        /*045e*/ 	.byte	0x3f
	.zero		1


	//   ....[43]....
        /*0460*/ 	.word	0x00009a30
        /*0464*/ 	.word	0x00000002
        /*0468*/ 	.word	0x00000060
        /*046c*/ 	.short	0x010a
        /*046e*/ 	.byte	0x3f
	.zero		1


	//   ....[44]....
        /*0470*/ 	.word	0x00009c90
        /*0474*/ 	.word	0x00000003
        /*0478*/ 	.word	0x00030860
        /*047c*/ 	.short	0x010a
        /*047e*/ 	.byte	0x3f
	.zero		1


	//   ....[45]....
        /*0480*/ 	.word	0x00009f20
        /*0484*/ 	.word	0x00000008
        /*0488*/ 	.word	0x00030820
        /*048c*/ 	.short	0x010a
        /*048e*/ 	.byte	0x3f
	.zero		1


	//   ....[46]....
        /*0490*/ 	.word	0x0000a0c0
        /*0494*/ 	.word	0x00000005
        /*0498*/ 	.word	0x00000000
        /*049c*/ 	.short	0x010a
        /*049e*/ 	.byte	0x3f
	.zero		1


	//   ....[47]....
        /*04a0*/ 	.word	0x0000a130
        /*04a4*/ 	.word	0x00000003
        /*04a8*/ 	.word	0x00000000
        /*04ac*/ 	.short	0x010a
        /*04ae*/ 	.byte	0x3f
	.zero		1


	//   ....[48]....
        /*04b0*/ 	.word	0x0000a190
        /*04b4*/ 	.word	0x00000005
        /*04b8*/ 	.word	0x00000000
        /*04bc*/ 	.short	0x010a
        /*04be*/ 	.byte	0x3f
	.zero		1


	//   ....[49]....
        /*04c0*/ 	.word	0x0000a1c0
        /*04c4*/ 	.word	0x00000003
        /*04c8*/ 	.word	0x00000000
        /*04cc*/ 	.short	0x010a
        /*04ce*/ 	.byte	0x3f
	.zero		1


	//   ....[50]....
        /*04d0*/ 	.word	0x0000a230
        /*04d4*/ 	.word	0x00000003
        /*04d8*/ 	.word	0x00030800
        /*04dc*/ 	.short	0x010a
        /*04de*/ 	.byte	0x3f
	.zero		1


	//   ....[51]....
        /*04e0*/ 	.word	0x0000a280
        /*04e4*/ 	.word	0x00000004
        /*04e8*/ 	.word	0x00030830
        /*04ec*/ 	.short	0x010a
        /*04ee*/ 	.byte	0x3f
	.zero		1


	//   ....[52]....
        /*04f0*/ 	.word	0x0000a2e0
        /*04f4*/ 	.word	0x00000003
        /*04f8*/ 	.word	0x00030830
        /*04fc*/ 	.short	0x010a
        /*04fe*/ 	.byte	0x3f
	.zero		1


	//   ....[53]....
        /*0500*/ 	.word	0x0000a340
        /*0504*/ 	.word	0x00000003
        /*0508*/ 	.word	0x00030850
        /*050c*/ 	.short	0x010a
        /*050e*/ 	.byte	0x3f
	.zero		1


	//   ....[54]....
        /*0510*/ 	.word	0x0000a3a0
        /*0514*/ 	.word	0x00000007
        /*0518*/ 	.word	0x00030850
        /*051c*/ 	.short	0x010a
        /*051e*/ 	.byte	0x3f
	.zero		1


	//   ....[55]....
        /*0520*/ 	.word	0x0000a540
        /*0524*/ 	.word	0x00000005
        /*0528*/ 	.word	0x00030840
        /*052c*/ 	.short	0x010a
        /*052e*/ 	.byte	0x3f
	.zero		1


	//   ....[56]....
        /*0530*/ 	.word	0x0000a590
        /*0534*/ 	.word	0x00000013
        /*0538*/ 	.word	0x00030820
        /*053c*/ 	.short	0x010a
        /*053e*/ 	.byte	0x3f
	.zero		1


	//   ....[57]....
        /*0540*/ 	.word	0x0000a5e0
        /*0544*/ 	.word	0x00000003
        /*0548*/ 	.word	0x00030840
        /*054c*/ 	.short	0x010a
        /*054e*/ 	.byte	0x3f
	.zero		1


	//   ....[58]....
        /*0550*/ 	.word	0x0000a630
        /*0554*/ 	.word	0x00000002
        /*0558*/ 	.word	0x00000060
        /*055c*/ 	.short	0x010a
        /*055e*/ 	.byte	0x3f
	.zero		1


	//   ....[59]....
        /*0560*/ 	.word	0x0000a680
        /*0564*/ 	.word	0x00000003
        /*0568*/ 	.word	0x00030840
        /*056c*/ 	.short	0x010a
        /*056e*/ 	.byte	0x3f
	.zero		1


	//   ....[60]....
        /*0570*/ 	.word	0x0000a6d0
        /*0574*/ 	.word	0x00000002
        /*0578*/ 	.word	0x00000060
        /*057c*/ 	.short	0x010a
        /*057e*/ 	.byte	0x3f
	.zero		1


	//   ....[61]....
        /*0580*/ 	.word	0x0000a720
        /*0584*/ 	.word	0x00000002
        /*0588*/ 	.word	0x00030840
        /*058c*/ 	.short	0x010a
        /*058e*/ 	.byte	0x3f
	.zero		1


	//   ....[62]....
        /*0590*/ 	.word	0x0000a770
        /*0594*/ 	.word	0x00000002
        /*0598*/ 	.word	0x00000060
        /*059c*/ 	.short	0x010a
        /*059e*/ 	.byte	0x3f
	.zero		1


	//   ....[63]....
        /*05a0*/ 	.word	0x0000a7c0
        /*05a4*/ 	.word	0x00000003
        /*05a8*/ 	.word	0x00030860
        /*05ac*/ 	.short	0x010a
        /*05ae*/ 	.byte	0x3f
	.zero		1


	//   ....[64]....
        /*05b0*/ 	.word	0x0000a810
        /*05b4*/ 	.word	0x00000008
        /*05b8*/ 	.word	0x00030820
        /*05bc*/ 	.short	0x010a
        /*05be*/ 	.byte	0x3f
	.zero		1


	//   ....[65]....
        /*05c0*/ 	.word	0x0000a9b0
        /*05c4*/ 	.word	0x00000005
        /*05c8*/ 	.word	0x00000000
        /*05cc*/ 	.short	0x010a
        /*05ce*/ 	.byte	0x3f
	.zero		1


	//   ....[66]....
        /*05d0*/ 	.word	0x0000aa00
        /*05d4*/ 	.word	0x00000003
        /*05d8*/ 	.word	0x00000000
        /*05dc*/ 	.short	0x010a
        /*05de*/ 	.byte	0x3f
	.zero		1


	//   ....[67]....
        /*05e0*/ 	.word	0x0000aa50
        /*05e4*/ 	.word	0x00000005
        /*05e8*/ 	.word	0x00000000
        /*05ec*/ 	.short	0x010a
        /*05ee*/ 	.byte	0x3f
	.zero		1


	//----- nvinfo : EIATTR_NUM_MBARRIERS
	.align		4
.L_93:
        /*05f0*/ 	.byte	0x03, 0x38
        /*05f2*/ 	.short	0x0016


	//----- nvinfo : EIATTR_EXIT_INSTR_OFFSETS
	.align		4
        /*05f4*/ 	.byte	0x04, 0x1c
        /*05f6*/ 	.short	(.L_95 - .L_94)


	//   ....[0]....
.L_94:
        /*05f8*/ 	.word	0x00000a40


	//   ....[1]....
        /*05fc*/ 	.word	0x00007c80


	//   ....[2]....
        /*0600*/ 	.word	0x00007ce0


	//   ....[3]....
        /*0604*/ 	.word	0x0000a210


	//----- nvinfo : EIATTR_MAX_THREADS
	.align		4
.L_95:
        /*0608*/ 	.byte	0x04, 0x05
        /*060a*/ 	.short	(.L_97 - .L_96)
.L_96:
        /*060c*/ 	.word	0x00000200
        /*0610*/ 	.word	0x00000001
        /*0614*/ 	.word	0x00000001


	//----- nvinfo : EIATTR_CRS_STACK_SIZE
	.align		4
.L_97:
        /*0618*/ 	.byte	0x04, 0x1e
        /*061a*/ 	.short	(.L_99 - .L_98)
.L_98:
        /*061c*/ 	.word	0x00000000


	//----- nvinfo : EIATTR_CBANK_PARAM_SIZE
	.align		4
.L_99:
        /*0620*/ 	.byte	0x03, 0x19
        /*0622*/ 	.short	0x0bf0


	//----- nvinfo : EIATTR_PARAM_CBANK
	.align		4
        /*0624*/ 	.byte	0x04, 0x0a
        /*0626*/ 	.short	(.L_101 - .L_100)
	.align		4
.L_100:
        /*0628*/ 	.word	index@(.nv.constant0._ZN7cutlass13device_kernelIN5flash11enable_sm90INS1_16FlashAttnFwdSm90INS1_25CollectiveMainloopFwdSm90ILi2EN4cute5tupleIJNS5_1CILi1EEES8_S8_EEENS6_IJNS7_ILi192EEESA_NS7_ILi64EEEEEELi64ENS_6half_tEfNS_4arch4Sm90ELb0ELb0ELb0ELb0ELb0ELb0ELb0ELb0ELb1ELb0ELb0ELb0EEENS1_21CollectiveEpilogueFwdINS6_IJSA_SB_SA_EEES9_SD_SF_Li384ELb0ELb0ELb0ELb0EEENS1_29StaticPersistentTileSchedulerILb0EEEEEEEEEvNT_6ParamsE)
        /*062c*/ 	.short	0x0210
        /*062e*/ 	.short	0x0bf0


	//----- nvinfo : EIATTR_SW_WAR
	.align		4
.L_101:
        /*0630*/ 	.byte	0x04, 0x36
        /*0632*/ 	.short	(.L_103 - .L_102)
.L_102:
        /*0634*/ 	.word	0x00000008
.L_103:


//--------------------- .nv.info._ZN7cutlass13device_kernelIN5flash11enable_sm90INS1_16FlashAttnFwdSm90INS1_25CollectiveMainloopFwdSm90ILi2EN4cute5tupleIJNS5_1CILi1EEES8_S8_EEENS6_IJNS7_ILi192EEESA_NS7_ILi64EEEEEELi64ENS_6half_tEfNS_4arch4Sm90ELb0ELb0ELb0ELb1ELb0ELb0ELb0ELb0ELb1ELb0ELb0ELb0EEENS1_21CollectiveEpilogueFwdINS6_IJSA_SB_SA_EEES9_SD_SF_Li384ELb1ELb0ELb0ELb0EEENS1_36VarlenDynamicPersistentTileSchedulerILi192ELi192ELi384ELi32ELb0ELb0ELb1ELb0ELb1ELb1EEEEEEEEEvNT_6ParamsE --------------------------
	.section	.nv.info._ZN7cutlass13device_kernelIN5flash11enable_sm90INS1_16FlashAttnFwdSm90INS1_25CollectiveMainloopFwdSm90ILi2EN4cute5tupleIJNS5_1CILi1EEES8_S8_EEENS6_IJNS7_ILi192EEESA_NS7_ILi64EEEEEELi64ENS_6half_tEfNS_4arch4Sm90ELb0ELb0ELb0ELb1ELb0ELb0ELb0ELb0ELb1ELb0ELb0ELb0EEENS1_21CollectiveEpilogueFwdINS6_IJSA_SB_SA_EEES9_SD_SF_Li384ELb1ELb0ELb0ELb0EEENS1_36VarlenDynamicPersistentTileSchedulerILi192ELi192ELi384ELi32ELb0ELb0ELb1ELb0ELb1ELb1EEEEEEEEEvNT_6ParamsE,"",@"SHT_CUDA_INFO"
	.sectionflags	@""
	.align	4


	//----- nvinfo : EIATTR_CUDA_API_VERSION
	.align		4
        /*0000*/ 	.byte	0x04, 0x37
        /*0002*/ 	.short	(.L_105 - .L_104)
.L_104:
        /*0004*/ 	.word	0x00000082


	//----- nvinfo : EIATTR_KPARAM_INFO
	.align		4
.L_105:
        /*0008*/ 	.byte	0x04, 0x17
        /*000a*/ 	.short	(.L_107 - .L_106)
.L_106:
        /*000c*/ 	.word	0x00000000
        /*0010*/ 	.short	0x0000
        /*0012*/ 	.short	0x0070
        /*0014*/ 	.byte	0x00, 0xf0, 0x01, 0x28


	//----- nvinfo : EIATTR_SPARSE_MMA_MASK
	.align		4
.L_107:
        /*0018*/ 	.byte	0x03, 0x50
        /*001a*/ 	.short	0x0000


	//----- nvinfo : EIATTR_MAXREG_COUNT
	.align		4
        /*001c*/ 	.byte	0x03, 0x1b
        /*001e*/ 	.short	0x0080


	//----- nvinfo : EIATTR_NUM_BARRIERS
	.align		4
        /*0020*/ 	.byte	0x02, 0x4c
        /*0022*/ 	.byte	0x10
	.zero		1


	//----- nvinfo : EIATTR_EXTERNS
	.align		4
        /*0024*/ 	.byte	0x04, 0x0f
        /*0026*/ 	.short	(.L_109 - .L_108)


	//   ....[0]....
	.align		4
.L_108:
        /*0028*/ 	.word	index@(__assertfail)


	//----- nvinfo : EIATTR_ANNOTATIONS
	.align		4
.L_109:
        /*002c*/ 	.byte	0x04, 0x55
        /*002e*/ 	.short	(.L_111 - .L_110)


	//   ....[0]....
.L_110:
        /*0030*/ 	.word	0x00000001
        /*0034*/ 	.byte	0x20, 0x0e, 0x00, 0x00, 0x01, 0x00, 0x00, 0x00, 0xa0, 0x0e, 0x00, 0x00, 0x01, 0x00, 0x00, 0x00
        /* <DEDUP_REMOVED lines=9> */
        /*00d4*/ 	.byte	0x10, 0xad, 0x00, 0x00, 0x01, 0x00, 0x00, 0x00, 0xa0, 0xcc, 0x00, 0x00


	//----- nvinfo : EIATTR_MERCURY_ISA_VERSION
	.align		4
.L_111:
        /*00e0*/ 	.byte	0x03, 0x5f
        /*00e2*/ 	.short	0x0101


	//----- nvinfo : EIATTR_UNUSED_LOAD_BYTE_OFFSET
	.align		4
        /*00e4*/ 	.byte	0x04, 0x44
        /*00e6*/ 	.short	(.L_113 - .L_112)


	//   ....[0]....
.L_112:
        /*00e8*/ 	.word	0x00000a80
        /*00ec*/ 	.word	0x0000fff0


	//   ....[1]....
        /*00f0*/ 	.word	0x00007930
        /*00f4*/ 	.word	0x0000fff0


	//----- nvinfo : EIATTR_INT_WARP_WIDE_INSTR_OFFSETS
	.align		4
.L_113:
        /*00f8*/ 	.byte	0x04, 0x31
        /*00fa*/ 	.short	(.L_115 - .L_114)


	//   ....[0]....
.L_114:
        /*00fc*/ 	.word	0x00000160


	//   ....[1]....
        /*0100*/ 	.word	0x000001a0


	//   ....[2]....
        /*0104*/ 	.word	0x00000210


	//   ....[3]....
        /*0108*/ 	.word	0x0000a090


	//   ....[4]....
        /*010c*/ 	.word	0x0000a120


	//   ....[5]....
        /*0110*/ 	.word	0x0000a570


	//   ....[6]....
        /*0114*/ 	.word	0x0000a5a0


	//   ....[7]....
        /*0118*/ 	.word	0x0000c000


	//   ....[8]....
        /*011c*/ 	.word	0x0000c090


	//----- nvinfo : EIATTR_COOP_GROUP_MASK_REGIDS
	.align		4
.L_115:
        /*0120*/ 	.byte	0x04, 0x29
        /*0122*/ 	.short	(.L_117 - .L_116)


	//   ....[0]....
.L_116:
        /*0124*/ 	.word	0xffffffff


	//   ....[1]....
        /*0128*/ 	.word	0xffffffff


	//   ....[2]....
        /*012c*/ 	.word	0xffffffff


	//   ....[3]....
        /*0130*/ 	.word	0xffffffff


	//   ....[4]....
        /*0134*/ 	.word	0xffffffff


	//   ....[5]....
        /*0138*/ 	.word	0xffffffff


	//   ....[6]....
        /*013c*/ 	.word	0xffffffff


	//   ....[7]....
        /*0140*/ 	.word	0xffffffff


	//   ....[8]....
        /*0144*/ 	.word	0xffffffff


	//   ....[9]....
        /*0148*/ 	.word	0xffffffff


	//   ....[10]....
        /*014c*/ 	.word	0xffffffff


	//   ....[11]....
        /*0150*/ 	.word	0xffffffff


	//   ....[12]....
        /*0154*/ 	.word	0xffffffff


	//   ....[13]....
        /*0158*/ 	.word	0xffffffff


	//   ....[14]....
        /*015c*/ 	.word	0xffffffff


	//   ....[15]....
        /*0160*/ 	.word	0xffffffff


	//   ....[16]....
        /*0164*/ 	.word	0xffffffff


	//   ....[17]....
        /*0168*/ 	.word	0xffffffff


	//   ....[18]....
        /*016c*/ 	.word	0xffffffff


	//   ....[19]....
        /*0170*/ 	.word	0xffffffff


	//   ....[20]....
        /*0174*/ 	.word	0xffffffff


	//   ....[21]....
        /*0178*/ 	.word	0xffffffff


	//   ....[22]....
        /*017c*/ 	.word	0xffffffff


	//   ....[23]....
        /*0180*/ 	.word	0xffffffff


	//   ....[24]....
        /*0184*/ 	.word	0xffffffff


	//   ....[25]....
        /*0188*/ 	.word	0xffffffff


	//   ....[26]....
        /*018c*/ 	.word	0xffffffff


	//   ....[27]....
        /*0190*/ 	.word	0xffffffff


	//   ....[28]....
        /*0194*/ 	.word	0xffffffff


	//   ....[29]....
        /*0198*/ 	.word	0xffffffff


	//   ....[30]....
        /*019c*/ 	.word	0xffffffff


	//   ....[31]....
        /*01a0*/ 	.word	0xffffffff


	//   ....[32]....
        /*01a4*/ 	.word	0xffffffff


	//   ....[33]....
        /*01a8*/ 	.word	0xffffffff


	//   ....[34]....
        /*01ac*/ 	.word	0xffffffff


	//   ....[35]....
        /*01b0*/ 	.word	0xffffffff


	//   ....[36]....
        /*01b4*/ 	.word	0xffffffff


	//   ....[37]....
        /*01b8*/ 	.word	0xffffffff


	//   ....[38]....
        /*01bc*/ 	.word	0xffffffff


	//   ....[39]....
        /*01c0*/ 	.word	0xffffffff


	//   ....[40]....
        /*01c4*/ 	.word	0xffffffff


	//   ....[41]....
        /*01c8*/ 	.word	0xffffffff


	//   ....[42]....
        /*01cc*/ 	.word	0xffffffff


	//   ....[43]....
        /*01d0*/ 	.word	0xffffffff


	//   ....[44]....
        /*01d4*/ 	.word	0xffffffff


	//   ....[45]....
        /*01d8*/ 	.word	0xffffffff


	//   ....[46]....
        /*01dc*/ 	.word	0xffffffff


	//   ....[47]....
        /*01e0*/ 	.word	0xffffffff


	//   ....[48]....
        /*01e4*/ 	.word	0xffffffff


	//   ....[49]....
        /*01e8*/ 	.word	0xffffffff


	//   ....[50]....
        /*01ec*/ 	.word	0xffffffff


	//   ....[51]....
        /*01f0*/ 	.word	0xffffffff


	//   ....[52]....
        /*01f4*/ 	.word	0xffffffff


	//   ....[53]....
        /*01f8*/ 	.word	0xffffffff


	//   ....[54]....
        /*01fc*/ 	.word	0xffffffff


	//   ....[55]....
        /*0200*/ 	.word	0xffffffff


	//   ....[56]....
        /*0204*/ 	.word	0x0500000f


	//   ....[57]....
        /*0208*/ 	.word	0x0500000f


	//   ....[58]....
        /*020c*/ 	.word	0x0500000f


	//   ....[59]....
        /*0210*/ 	.word	0x0500000f


	//   ....[60]....
        /*0214*/ 	.word	0x0500000f


	//   ....[61]....
        /*0218*/ 	.word	0x0500000f


	//   ....[62]....
        /*021c*/ 	.word	0x0500000f


	//   ....[63]....
        /*0220*/ 	.word	0x0500000f


	//   ....[64]....
        /*0224*/ 	.word	0x0500000f


	//   ....[65]....
        /*0228*/ 	.word	0x0500000f


	//   ....[66]....
        /*022c*/ 	.word	0x0500000f


	//   ....[67]....
        /*0230*/ 	.word	0x0500000f


	//   ....[68]....
        /*0234*/ 	.word	0x0500000f


	//   ....[69]....
        /*0238*/ 	.word	0x0500000f


	//   ....[70]....
        /*023c*/ 	.word	0x0500000f


	//   ....[71]....
        /*0240*/ 	.word	0x0500000f


	//   ....[72]....
        /*0244*/ 	.word	0x0500000f


	//   ....[73]....
        /*0248*/ 	.word	0x0500000f


	//   ....[74]....
        /*024c*/ 	.word	0x0500000f


	//----- nvinfo : EIATTR_COOP_GROUP_INSTR_OFFSETS
	.align		4
.L_117:
        /*0250*/ 	.byte	0x04, 0x28
        /*0252*/ 	.short	(.L_119 - .L_118)


	//   ....[0]....
.L_118:
        /*0254*/ 	.word	0x00000070


	//   ....[1]....
        /*0258*/ 	.word	0x00000170


	//   ....[2]....
        /*025c*/ 	.word	0x000001c0


	//   ....[3]....
        /*0260*/ 	.word	0x000003f0


	//   ....[4]....
        /*0264*/ 	.word	0x00000550


	//   ....[5]....
        /*0268*/ 	.word	0x00000670


	//   ....[6]....
        /*026c*/ 	.word	0x000007d0


	//   ....[7]....
        /*0270*/ 	.word	0x000014c0


	//   ....[8]....
        /*0274*/ 	.word	0x000027e0


	//   ....[9]....
        /*0278*/ 	.word	0x000028e0


	//   ....[10]....
        /*027c*/ 	.word	0x000030b0


	//   ....[11]....
        /*0280*/ 	.word	0x00003110


	//   ....[12]....
        /*0284*/ 	.word	0x000042c0


	//   ....[13]....
        /*0288*/ 	.word	0x00004f70


	//   ....[14]....
        /*028c*/ 	.word	0x00005000


	//   ....[15]....
        /*0290*/ 	.word	0x00005010


	//   ....[16]....
        /*0294*/ 	.word	0x00005060


	//   ....[17]....
        /*0298*/ 	.word	0x00006df0


	//   ....[18]....
        /*029c*/ 	.word	0x00006f00


	//   ....[19]....
        /*02a0*/ 	.word	0x00006f40


	//   ....[20]....
        /*02a4*/ 	.word	0x000070c0


	//   ....[21]....
        /*02a8*/ 	.word	0x000070f0


	//   ....[22]....
        /*02ac*/ 	.word	0x000092b0


	//   ....[23]....
        /*02b0*/ 	.word	0x00009430


	//   ....[24]....
        /*02b4*/ 	.word	0x00009460


	//   ....[25]....
        /*02b8*/ 	.word	0x000094a0


	//   ....[26]....
        /*02bc*/ 	.word	0x00009510


	//   ....[27]....
        /*02c0*/ 	.word	0x00009570


	//   ....[28]....
        /*02c4*/ 	.word	0x000095b0


	//   ....[29]....
        /*02c8*/ 	.word	0x00009730


	//   ....[30]....
        /*02cc*/ 	.word	0x00009790


	//   ....[31]....
        /*02d0*/ 	.word	0x000097d0


	//   ....[32]....
        /*02d4*/ 	.word	0x00009810


	//   ....[33]....
        /*02d8*/ 	.word	0x00009840


	//   ....[34]....
        /*02dc*/ 	.word	0x00009870


	//   ....[35]....
        /*02e0*/ 	.word	0x000098f0


	//   ....[36]....
        /*02e4*/ 	.word	0x00009920


	//   ....[37]....
        /*02e8*/ 	.word	0x000099a0


	//   ....[38]....
        /*02ec*/ 	.word	0x0000c350


	//   ....[39]....
        /*02f0*/ 	.word	0x0000c360


	//   ....[40]....
        /*02f4*/ 	.word	0x0000c450


	//   ....[41]....
        /*02f8*/ 	.word	0x0000c4b0


	//   ....[42]....
        /*02fc*/ 	.word	0x0000c4f0


	//   ....[43]....
        /*0300*/ 	.word	0x0000c530


	//   ....[44]....
        /*0304*/ 	.word	0x0000c560


	//   ....[45]....
        /*0308*/ 	.word	0x0000c590


	//   ....[46]....
        /*030c*/ 	.word	0x0000c700


	//   ....[47]....
        /*0310*/ 	.word	0x0000c760


	//   ....[48]....
        /*0314*/ 	.word	0x0000c7a0


	//   ....[49]....
        /*0318*/ 	.word	0x0000c7e0


	//   ....[50]....
        /*031c*/ 	.word	0x0000c810


	//   ....[51]....
        /*0320*/ 	.word	0x0000c840


	//   ....[52]....
        /*0324*/ 	.word	0x0000c900


	//   ....[53]....
        /*0328*/ 	.word	0x0000c920


	//   ....[54]....
        /*032c*/ 	.word	0x0000c990


	//   ....[55]....
        /*0330*/ 	.word	0x0000cdc0


	//   ....[56]....
        /*0334*/ 	.word	0x0000d2a0


	//   ....[57]....
        /*0338*/ 	.word	0x0000d690


	//   ....[58]....
        /*033c*/ 	.word	0x0000d720


	//   ....[59]....
        /*0340*/ 	.word	0x0000d7c0


	//   ....[60]....
        /*0344*/ 	.word	0x0000d870


	//   ....[61]....
        /*0348*/ 	.word	0x0000d8f0


	//   ....[62]....
        /*034c*/ 	.word	0x0000d970


	//   ....[63]....
        /*0350*/ 	.word	0x0000d9f0


	//   ....[64]....
        /*0354*/ 	.word	0x0000da70


	//   ....[65]....
        /*0358*/ 	.word	0x0000db00


	//   ....[66]....
        /*035c*/ 	.word	0x0000dbb0


	//   ....[67]....
        /*0360*/ 	.word	0x0000dc30


	//   ....[68]....
        /*0364*/ 	.word	0x0000dcb0


	//   ....[69]....
        /*0368*/ 	.word	0x0000dd30


	//   ....[70]....
        /*036c*/ 	.word	0x0000ddb0


	//   ....[71]....
        /*0370*/ 	.word	0x0000de20


	//   ....[72]....
        /*0374*/ 	.word	0x0000dec0


	//   ....[73]....
        /*0378*/ 	.word	0x0000df50


	//   ....[74]....
        /*037c*/ 	.word	0x0000e070


	//----- nvinfo : EIATTR_REG_RECONFIG
	.align		4
.L_119:
        /*0380*/ 	.byte	0x01, 0x54
	.zero		2


	//----- nvinfo : EIATTR_SYSCALL_OFFSETS
	.align		4
        /*0384*/ 	.byte	0x04, 0x46
        /*0386*/ 	.short	(.L_121 - .L_120)


	//   ....[0]....
.L_120:
        /*0388*/ 	.word	0x00001610


	//   ....[1]....
        /*038c*/ 	.word	0x0000a2a0


	//   ....[2]....
        /*0390*/ 	.word	0x0000a3d0


	//   ....[3]....
        /*0394*/ 	.word	0x0000a4d0


	//----- nvinfo : EIATTR_MBARRIER_INSTR_OFFSETS
	.align		4
.L_121:
        /*0398*/ 	.byte	0x04, 0x39
        /*039a*/ 	.short	(.L_123 - .L_122)


	//   ....[0]....
.L_122:
        /*039c*/ 	.word	0x000002a0
        /*03a0*/ 	.word	0x000000ff
        /*03a4*/ 	.word	0x00030800
        /*03a8*/ 	.short	0x0100
        /*03aa*/ 	.byte	0x08
	.zero		1


	//   ....[1]....
        /*03ac*/ 	.word	0x000002b0
        /*03b0*/ 	.word	0x000000ff
        /*03b4*/ 	.word	0x00030820
        /*03b8*/ 	.short	0x0100
        /*03ba*/ 	.byte	0x08
	.zero		1


	//   ....[2]....
        /*03bc*/ 	.word	0x000003a0
        /*03c0*/ 	.word	0x000000ff
        /*03c4*/ 	.word	0x00030830
        /*03c8*/ 	.short	0x0100
        /*03ca*/ 	.byte	0x08
	.zero		1


	//   ....[3]....
        /*03cc*/ 	.word	0x000003b0
        /*03d0*/ 	.word	0x000000ff
        /*03d4*/ 	.word	0x00030840
        /*03d8*/ 	.short	0x0100
        /*03da*/ 	.byte	0x08
	.zero		1


	//   ....[4]....
        /*03dc*/ 	.word	0x000003c0
        /*03e0*/ 	.word	0x000000ff
        /*03e4*/ 	.word	0x00030838
        /*03e8*/ 	.short	0x0100
        /*03ea*/ 	.byte	0x08
	.zero		1


	//   ....[5]....
        /*03ec*/ 	.word	0x000003d0
        /*03f0*/ 	.word	0x000000ff
        /*03f4*/ 	.word	0x00030848
        /*03f8*/ 	.short	0x0100
        /*03fa*/ 	.byte	0x08
	.zero		1


	//   ....[6]....
        /*03fc*/ 	.word	0x00000500
        /*0400*/ 	.word	0x000000ff
        /*0404*/ 	.word	0x00030850
        /*0408*/ 	.short	0x0100
        /*040a*/ 	.byte	0x08
	.zero		1


	//   ....[7]....
        /*040c*/ 	.word	0x00000510
        /*0410*/ 	.word	0x000000ff
        /*0414*/ 	.word	0x00030860
        /*0418*/ 	.short	0x0100
        /*041a*/ 	.byte	0x08
	.zero		1


	//   ....[8]....
        /*041c*/ 	.word	0x00000520
        /*0420*/ 	.word	0x000000ff
        /*0424*/ 	.word	0x00030858
        /*0428*/ 	.short	0x0100
        /*042a*/ 	.byte	0x08
	.zero		1


	//   ....[9]....
        /*042c*/ 	.word	0x00000530
        /*0430*/ 	.word	0x000000ff
        /*0434*/ 	.word	0x00030868
        /*0438*/ 	.short	0x0100
        /*043a*/ 	.byte	0x08
	.zero		1


	//   ....[10]....
        /*043c*/ 	.word	0x00000620
        /*0440*/ 	.word	0x000000ff
        /*0444*/ 	.word	0x00030870
        /*0448*/ 	.short	0x0100
        /*044a*/ 	.byte	0x06
	.zero		1


	//   ....[11]....
        /*044c*/ 	.word	0x00000630
        /*0450*/ 	.word	0x000000ff
        /*0454*/ 	.word	0x00030880
        /*0458*/ 	.short	0x0100
        /*045a*/ 	.byte	0x06
	.zero		1


	//   ....[12]....
        /*045c*/ 	.word	0x00000640
        /*0460*/ 	.word	0x000000ff
        /*0464*/ 	.word	0x00030878
        /*0468*/ 	.short	0x0100
        /*046a*/ 	.byte	0x06
	.zero		1


	//   ....[13]....
        /*046c*/ 	.word	0x00000650
        /*0470*/ 	.word	0x000000ff
        /*0474*/ 	.word	0x00030888
        /*0478*/ 	.short	0x0100
        /*047a*/ 	.byte	0x06
	.zero		1


	//   ....[14]....
        /*047c*/ 	.word	0x00000780
        /*0480*/ 	.word	0x000000ff
        /*0484*/ 	.word	0x00030890
        /*0488*/ 	.short	0x0100
        /*048a*/ 	.byte	0x08
	.zero		1


	//   ....[15]....
        /*048c*/ 	.word	0x00000790
        /*0490*/ 	.word	0x000000ff
        /*0494*/ 	.word	0x000308a0
        /*0498*/ 	.short	0x0100
        /*049a*/ 	.byte	0x08
	.zero		1


	//   ....[16]....
        /*049c*/ 	.word	0x000007a0
        /*04a0*/ 	.word	0x000000ff
        /*04a4*/ 	.word	0x00030898
        /*04a8*/ 	.short	0x0100
        /*04aa*/ 	.byte	0x08
	.zero		1


	//   ....[17]....
        /*04ac*/ 	.word	0x000007b0
        /*04b0*/ 	.word	0x000000ff
        /*04b4*/ 	.word	0x000308a8
        /*04b8*/ 	.short	0x0100
        /*04ba*/ 	.byte	0x08
	.zero		1


	//   ....[18]....
        /*04bc*/ 	.word	0x000008e0
        /*04c0*/ 	.word	0x000000ff
        /*04c4*/ 	.word	0x000308b0
        /*04c8*/ 	.short	0x0100
        /*04ca*/ 	.byte	0x08
	.zero		1


	//   ....[19]....
        /*04cc*/ 	.word	0x000008f0
        /*04d0*/ 	.word	0x000000ff
        /*04d4*/ 	.word	0x000308c0
        /*04d8*/ 	.short	0x0100
        /*04da*/ 	.byte	0x08
	.zero		1


	//   ....[20]....
        /*04dc*/ 	.word	0x00000900
        /*04e0*/ 	.word	0x000000ff
        /*04e4*/ 	.word	0x000308b8
        /*04e8*/ 	.short	0x0100
        /*04ea*/ 	.byte	0x08
	.zero		1


	//   ....[21]....
        /*04ec*/ 	.word	0x00000910
        /*04f0*/ 	.word	0x000000ff
        /*04f4*/ 	.word	0x000308c8
        /*04f8*/ 	.short	0x0100
        /*04fa*/ 	.byte	0x08
	.zero		1


	//   ....[22]....
        /*04fc*/ 	.word	0x00001690
        /*0500*/ 	.word	0x000000ff
        /*0504*/ 	.word	0x00030800
        /*0508*/ 	.short	0x010a
        /*050a*/ 	.byte	0x28
	.zero		1


	//   ....[23]....
        /*050c*/ 	.word	0x00001710
        /*0510*/ 	.word	0x00000003
        /*0514*/ 	.word	0x00030830
        /*0518*/ 	.short	0x010a
        /*051a*/ 	.byte	0x3f
	.zero		1


	//   ....[24]....
        /*051c*/ 	.word	0x00001780
        /*0520*/ 	.word	0x00000003
        /*0524*/ 	.word	0x00030830
        /*0528*/ 	.short	0x010a
        /*052a*/ 	.byte	0x3f
	.zero		1


	//   ....[25]....
        /*052c*/ 	.word	0x00002910
        /*0530*/ 	.word	0x00000003
        /*0534*/ 	.word	0x00000000
        /*0538*/ 	.short	0x0101
        /*053a*/ 	.byte	0x3f
	.zero		1


	//   ....[26]....
        /*053c*/ 	.word	0x00004500
        /*0540*/ 	.word	0x000000ff
        /*0544*/ 	.word	0x00030830
        /*0548*/ 	.short	0x010a
        /*054a*/ 	.byte	0x06
	.zero		1


	//   ....[27]....
        /*054c*/ 	.word	0x00004540
        /*0550*/ 	.word	0x000000ff
        /*0554*/ 	.word	0x00030830
        /*0558*/ 	.short	0x010a
        /*055a*/ 	.byte	0x06
	.zero		1


	//   ....[28]....
        /*055c*/ 	.word	0x00004740
        /*0560*/ 	.word	0x000000ff
        /*0564*/ 	.word	0x00030850
        /*0568*/ 	.short	0x010a
        /*056a*/ 	.byte	0x06
	.zero		1


	//   ....[29]....
        /*056c*/ 	.word	0x00004780
        /*0570*/ 	.word	0x000000ff
        /*0574*/ 	.word	0x00030850
        /*0578*/ 	.short	0x010a
        /*057a*/ 	.byte	0x06
	.zero		1


	//   ....[30]....
        /*057c*/ 	.word	0x00005570
        /*0580*/ 	.word	0x00000005
        /*0584*/ 	.word	0x00000000
        /*0588*/ 	.short	0x0101
        /*058a*/ 	.byte	0x3f
	.zero		1


	//   ....[31]....
        /*058c*/ 	.word	0x00005600
        /*0590*/ 	.word	0x0000000a
        /*0594*/ 	.word	0x00000000
        /*0598*/ 	.short	0x0101
        /*059a*/ 	.byte	0x3f
	.zero		1


	//   ....[32]....
        /*059c*/ 	.word	0x00006e70
        /*05a0*/ 	.word	0x000000ff
        /*05a4*/ 	.word	0x00030850
        /*05a8*/ 	.short	0x010a
        /*05aa*/ 	.byte	0x05
	.zero		1


	//   ....[33]....
        /*05ac*/ 	.word	0x00006eb0
        /*05b0*/ 	.word	0x000000ff
        /*05b4*/ 	.word	0x00030850
        /*05b8*/ 	.short	0x010a
        /*05ba*/ 	.byte	0x05
	.zero		1


	//   ....[34]....
        /*05bc*/ 	.word	0x000076d0
        /*05c0*/ 	.word	0x00000009
        /*05c4*/ 	.word	0x00000000
        /*05c8*/ 	.short	0x0101
        /*05ca*/ 	.byte	0x3f
	.zero		1


	//   ....[35]....
        /*05cc*/ 	.word	0x000084a0
        /*05d0*/ 	.word	0x000000ff
        /*05d4*/ 	.word	0x00000000
        /*05d8*/ 	.short	0x0101
        /*05da*/ 	.byte	0x04
	.zero		1


	//   ....[36]....
        /*05dc*/ 	.word	0x0000a990
        /*05e0*/ 	.word	0x00000005
        /*05e4*/ 	.word	0x00030840
        /*05e8*/ 	.short	0x010a
        /*05ea*/ 	.byte	0x3f
	.zero		1


	//   ....[37]....
        /*05ec*/ 	.word	0x0000ace0
        /*05f0*/ 	.word	0x0000001a
        /*05f4*/ 	.word	0x00030820
        /*05f8*/ 	.short	0x010a
        /*05fa*/ 	.byte	0x3f
	.zero		1


	//   ....[38]....
        /*05fc*/ 	.word	0x0000afd0
        /*0600*/ 	.word	0x00000003
        /*0604*/ 	.word	0x00030840
        /*0608*/ 	.short	0x010a
        /*060a*/ 	.byte	0x3f
	.zero		1


	//   ....[39]....
        /*060c*/ 	.word	0x0000b1b0
        /*0610*/ 	.word	0x00000002
        /*0614*/ 	.word	0x00000060
        /*0618*/ 	.short	0x010a
        /*061a*/ 	.byte	0x3f
	.zero		1


	//   ....[40]....
        /*061c*/ 	.word	0x0000b620
        /*0620*/ 	.word	0x00000003
        /*0624*/ 	.word	0x00030840
        /*0628*/ 	.short	0x010a
        /*062a*/ 	.byte	0x3f
	.zero		1


	//   ....[41]....
        /*062c*/ 	.word	0x0000b800
        /*0630*/ 	.word	0x00000003
        /*0634*/ 	.word	0x00000060
        /*0638*/ 	.short	0x010a
        /*063a*/ 	.byte	0x3f
	.zero		1


	//   ....[42]....
        /*063c*/ 	.word	0x0000bbc0
        /*0640*/ 	.word	0x00000002
        /*0644*/ 	.word	0x00030840
        /*0648*/ 	.short	0x010a
        /*064a*/ 	.byte	0x3f
	.zero		1


	//   ....[43]....
        /*064c*/ 	.word	0x0000bdb0
        /*0650*/ 	.word	0x00000002
        /*0654*/ 	.word	0x00000060
        /*0658*/ 	.short	0x010a
        /*065a*/ 	.byte	0x3f
	.zero		1


	//   ....[44]....
        /*065c*/ 	.word	0x0000c100
        /*0660*/ 	.word	0x00000003
        /*0664*/ 	.word	0x00030860
        /*0668*/ 	.short	0x010a
        /*066a*/ 	.byte	0x3f
	.zero		1


	//   ....[45]....
        /*066c*/ 	.word	0x0000cd40
        /*0670*/ 	.word	0x00000009
        /*0674*/ 	.word	0x00030820
        /*0678*/ 	.short	0x010a
        /*067a*/ 	.byte	0x3f
	.zero		1


	//   ....[46]....
        /*067c*/ 	.word	0x0000cee0
        /*0680*/ 	.word	0x00000007
        /*0684*/ 	.word	0x00000000
        /*0688*/ 	.short	0x010a
        /*068a*/ 	.byte	0x3f
	.zero		1


	//   ....[47]....
        /*068c*/ 	.word	0x0000cf50
        /*0690*/ 	.word	0x00000003
        /*0694*/ 	.word	0x00000000
        /*0698*/ 	.short	0x010a
        /*069a*/ 	.byte	0x3f
	.zero		1


	//   ....[48]....
        /*069c*/ 	.word	0x0000cfb0
        /*06a0*/ 	.word	0x00000005
        /*06a4*/ 	.word	0x00000000
        /*06a8*/ 	.short	0x010a
        /*06aa*/ 	.byte	0x3f
	.zero		1


	//   ....[49]....
        /*06ac*/ 	.word	0x0000cfe0
        /*06b0*/ 	.word	0x00000003
        /*06b4*/ 	.word	0x00000000
        /*06b8*/ 	.short	0x010a
        /*06ba*/ 	.byte	0x3f
	.zero		1


	//   ....[50]....
        /*06bc*/ 	.word	0x0000d050
        /*06c0*/ 	.word	0x00000003
        /*06c4*/ 	.word	0x00030800
        /*06c8*/ 	.short	0x010a
        /*06ca*/ 	.byte	0x3f
	.zero		1


	//   ....[51]....
        /*06cc*/ 	.word	0x0000d0a0
        /*06d0*/ 	.word	0x00000003
        /*06d4*/ 	.word	0x00030830
        /*06d8*/ 	.short	0x010a
        /*06da*/ 	.byte	0x3f
	.zero		1


	//   ....[52]....
        /*06dc*/ 	.word	0x0000d100
        /*06e0*/ 	.word	0x00000005
        /*06e4*/ 	.word	0x00030830
        /*06e8*/ 	.short	0x010a
        /*06ea*/ 	.byte	0x3f
	.zero		1


	//   ....[53]....
        /*06ec*/ 	.word	0x0000d160
        /*06f0*/ 	.word	0x00000005
        /*06f4*/ 	.word	0x00030850
        /*06f8*/ 	.short	0x010a
        /*06fa*/ 	.byte	0x3f
	.zero		1


	//   ....[54]....
        /*06fc*/ 	.word	0x0000d1c0
        /*0700*/ 	.word	0x0000000a
        /*0704*/ 	.word	0x00030850
        /*0708*/ 	.short	0x010a
        /*070a*/ 	.byte	0x3f
	.zero		1


	//   ....[55]....
        /*070c*/ 	.word	0x0000d360
        /*0710*/ 	.word	0x00000005
        /*0714*/ 	.word	0x00030840
        /*0718*/ 	.short	0x010a
        /*071a*/ 	.byte	0x3f
	.zero		1


	//   ....[56]....
        /*071c*/ 	.word	0x0000d3b0
        /*0720*/ 	.word	0x0000001a
        /*0724*/ 	.word	0x00030820
        /*0728*/ 	.short	0x010a
        /*072a*/ 	.byte	0x3f
	.zero		1


	//   ....[57]....
        /*072c*/ 	.word	0x0000d400
        /*0730*/ 	.word	0x00000003
        /*0734*/ 	.word	0x00030840
        /*0738*/ 	.short	0x010a
        /*073a*/ 	.byte	0x3f
	.zero		1


	//   ....[58]....
        /*073c*/ 	.word	0x0000d450
        /*0740*/ 	.word	0x00000002
        /*0744*/ 	.word	0x00000060
        /*0748*/ 	.short	0x010a
        /*074a*/ 	.byte	0x3f
	.zero		1


	//   ....[59]....
        /*074c*/ 	.word	0x0000d4a0
        /*0750*/ 	.word	0x00000003
        /*0754*/ 	.word	0x00030840
        /*0758*/ 	.short	0x010a
        /*075a*/ 	.byte	0x3f
	.zero		1


	//   ....[60]....
        /*075c*/ 	.word	0x0000d4f0
        /*0760*/ 	.word	0x00000003
        /*0764*/ 	.word	0x00000060
        /*0768*/ 	.short	0x010a
        /*076a*/ 	.byte	0x3f
	.zero		1


	//   ....[61]....
        /*076c*/ 	.word	0x0000d540
        /*0770*/ 	.word	0x00000002
        /*0774*/ 	.word	0x00030840
        /*0778*/ 	.short	0x010a
        /*077a*/ 	.byte	0x3f
	.zero		1


	//   ....[62]....
        /*077c*/ 	.word	0x0000d590
        /*0780*/ 	.word	0x00000002
        /*0784*/ 	.word	0x00000060
        /*0788*/ 	.short	0x010a
        /*078a*/ 	.byte	0x3f
	.zero		1


	//   ....[63]....
        /*078c*/ 	.word	0x0000d5e0
        /*0790*/ 	.word	0x00000003
        /*0794*/ 	.word	0x00030860
        /*0798*/ 	.short	0x010a
        /*079a*/ 	.byte	0x3f
	.zero		1


	//   ....[64]....
        /*079c*/ 	.word	0x0000df90
        /*07a0*/ 	.word	0x00000009
        /*07a4*/ 	.word	0x00030820
        /*07a8*/ 	.short	0x010a
        /*07aa*/ 	.byte	0x3f
	.zero		1


	//   ....[65]....
        /*07ac*/ 	.word	0x0000e130
        /*07b0*/ 	.word	0x00000007
        /*07b4*/ 	.word	0x00000000
        /*07b8*/ 	.short	0x010a
        /*07ba*/ 	.byte	0x3f
	.zero		1


	//   ....[66]....
        /*07bc*/ 	.word	0x0000e180
        /*07c0*/ 	.word	0x00000003
        /*07c4*/ 	.word	0x00000000
        /*07c8*/ 	.short	0x010a
        /*07ca*/ 	.byte	0x3f
	.zero		1


	//   ....[67]....
        /*07cc*/ 	.word	0x0000e1d0
        /*07d0*/ 	.word	0x00000005
        /*07d4*/ 	.word	0x00000000
        /*07d8*/ 	.short	0x010a
        /*07da*/ 	.byte	0x3f
	.zero		1


	//----- nvinfo : EIATTR_NUM_MBARRIERS
	.align		4
.L_123:
        /*07dc*/ 	.byte	0x03, 0x38
        /*07de*/ 	.short	0x0016


	//----- nvinfo : EIATTR_EXIT_INSTR_OFFSETS
	.align		4
        /*07e0*/ 	.byte	0x04, 0x1c
        /*07e2*/ 	.short	(.L_125 - .L_124)


	//   ....[0]....
.L_124:
        /*07e4*/ 	.word	0x00000ab0


	//   ....[1]....
        /*07e8*/ 	.word	0x00009270


	//   ....[2]....
        /*07ec*/ 	.word	0x000092d0


	//   ....[3]....
        /*07f0*/ 	.word	0x0000d030


	//----- nvinfo : EIATTR_MAX_THREADS
	.align		4
.L_125:
        /*07f4*/ 	.byte	0x04, 0x05
        /*07f6*/ 	.short	(.L_127 - .L_126)
.L_126:
        /*07f8*/ 	.word	0x00000200
        /*07fc*/ 	.word	0x00000001
        /*0800*/ 	.word	0x00000001


	//----- nvinfo : EIATTR_CRS_STACK_SIZE
	.align		4
.L_127:
        /*0804*/ 	.byte	0x04, 0x1e
        /*0806*/ 	.short	(.L_129 - .L_128)
.L_128:
        /*0808*/ 	.word	0x00000000


	//----- nvinfo : EIATTR_CBANK_PARAM_SIZE
	.align		4
.L_129:
        /*080c*/ 	.byte	0x03, 0x19
        /*080e*/ 	.short	0x0a70


	//----- nvinfo : EIATTR_PARAM_CBANK
	.align		4
        /*0810*/ 	.byte	0x04, 0x0a
        /*0812*/ 	.short	(.L_131 - .L_130)
	.align		4
.L_130:
        /*0814*/ 	.word	index@(.nv.constant0._ZN7cutlass13device_kernelIN5flash11enable_sm90INS1_16FlashAttnFwdSm90INS1_25CollectiveMainloopFwdSm90ILi2EN4cute5tupleIJNS5_1CILi1EEES8_S8_EEENS6_IJNS7_ILi192EEESA_NS7_ILi64EEEEEELi64ENS_6half_tEfNS_4arch4Sm90ELb0ELb0ELb0ELb1ELb0ELb0ELb0ELb0ELb1ELb0ELb0ELb0EEENS1_21CollectiveEpilogueFwdINS6_IJSA_SB_SA_EEES9_SD_SF_Li384ELb1ELb0ELb0ELb0EEENS1_36VarlenDynamicPersistentTileSchedulerILi192ELi192ELi384ELi32ELb0ELb0ELb1ELb0ELb1ELb1EEEEEEEEEvNT_6ParamsE)
        /*0818*/ 	.short	0x0210
        /*081a*/ 	.short	0x0a70


	//----- nvinfo : EIATTR_SW_WAR
	.align		4
.L_131:
        /*081c*/ 	.byte	0x04, 0x36
        /*081e*/ 	.short	(.L_133 - .L_132)
.L_132:
        /*0820*/ 	.word	0x00000008
.L_133:


//--------------------- .nv.info._ZN7cutlass13device_kernelIN5flash11enable_sm90INS1_16FlashAttnFwdSm90INS1_25CollectiveMainloopFwdSm90ILi2EN4cute5tupleIJNS5_1CILi1EEES8_S8_EEENS6_IJNS7_ILi192EEESA_NS7_ILi64EEEEEELi64ENS_6half_tEfNS_4arch4Sm90ELb0ELb0ELb0ELb1ELb0ELb1ELb0ELb0ELb1ELb0ELb0ELb0EEENS1_21CollectiveEpilogueFwdINS6_IJSA_SB_SA_EEES9_SD_SF_Li384ELb1ELb0ELb0ELb0EEENS1_36VarlenDynamicPersistentTileSchedulerILi192ELi192ELi384ELi32ELb0ELb0ELb1ELb0ELb1ELb1EEEEEEEEEvNT_6ParamsE --------------------------
	.section	.nv.info._ZN7cutlass13device_kernelIN5flash11enable_sm90INS1_16FlashAttnFwdSm90INS1_25CollectiveMainloopFwdSm90ILi2EN4cute5tupleIJNS5_1CILi1EEES8_S8_EEENS6_IJNS7_ILi192EEESA_NS7_ILi64EEEEEELi64ENS_6half_tEfNS_4arch4Sm90ELb0ELb0ELb0ELb1ELb0ELb1ELb0ELb0ELb1ELb0ELb0ELb0EEENS1_21CollectiveEpilogueFwdINS6_IJSA_SB_SA_EEES9_SD_SF_Li384ELb1ELb0ELb0ELb0EEENS1_36VarlenDynamicPersistentTileSchedulerILi192ELi192ELi384ELi32ELb0ELb0ELb1ELb0ELb1ELb1EEEEEEEEEvNT_6ParamsE,"",@"SHT_CUDA_INFO"
	.sectionflags	@""
	.align	4


	//----- nvinfo : EIATTR_CUDA_API_VERSION
	.align		4
        /*0000*/ 	.byte	0x04, 0x37
        /*0002*/ 	.short	(.L_135 - .L_134)
.L_134:
        /*0004*/ 	.word	0x00000082


	//----- nvinfo : EIATTR_KPARAM_INFO
	.align		4
.L_135:
        /*0008*/ 	.byte	0x04, 0x17
        /*000a*/ 	.short	(.L_137 - .L_136)
.L_136:
        /*000c*/ 	.word	0x00000000
        /*0010*/ 	.short	0x0000
        /*0012*/ 	.short	0x0070
        /*0014*/ 	.byte	0x00, 0xf0, 0x01, 0x28


	//----- nvinfo : EIATTR_SPARSE_MMA_MASK
	.align		4
.L_137:
        /*0018*/ 	.byte	0x03, 0x50
        /*001a*/ 	.short	0x0000


	//----- nvinfo : EIATTR_MAXREG_COUNT
	.align		4
        /*001c*/ 	.byte	0x03, 0x1b
        /*001e*/ 	.short	0x0080


	//----- nvinfo : EIATTR_NUM_BARRIERS
	.align		4
        /*0020*/ 	.byte	0x02, 0x4c
        /*0022*/ 	.byte	0x10
	.zero		1


	//----- nvinfo : EIATTR_EXTERNS
	.align		4
        /*0024*/ 	.byte	0x04, 0x0f
        /*0026*/ 	.short	(.L_139 - .L_138)


	//   ....[0]....
	.align		4
.L_138:
        /*0028*/ 	.word	index@(__assertfail)


	//----- nvinfo : EIATTR_ANNOTATIONS
	.align		4
.L_139:
        /*002c*/ 	.byte	0x04, 0x55
        /*002e*/ 	.short	(.L_141 - .L_140)


	//   ....[0]....
.L_140:
        /* <DEDUP_REMOVED lines=45> */


	//----- nvinfo : EIATTR_MERCURY_ISA_VERSION
	.align		4
.L_141:
        /*02f0*/ 	.byte	0x03, 0x5f
        /*02f2*/ 	.short	0x0101


	//----- nvinfo : EIATTR_UNUSED_LOAD_BYTE_OFFSET
	.align		4
        /*02f4*/ 	.byte	0x04, 0x44
        /*02f6*/ 	.short	(.L_143 - .L_142)


	//   ....[0]....
.L_142:
        /*02f8*/ 	.word	0x00000b00
        /*02fc*/ 	.word	0x0000fff0


	//   ....[1]....
        /*0300*/ 	.word	0x0000e9f0
        /*0304*/ 	.word	0x0000fff0


	//----- nvinfo : EIATTR_INT_WARP_WIDE_INSTR_OFFSETS
	.align		4
.L_143:
        /*0308*/ 	.byte	0x04, 0x31
        /*030a*/ 	.short	(.L_145 - .L_144)


	//   ....[0]....
.L_144:
        /*030c*/ 	.word	0x000001b0


	//   ....[1]....
        /*0310*/ 	.word	0x00000250


	//   ....[2]....
        /*0314*/ 	.word	0x000002c0


	//   ....[3]....
        /*0318*/ 	.word	0x00011db0


	//   ....[4]....
        /*031c*/ 	.word	0x00011e40


	//   ....[5]....
        /*0320*/ 	.word	0x00012280


	//   ....[6]....
        /*0324*/ 	.word	0x000122b0


	//   ....[7]....
        /*0328*/ 	.word	0x00013d50


	//   ....[8]....
        /*032c*/ 	.word	0x00013de0


	//----- nvinfo : EIATTR_COOP_GROUP_MASK_REGIDS
	.align		4
.L_145:
        /*0330*/ 	.byte	0x04, 0x29
        /*0332*/ 	.short	(.L_147 - .L_146)


	//   ....[0]....
.L_146:
        /*0334*/ 	.word	0xffffffff


	//   ....[1]....
        /*0338*/ 	.word	0xffffffff


	//   ....[2]....
        /*033c*/ 	.word	0xffffffff


	//   ....[3]....
        /*0340*/ 	.word	0xffffffff


	//   ....[4]....
        /*0344*/ 	.word	0xffffffff


	//   ....[5]....
        /*0348*/ 	.word	0xffffffff


	//   ....[6]....
        /*034c*/ 	.word	0xffffffff


	//   ....[7]....
        /*0350*/ 	.word	0xffffffff


	//   ....[8]....
        /*0354*/ 	.word	0xffffffff


	//   ....[9]....
        /*0358*/ 	.word	0xffffffff


	//   ....[10]....
        /*035c*/ 	.word	0xffffffff


	//   ....[11]....
        /*0360*/ 	.word	0xffffffff


	//   ....[12]....
        /*0364*/ 	.word	0xffffffff


	//   ....[13]....
        /*0368*/ 	.word	0xffffffff


	//   ....[14]....
        /*036c*/ 	.word	0xffffffff


	//   ....[15]....
        /*0370*/ 	.word	0xffffffff


	//   ....[16]....
        /*0374*/ 	.word	0xffffffff


	//   ....[17]....
        /*0378*/ 	.word	0xffffffff


	//   ....[18]....
        /*037c*/ 	.word	0xffffffff


	//   ....[19]....
        /*0380*/ 	.word	0xffffffff


	//   ....[20]....
        /*0384*/ 	.word	0xffffffff


	//   ....[21]....
        /*0388*/ 	.word	0xffffffff


	//   ....[22]....
        /*038c*/ 	.word	0xffffffff


	//   ....[23]....
        /*0390*/ 	.word	0xffffffff


	//   ....[24]....
        /*0394*/ 	.word	0xffffffff


	//   ....[25]....
        /*0398*/ 	.word	0xffffffff


	//   ....[26]....
        /*039c*/ 	.word	0xffffffff


	//   ....[27]....
        /*03a0*/ 	.word	0xffffffff


	//   ....[28]....
        /*03a4*/ 	.word	0xffffffff


	//   ....[29]....
        /*03a8*/ 	.word	0xffffffff


	//   ....[30]....
        /*03ac*/ 	.word	0xffffffff


	//   ....[31]....
        /*03b0*/ 	.word	0xffffffff


	//   ....[32]....
        /*03b4*/ 	.word	0xffffffff


	//   ....[33]....
        /*03b8*/ 	.word	0xffffffff


	//   ....[34]....
        /*03bc*/ 	.word	0xffffffff


	//   ....[35]....
        /*03c0*/ 	.word	0xffffffff


	//   ....[36]....
        /*03c4*/ 	.word	0xffffffff


	//   ....[37]....
        /*03c8*/ 	.word	0xffffffff


	//   ....[38]....
        /*03cc*/ 	.word	0xffffffff


	//   ....[39]....
        /*03d0*/ 	.word	0xffffffff


	//   ....[40]....
        /*03d4*/ 	.word	0xffffffff


	//   ....[41]....
        /*03d8*/ 	.word	0xffffffff


	//   ....[42]....
        /*03dc*/ 	.word	0xffffffff


	//   ....[43]....
        /*03e0*/ 	.word	0xffffffff


	//   ....[44]....
        /*03e4*/ 	.word	0xffffffff


	//   ....[45]....
        /*03e8*/ 	.word	0xffffffff


	//   ....[46]....
        /*03ec*/ 	.word	0xffffffff


	//   ....[47]....
        /*03f0*/ 	.word	0xffffffff


	//   ....[48]....
        /*03f4*/ 	.word	0xffffffff


	//   ....[49]....
        /*03f8*/ 	.word	0xffffffff


	//   ....[50]....
        /*03fc*/ 	.word	0xffffffff


	//   ....[51]....
        /*0400*/ 	.word	0xffffffff


	//   ....[52]....
        /*0404*/ 	.word	0xffffffff


	//   ....[53]....
        /*0408*/ 	.word	0xffffffff


	//   ....[54]....
        /*040c*/ 	.word	0xffffffff


	//   ....[55]....
        /*0410*/ 	.word	0xffffffff


	//   ....[56]....
        /*0414*/ 	.word	0x0500000f


	//   ....[57]....
        /*0418*/ 	.word	0x0500000f


	//   ....[58]....
        /*041c*/ 	.word	0x0500000f


	//   ....[59]....
        /*0420*/ 	.word	0x0500000f


	//   ....[60]....
        /*0424*/ 	.word	0x0500000f


	//   ....[61]....
        /*0428*/ 	.word	0x0500000f


	//   ....[62]....
        /*042c*/ 	.word	0x0500000f


	//   ....[63]....
        /*0430*/ 	.word	0x0500000f


	//   ....[64]....
        /*0434*/ 	.word	0x0500000f


	//   ....[65]....
        /*0438*/ 	.word	0x0500000f


	//   ....[66]....
        /*043c*/ 	.word	0x0500000f


	//   ....[67]....
        /*0440*/ 	.word	0x0500000f


	//   ....[68]....
        /*0444*/ 	.word	0x0500000f


	//   ....[69]....
        /*0448*/ 	.word	0x0500000f


	//   ....[70]....
        /*044c*/ 	.word	0x0500000f


	//   ....[71]....
        /*0450*/ 	.word	0x0500000f


	//   ....[72]....
        /*0454*/ 	.word	0x0500000f


	//   ....[73]....
        /*0458*/ 	.word	0x0500000f


	//   ....[74]....
        /*045c*/ 	.word	0x0500000f


	//   ....[75]....
        /*0460*/ 	.word	0x0500000f


	//   ....[76]....
        /*0464*/ 	.word	0x0500000f


	//   ....[77]....
        /*0468*/ 	.word	0x0500000f


	//   ....[78]....
        /*046c*/ 	.word	0x0500000f


	//   ....[79]....
        /*0470*/ 	.word	0x0500000f


	//   ....[80]....
        /*0474*/ 	.word	0x0500000f


	//   ....[81]....
        /*0478*/ 	.word	0x0500000f


	//   ....[82]....
        /*047c*/ 	.word	0x0500000f


	//   ....[83]....
        /*0480*/ 	.word	0x0500000f


	//   ....[84]....
        /*0484*/ 	.word	0x0500000f


	//----- nvinfo : EIATTR_COOP_GROUP_INSTR_OFFSETS
	.align		4
.L_147:
        /*0488*/ 	.byte	0x04, 0x28
        /*048a*/ 	.short	(.L_149 - .L_148)


	//   ....[0]....
.L_148:
        /*048c*/ 	.word	0x00000060


	//   ....[1]....
        /*0490*/ 	.word	0x000001c0


	//   ....[2]....
        /*0494*/ 	.word	0x00000270


	//   ....[3]....
        /*0498*/ 	.word	0x00000430


	//   ....[4]....
        /*049c*/ 	.word	0x00000590


	//   ....[5]....
        /*04a0*/ 	.word	0x000006b0


	//   ....[6]....
        /*04a4*/ 	.word	0x00000810


	//   ....[7]....
        /*04a8*/ 	.word	0x00005710


	//   ....[8]....
        /*04ac*/ 	.word	0x00008e50


	//   ....[9]....
        /*04b0*/ 	.word	0x00008e70


	//   ....[10]....
        /*04b4*/ 	.word	0x00009430


	//   ....[11]....
        /*04b8*/ 	.word	0x00009480


	//   ....[12]....
        /*04bc*/ 	.word	0x0000abe0


	//   ....[13]....
        /*04c0*/ 	.word	0x0000b8c0


	//   ....[14]....
        /*04c4*/ 	.word	0x0000b8f0


	//   ....[15]....
        /*04c8*/ 	.word	0x0000b9e0


	//   ....[16]....
        /*04cc*/ 	.word	0x0000ba10


	//   ....[17]....
        /*04d0*/ 	.word	0x0000db10


	//   ....[18]....
        /*04d4*/ 	.word	0x0000dd60


	//   ....[19]....
        /*04d8*/ 	.word	0x0000dda0


	//   ....[20]....
        /*04dc*/ 	.word	0x0000e550


	//   ....[21]....
        /*04e0*/ 	.word	0x0000e580


	//   ....[22]....
        /*04e4*/ 	.word	0x000103f0


	//   ....[23]....
        /*04e8*/ 	.word	0x00010580


	//   ....[24]....
        /*04ec*/ 	.word	0x000105b0


	//   ....[25]....
        /*04f0*/ 	.word	0x000105e0


	//   ....[26]....
        /*04f4*/ 	.word	0x00010620


	//   ....[27]....
        /*04f8*/ 	.word	0x00010670


	//   ....[28]....
        /*04fc*/ 	.word	0x000106d0


	//   ....[29]....
        /*0500*/ 	.word	0x00010890


	//   ....[30]....
        /*0504*/ 	.word	0x000108f0


	//   ....[31]....
        /*0508*/ 	.word	0x00010930


	//   ....[32]....
        /*050c*/ 	.word	0x00010970


	//   ....[33]....
        /*0510*/ 	.word	0x000109a0


	//   ....[34]....
        /*0514*/ 	.word	0x000109d0


	//   ....[35]....
        /*0518*/ 	.word	0x00010a50


	//   ....[36]....
        /*051c*/ 	.word	0x00010a80


	//   ....[37]....
        /*0520*/ 	.word	0x00010b00


	//   ....[38]....
        /*0524*/ 	.word	0x000140a0


	//   ....[39]....
        /*0528*/ 	.word	0x000140b0


	//   ....[40]....
        /*052c*/ 	.word	0x000141a0


	//   ....[41]....
        /*0530*/ 	.word	0x00014200


	//   ....[42]....
        /*0534*/ 	.word	0x00014240


	//   ....[43]....
        /*0538*/ 	.word	0x00014280


	//   ....[44]....
        /*053c*/ 	.word	0x000142b0


	//   ....[45]....
        /*0540*/ 	.word	0x000142e0


	//   ....[46]....
        /*0544*/ 	.word	0x00014450


	//   ....[47]....
        /*0548*/ 	.word	0x000144b0


	//   ....[48]....
        /*054c*/ 	.word	0x000144f0


	//   ....[49]....
        /*0550*/ 	.word	0x00014530


	//   ....[50]....
        /*0554*/ 	.word	0x00014560


	//   ....[51]....
        /*0558*/ 	.word	0x00014590


	//   ....[52]....
        /*055c*/ 	.word	0x00014650


	//   ....[53]....
        /*0560*/ 	.word	0x00014670


	//   ....[54]....
        /*0564*/ 	.word	0x000146e0


	//   ....[55]....
        /*0568*/ 	.word	0x00014b10


	//   ....[56]....
        /*056c*/ 	.word	0x00014f70


	//   ....[57]....
        /*0570*/ 	.word	0x00015020


	//   ....[58]....
        /*0574*/ 	.word	0x000150c0


	//   ....[59]....
        /*0578*/ 	.word	0x00015160


	//   ....[60]....
        /*057c*/ 	.word	0x00015200


	//   ....[61]....
        /*0580*/ 	.word	0x000152f0


	//   ....[62]....
        /*0584*/ 	.word	0x00015390


	//   ....[63]....
        /*0588*/ 	.word	0x00015430


	//   ....[64]....
        /*058c*/ 	.word	0x000154d0


	//   ....[65]....
        /*0590*/ 	.word	0x00015730


	//   ....[66]....
        /*0594*/ 	.word	0x00015a10


	//   ....[67]....
        /*0598*/ 	.word	0x00015e00


	//   ....[68]....
        /*059c*/ 	.word	0x00015e90


	//   ....[69]....
        /*05a0*/ 	.word	0x00015f30


	//   ....[70]....
        /*05a4*/ 	.word	0x00015fe0


	//   ....[71]....
        /*05a8*/ 	.word	0x00016060


	//   ....[72]....
        /*05ac*/ 	.word	0x000160e0


	//   ....[73]....
        /*05b0*/ 	.word	0x00016160


	//   ....[74]....
        /*05b4*/ 	.word	0x000161e0


	//   ....[75]....
        /*05b8*/ 	.word	0x00016270


	//   ....[76]....
        /*05bc*/ 	.word	0x00016320


	//   ....[77]....
        /*05c0*/ 	.word	0x000163a0


	//   ....[78]....
        /*05c4*/ 	.word	0x00016420


	//   ....[79]....
        /*05c8*/ 	.word	0x000164a0


	//   ....[80]....
        /*05cc*/ 	.word	0x00016520


	//   ....[81]....
        /*05d0*/ 	.word	0x00016590


	//   ....[82]....
        /*05d4*/ 	.word	0x00016630


	//   ....[83]....
        /*05d8*/ 	.word	0x000166c0


	//   ....[84]....
        /*05dc*/ 	.word	0x000167e0


	//----- nvinfo : EIATTR_REG_RECONFIG
	.align		4
.L_149:
        /*05e0*/ 	.byte	0x01, 0x54
	.zero		2


	//----- nvinfo : EIATTR_SYSCALL_OFFSETS
	.align		4
        /*05e4*/ 	.byte	0x04, 0x46
        /*05e6*/ 	.short	(.L_151 - .L_150)


	//   ....[0]....
.L_150:
        /*05e8*/ 	.word	0x000017a0


	//   ....[1]....
        /*05ec*/ 	.word	0x000018f0


	//   ....[2]....
        /*05f0*/ 	.word	0x000058a0


	//   ....[3]....
        /*05f4*/ 	.word	0x00005dc0


	//   ....[4]....
        /*05f8*/ 	.word	0x00011fc0


	//   ....[5]....
        /*05fc*/ 	.word	0x000120f0


	//   ....[6]....
        /*0600*/ 	.word	0x000121f0


	//----- nvinfo : EIATTR_MBARRIER_INSTR_OFFSETS
	.align		4
.L_151:
        /*0604*/ 	.byte	0x04, 0x39
        /*0606*/ 	.short	(.L_153 - .L_152)


	//   ....[0]....
.L_152:
        /*0608*/ 	.word	0x000002e0
        /*060c*/ 	.word	0x000000ff
        /*0610*/ 	.word	0x00030800
        /*0614*/ 	.short	0x0100
        /*0616*/ 	.byte	0x08
	.zero		1


	//   ....[1]....
        /*0618*/ 	.word	0x000002f0
        /*061c*/ 	.word	0x000000ff
        /*0620*/ 	.word	0x00030820
        /*0624*/ 	.short	0x0100
        /*0626*/ 	.byte	0x08
	.zero		1


	//   ....[2]....
        /*0628*/ 	.word	0x000003e0
        /*062c*/ 	.word	0x000000ff
        /*0630*/ 	.word	0x00030830
        /*0634*/ 	.short	0x0100
        /*0636*/ 	.byte	0x08
	.zero		1


	//   ....[3]....
        /*0638*/ 	.word	0x000003f0
        /*063c*/ 	.word	0x000000ff
        /*0640*/ 	.word	0x00030840
        /*0644*/ 	.short	0x0100
        /*0646*/ 	.byte	0x08
	.zero		1


	//   ....[4]....
        /*0648*/ 	.word	0x00000400
        /*064c*/ 	.word	0x000000ff
        /*0650*/ 	.word	0x00030838
        /*0654*/ 	.short	0x0100
        /*0656*/ 	.byte	0x08
	.zero		1


	//   ....[5]....
        /*0658*/ 	.word	0x00000410
        /*065c*/ 	.word	0x000000ff
        /*0660*/ 	.word	0x00030848
        /*0664*/ 	.short	0x0100
        /*0666*/ 	.byte	0x08
	.zero		1


	//   ....[6]....
        /*0668*/ 	.word	0x00000540
        /*066c*/ 	.word	0x000000ff
        /*0670*/ 	.word	0x00030850
        /*0674*/ 	.short	0x0100
        /*0676*/ 	.byte	0x08
	.zero		1


	//   ....[7]....
        /*0678*/ 	.word	0x00000550
        /*067c*/ 	.word	0x000000ff
        /*0680*/ 	.word	0x00030860
        /*0684*/ 	.short	0x0100
        /*0686*/ 	.byte	0x08
	.zero		1


	//   ....[8]....
        /*0688*/ 	.word	0x00000560
        /*068c*/ 	.word	0x000000ff
        /*0690*/ 	.word	0x00030858
        /*0694*/ 	.short	0x0100
        /*0696*/ 	.byte	0x08
	.zero		1


	//   ....[9]....
        /*0698*/ 	.word	0x00000570
        /*069c*/ 	.word	0x000000ff
        /*06a0*/ 	.word	0x00030868
        /*06a4*/ 	.short	0x0100
        /*06a6*/ 	.byte	0x08
	.zero		1


	//   ....[10]....
        /*06a8*/ 	.word	0x00000660
        /*06ac*/ 	.word	0x000000ff
        /*06b0*/ 	.word	0x00030870
        /*06b4*/ 	.short	0x0100
        /*06b6*/ 	.byte	0x06
	.zero		1


	//   ....[11]....
        /*06b8*/ 	.word	0x00000670
        /*06bc*/ 	.word	0x000000ff
        /*06c0*/ 	.word	0x00030880
        /*06c4*/ 	.short	0x0100
        /*06c6*/ 	.byte	0x06
	.zero		1


	//   ....[12]....
        /*06c8*/ 	.word	0x00000680
        /*06cc*/ 	.word	0x000000ff
        /*06d0*/ 	.word	0x00030878
        /*06d4*/ 	.short	0x0100
        /*06d6*/ 	.byte	0x06
	.zero		1


	//   ....[13]....
        /*06d8*/ 	.word	0x00000690
        /*06dc*/ 	.word	0x000000ff
        /*06e0*/ 	.word	0x00030888
        /*06e4*/ 	.short	0x0100
        /*06e6*/ 	.byte	0x06
	.zero		1


	//   ....[14]....
        /*06e8*/ 	.word	0x000007c0
        /*06ec*/ 	.word	0x000000ff
        /*06f0*/ 	.word	0x00030890
        /*06f4*/ 	.short	0x0100
        /*06f6*/ 	.byte	0x08
	.zero		1


	//   ....[15]....
        /*06f8*/ 	.word	0x000007d0
        /*06fc*/ 	.word	0x000000ff
        /*0700*/ 	.word	0x000308a0
        /*0704*/ 	.short	0x0100
        /*0706*/ 	.byte	0x08
	.zero		1


	//   ....[16]....
        /*0708*/ 	.word	0x000007e0
        /*070c*/ 	.word	0x000000ff
        /*0710*/ 	.word	0x00030898
        /*0714*/ 	.short	0x0100
        /*0716*/ 	.byte	0x08
	.zero		1


	//   ....[17]....
        /*0718*/ 	.word	0x000007f0
        /*071c*/ 	.word	0x000000ff
        /*0720*/ 	.word	0x000308a8
        /*0724*/ 	.short	0x0100
        /*0726*/ 	.byte	0x08
	.zero		1


	//   ....[18]....
        /*0728*/ 	.word	0x00000920
        /*072c*/ 	.word	0x000000ff
        /*0730*/ 	.word	0x000308b0
        /*0734*/ 	.short	0x0100
        /*0736*/ 	.byte	0x08
	.zero		1


	//   ....[19]....
        /*0738*/ 	.word	0x00000930
        /*073c*/ 	.word	0x000000ff
        /*0740*/ 	.word	0x000308c0
        /*0744*/ 	.short	0x0100
        /*0746*/ 	.byte	0x08
	.zero		1


	//   ....[20]....
        /*0748*/ 	.word	0x00000940
        /*074c*/ 	.word	0x000000ff
        /*0750*/ 	.word	0x000308b8
        /*0754*/ 	.short	0x0100
        /*0756*/ 	.byte	0x08
	.zero		1


	//   ....[21]....
        /*0758*/ 	.word	0x00000950
        /*075c*/ 	.word	0x000000ff
        /*0760*/ 	.word	0x000308c8
        /*0764*/ 	.short	0x0100
        /*0766*/ 	.byte	0x08
	.zero		1


	//   ....[22]....
        /*0768*/ 	.word	0x00002b70
        /*076c*/ 	.word	0x00000053
        /*0770*/ 	.word	0x00030890
        /*0774*/ 	.short	0x010a
        /*0776*/ 	.byte	0x3f
	.zero		1


	//   ....[23]....
        /*0778*/ 	.word	0x00003d90
        /*077c*/ 	.word	0x00000053
        /*0780*/ 	.word	0x00030890
        /*0784*/ 	.short	0x010a
        /*0786*/ 	.byte	0x3f
	.zero		1


	//   ....[24]....
        /*0788*/ 	.word	0x00004e20
        /*078c*/ 	.word	0x00000053
        /*0790*/ 	.word	0x00030890
        /*0794*/ 	.short	0x010a
        /*0796*/ 	.byte	0x3f
	.zero		1


	//   ....[25]....
        /*0798*/ 	.word	0x00005040
        /*079c*/ 	.word	0x00000024
        /*07a0*/ 	.word	0x00000000
        /*07a4*/ 	.short	0x0101
        /*07a6*/ 	.byte	0x3f
	.zero		1


	//   ....[26]....
        /*07a8*/ 	.word	0x00005080
        /*07ac*/ 	.word	0x00000053
        /*07b0*/ 	.word	0x000308b0
        /*07b4*/ 	.short	0x010a
        /*07b6*/ 	.byte	0x3f
	.zero		1


	//   ....[27]....
        /*07b8*/ 	.word	0x00005440
        /*07bc*/ 	.word	0x00000053
        /*07c0*/ 	.word	0x00000000
        /*07c4*/ 	.short	0x0101
        /*07c6*/ 	.byte	0x3f
	.zero		1


	//   ....[28]....
        /*07c8*/ 	.word	0x00005940
        /*07cc*/ 	.word	0x00000002
        /*07d0*/ 	.word	0x00030800
        /*07d4*/ 	.short	0x010a
        /*07d6*/ 	.byte	0x3f
	.zero		1


	//   ....[29]....
        /*07d8*/ 	.word	0x00005990
        /*07dc*/ 	.word	0x00000002
        /*07e0*/ 	.word	0x00030800
        /*07e4*/ 	.short	0x010a
        /*07e6*/ 	.byte	0x3f
	.zero		1


	//   ....[30]....
        /*07e8*/ 	.word	0x000060c0
        /*07ec*/ 	.word	0x00000002
        /*07f0*/ 	.word	0x00030800
        /*07f4*/ 	.short	0x010a
        /*07f6*/ 	.byte	0x3f
	.zero		1


	//   ....[31]....
        /*07f8*/ 	.word	0x00006fb0
        /*07fc*/ 	.word	0x00000002
        /*0800*/ 	.word	0x00030800
        /*0804*/ 	.short	0x010a
        /*0806*/ 	.byte	0x3f
	.zero		1


	//   ....[32]....
        /*0808*/ 	.word	0x00007df0
        /*080c*/ 	.word	0x00000004
        /*0810*/ 	.word	0x00030830
        /*0814*/ 	.short	0x010a
        /*0816*/ 	.byte	0x3f
	.zero		1


	//   ....[33]....
        /*0818*/ 	.word	0x00007ed0
        /*081c*/ 	.word	0x00000004
        /*0820*/ 	.word	0x00030830
        /*0824*/ 	.short	0x010a
        /*0826*/ 	.byte	0x3f
	.zero		1


	//   ....[34]....
        /*0828*/ 	.word	0x00009b50
        /*082c*/ 	.word	0x00000004
        /*0830*/ 	.word	0x00000000
        /*0834*/ 	.short	0x0101
        /*0836*/ 	.byte	0x3f
	.zero		1


	//   ....[35]....
        /*0838*/ 	.word	0x0000ae30
        /*083c*/ 	.word	0x00000000
        /*0840*/ 	.word	0x00030830
        /*0844*/ 	.short	0x010a
        /*0846*/ 	.byte	0x3f
	.zero		1


	//   ....[36]....
        /*0848*/ 	.word	0x0000ae80
        /*084c*/ 	.word	0x00000000
        /*0850*/ 	.word	0x00030830
        /*0854*/ 	.short	0x010a
        /*0856*/ 	.byte	0x3f
	.zero		1


	//   ....[37]....
        /*0858*/ 	.word	0x0000b1d0
        /*085c*/ 	.word	0x00000003
        /*0860*/ 	.word	0x00030850
        /*0864*/ 	.short	0x010a
        /*0866*/ 	.byte	0x3f
	.zero		1


	//   ....[38]....
        /*0868*/ 	.word	0x0000b220
        /*086c*/ 	.word	0x00000003
        /*0870*/ 	.word	0x00030850
        /*0874*/ 	.short	0x010a
        /*0876*/ 	.byte	0x3f
	.zero		1


	//   ....[39]....
        /*0878*/ 	.word	0x0000c930
        /*087c*/ 	.word	0x0000000d
        /*0880*/ 	.word	0x00000000
        /*0884*/ 	.short	0x0101
        /*0886*/ 	.byte	0x3f
	.zero		1


	//   ....[40]....
        /*0888*/ 	.word	0x0000c9b0
        /*088c*/ 	.word	0x0000000b
        /*0890*/ 	.word	0x00000000
        /*0894*/ 	.short	0x0101
        /*0896*/ 	.byte	0x3f
	.zero		1


	//   ....[41]....
        /*0898*/ 	.word	0x0000db90
        /*089c*/ 	.word	0x0000000c
        /*08a0*/ 	.word	0x00030850
        /*08a4*/ 	.short	0x010a
        /*08a6*/ 	.byte	0x3f
	.zero		1


	//   ....[42]....
        /*08a8*/ 	.word	0x0000dc40
        /*08ac*/ 	.word	0x0000000c
        /*08b0*/ 	.word	0x00030850
        /*08b4*/ 	.short	0x010a
        /*08b6*/ 	.byte	0x3f
	.zero		1


	//   ....[43]....
        /*08b8*/ 	.word	0x0000e6d0
        /*08bc*/ 	.word	0x00000006
        /*08c0*/ 	.word	0x00000000
        /*08c4*/ 	.short	0x0101
        /*08c6*/ 	.byte	0x3f
	.zero		1


	//   ....[44]....
        /*08c8*/ 	.word	0x0000f690
        /*08cc*/ 	.word	0x00000000
        /*08d0*/ 	.word	0x00000000
        /*08d4*/ 	.short	0x0101
        /*08d6*/ 	.byte	0x3f
	.zero		1


	//   ....[45]....
        /*08d8*/ 	.word	0x00011510
        /*08dc*/ 	.word	0x00000006
        /*08e0*/ 	.word	0x00030820
        /*08e4*/ 	.short	0x010a
        /*08e6*/ 	.byte	0x3f
	.zero		1


	//   ....[46]....
        /*08e8*/ 	.word	0x00011580
        /*08ec*/ 	.word	0x00000007
        /*08f0*/ 	.word	0x000308a0
        /*08f4*/ 	.short	0x010a
        /*08f6*/ 	.byte	0x3f
	.zero		1


	//   ....[47]....
        /*08f8*/ 	.word	0x00011730
        /*08fc*/ 	.word	0x00000007
        /*0900*/ 	.word	0x000308c0
        /*0904*/ 	.short	0x010a
        /*0906*/ 	.byte	0x3f
	.zero		1


	//   ....[48]....
        /*0908*/ 	.word	0x00011980
        /*090c*/ 	.word	0x00000007
        /*0910*/ 	.word	0x000308a0
        /*0914*/ 	.short	0x010a
        /*0916*/ 	.byte	0x3f
	.zero		1


	//   ....[49]....
        /*0918*/ 	.word	0x00011b20
        /*091c*/ 	.word	0x00000007
        /*0920*/ 	.word	0x000308c0
        /*0924*/ 	.short	0x010a
        /*0926*/ 	.byte	0x3f
	.zero		1


	//   ....[50]....
        /*0928*/ 	.word	0x000126c0
        /*092c*/ 	.word	0x00000005
        /*0930*/ 	.word	0x00030840
        /*0934*/ 	.short	0x010a
        /*0936*/ 	.byte	0x3f
	.zero		1


	//   ....[51]....
        /*0938*/ 	.word	0x00012a10
        /*093c*/ 	.word	0x0000001c
        /*0940*/ 	.word	0x00030820
        /*0944*/ 	.short	0x010a
        /*0946*/ 	.byte	0x3f
	.zero		1


	//   ....[52]....
        /*0948*/ 	.word	0x00012d10
        /*094c*/ 	.word	0x00000003
        /*0950*/ 	.word	0x00030840
        /*0954*/ 	.short	0x010a
        /*0956*/ 	.byte	0x3f
	.zero		1


	//   ....[53]....
        /*0958*/ 	.word	0x00012ef0
        /*095c*/ 	.word	0x00000002
        /*0960*/ 	.word	0x00000060
        /*0964*/ 	.short	0x010a
        /*0966*/ 	.byte	0x3f
	.zero		1


	//   ....[54]....
        /*0968*/ 	.word	0x00013370
        /*096c*/ 	.word	0x00000003
        /*0970*/ 	.word	0x00030840
        /*0974*/ 	.short	0x010a
        /*0976*/ 	.byte	0x3f
	.zero		1


	//   ....[55]....
        /*0978*/ 	.word	0x00013550
        /*097c*/ 	.word	0x00000003
        /*0980*/ 	.word	0x00000060
        /*0984*/ 	.short	0x010a
        /*0986*/ 	.byte	0x3f
	.zero		1


	//   ....[56]....
        /*0988*/ 	.word	0x00013910
        /*098c*/ 	.word	0x00000002
        /*0990*/ 	.word	0x00030840
        /*0994*/ 	.short	0x010a
        /*0996*/ 	.byte	0x3f
	.zero		1


	//   ....[57]....
        /*0998*/ 	.word	0x00013b00
        /*099c*/ 	.word	0x00000002
        /*09a0*/ 	.word	0x00000060
        /*09a4*/ 	.short	0x010a
        /*09a6*/ 	.byte	0x3f
	.zero		1


	//   ....[58]....
        /*09a8*/ 	.word	0x00013e50
        /*09ac*/ 	.word	0x00000003
        /*09b0*/ 	.word	0x00030860
        /*09b4*/ 	.short	0x010a
        /*09b6*/ 	.byte	0x3f
	.zero		1


	//   ....[59]....
        /*09b8*/ 	.word	0x00014a90
        /*09bc*/ 	.word	0x00000009
        /*09c0*/ 	.word	0x00030820
        /*09c4*/ 	.short	0x010a
        /*09c6*/ 	.byte	0x3f
	.zero		1


	//   ....[60]....
        /*09c8*/ 	.word	0x00014c20
        /*09cc*/ 	.word	0x00000007
        /*09d0*/ 	.word	0x00000000
        /*09d4*/ 	.short	0x010a
        /*09d6*/ 	.byte	0x3f
	.zero		1


	//   ....[61]....
        /*09d8*/ 	.word	0x00014c90
        /*09dc*/ 	.word	0x00000003
        /*09e0*/ 	.word	0x00000000
        /*09e4*/ 	.short	0x010a
        /*09e6*/ 	.byte	0x3f
	.zero		1


	//   ....[62]....
        /*09e8*/ 	.word	0x00014cf0
        /*09ec*/ 	.word	0x00000005
        /*09f0*/ 	.word	0x00000000
        /*09f4*/ 	.short	0x010a
        /*09f6*/ 	.byte	0x3f
	.zero		1


	//   ....[63]....
        /*09f8*/ 	.word	0x00014d20
        /*09fc*/ 	.word	0x00000003
        /*0a00*/ 	.word	0x00000000
        /*0a04*/ 	.short	0x010a
        /*0a06*/ 	.byte	0x3f
	.zero		1


	//   ....[64]....
        /*0a08*/ 	.word	0x00014d80
        /*0a0c*/ 	.word	0x00000053
        /*0a10*/ 	.word	0x00030890
        /*0a14*/ 	.short	0x010a
        /*0a16*/ 	.byte	0x3f
	.zero		1


	//   ....[65]....
        /*0a18*/ 	.word	0x00014dd0
        /*0a1c*/ 	.word	0x00000053
        /*0a20*/ 	.word	0x00030890
        /*0a24*/ 	.short	0x010a
        /*0a26*/ 	.byte	0x3f
	.zero		1


	//   ....[66]....
        /*0a28*/ 	.word	0x00014e20
        /*0a2c*/ 	.word	0x00000053
        /*0a30*/ 	.word	0x00030890
        /*0a34*/ 	.short	0x010a
        /*0a36*/ 	.byte	0x3f
	.zero		1


	//   ....[67]....
        /*0a38*/ 	.word	0x00014e70
        /*0a3c*/ 	.word	0x00000053
        /*0a40*/ 	.word	0x000308b0
        /*0a44*/ 	.short	0x010a
        /*0a46*/ 	.byte	0x3f
	.zero		1


	//   ....[68]....
        /*0a48*/ 	.word	0x00015240
        /*0a4c*/ 	.word	0x00000002
        /*0a50*/ 	.word	0x00030800
        /*0a54*/ 	.short	0x010a
        /*0a56*/ 	.byte	0x3f
	.zero		1


	//   ....[69]....
        /*0a58*/ 	.word	0x00015510
        /*0a5c*/ 	.word	0x00000002
        /*0a60*/ 	.word	0x00030800
        /*0a64*/ 	.short	0x010a
        /*0a66*/ 	.byte	0x3f
	.zero		1


	//   ....[70]....
        /*0a68*/ 	.word	0x00015560
        /*0a6c*/ 	.word	0x00000004
        /*0a70*/ 	.word	0x00030830
        /*0a74*/ 	.short	0x010a
        /*0a76*/ 	.byte	0x3f
	.zero		1


	//   ....[71]....
        /*0a78*/ 	.word	0x000155b0
        /*0a7c*/ 	.word	0x00000000
        /*0a80*/ 	.word	0x00030830
        /*0a84*/ 	.short	0x010a
        /*0a86*/ 	.byte	0x3f
	.zero		1


	//   ....[72]....
        /*0a88*/ 	.word	0x00015600
        /*0a8c*/ 	.word	0x00000003
        /*0a90*/ 	.word	0x00030850
        /*0a94*/ 	.short	0x010a
        /*0a96*/ 	.byte	0x3f
	.zero		1


	//   ....[73]....
        /*0a98*/ 	.word	0x00015650
        /*0a9c*/ 	.word	0x0000000c
        /*0aa0*/ 	.word	0x00030850
        /*0aa4*/ 	.short	0x010a
        /*0aa6*/ 	.byte	0x3f
	.zero		1


	//   ....[74]....
        /*0aa8*/ 	.word	0x000157f0
        /*0aac*/ 	.word	0x00000006
        /*0ab0*/ 	.word	0x00030820
        /*0ab4*/ 	.short	0x010a
        /*0ab6*/ 	.byte	0x3f
	.zero		1


	//   ....[75]....
        /*0ab8*/ 	.word	0x00015840
        /*0abc*/ 	.word	0x00000007
        /*0ac0*/ 	.word	0x000308a0
        /*0ac4*/ 	.short	0x010a
        /*0ac6*/ 	.byte	0x3f
	.zero		1


	//   ....[76]....
        /*0ac8*/ 	.word	0x00015890
        /*0acc*/ 	.word	0x00000007
        /*0ad0*/ 	.word	0x000308c0
        /*0ad4*/ 	.short	0x010a
        /*0ad6*/ 	.byte	0x3f
	.zero		1


	//   ....[77]....
        /*0ad8*/ 	.word	0x000158e0
        /*0adc*/ 	.word	0x00000007
        /*0ae0*/ 	.word	0x000308a0
        /*0ae4*/ 	.short	0x010a
        /*0ae6*/ 	.byte	0x3f
	.zero		1


	//   ....[78]....
        /*0ae8*/ 	.word	0x00015930
        /*0aec*/ 	.word	0x00000007
        /*0af0*/ 	.word	0x000308c0
        /*0af4*/ 	.short	0x010a
        /*0af6*/ 	.byte	0x3f
	.zero		1


	//   ....[79]....
        /*0af8*/ 	.word	0x00015ad0
        /*0afc*/ 	.word	0x00000005
        /*0b00*/ 	.word	0x00030840
        /*0b04*/ 	.short	0x010a
        /*0b06*/ 	.byte	0x3f
	.zero		1


	//   ....[80]....
        /*0b08*/ 	.word	0x00015b20
        /*0b0c*/ 	.word	0x0000001c
        /*0b10*/ 	.word	0x00030820
        /*0b14*/ 	.short	0x010a
        /*0b16*/ 	.byte	0x3f
	.zero		1


	//   ....[81]....
        /*0b18*/ 	.word	0x00015b70
        /*0b1c*/ 	.word	0x00000003
        /*0b20*/ 	.word	0x00030840
        /*0b24*/ 	.short	0x010a
        /*0b26*/ 	.byte	0x3f
	.zero		1


	//   ....[82]....
        /*0b28*/ 	.word	0x00015bc0
        /*0b2c*/ 	.word	0x00000002
        /*0b30*/ 	.word	0x00000060
        /*0b34*/ 	.short	0x010a
        /*0b36*/ 	.byte	0x3f
	.zero		1


	//   ....[83]....
        /*0b38*/ 	.word	0x00015c10
        /*0b3c*/ 	.word	0x00000003
        /*0b40*/ 	.word	0x00030840
        /*0b44*/ 	.short	0x010a
        /*0b46*/ 	.byte	0x3f
	.zero		1


	//   ....[84]....
        /*0b48*/ 	.word	0x00015c60
        /*0b4c*/ 	.word	0x00000003
        /*0b50*/ 	.word	0x00000060
        /*0b54*/ 	.short	0x010a
        /*0b56*/ 	.byte	0x3f
	.zero		1


	//   ....[85]....
        /*0b58*/ 	.word	0x00015cb0
        /*0b5c*/ 	.word	0x00000002
        /*0b60*/ 	.word	0x00030840
        /*0b64*/ 	.short	0x010a
        /*0b66*/ 	.byte	0x3f
	.zero		1


	//   ....[86]....
        /*0b68*/ 	.word	0x00015d00
        /*0b6c*/ 	.word	0x00000002
        /*0b70*/ 	.word	0x00000060
        /*0b74*/ 	.short	0x010a
        /*0b76*/ 	.byte	0x3f
	.zero		1


	//   ....[87]....
        /*0b78*/ 	.word	0x00015d50
        /*0b7c*/ 	.word	0x00000003
        /*0b80*/ 	.word	0x00030860
        /*0b84*/ 	.short	0x010a
        /*0b86*/ 	.byte	0x3f
	.zero		1


	//   ....[88]....
        /*0b88*/ 	.word	0x00016700
        /*0b8c*/ 	.word	0x00000009
        /*0b90*/ 	.word	0x00030820
        /*0b94*/ 	.short	0x010a
        /*0b96*/ 	.byte	0x3f
	.zero		1


	//   ....[89]....
        /*0b98*/ 	.word	0x000168a0
        /*0b9c*/ 	.word	0x00000007
        /*0ba0*/ 	.word	0x00000000
        /*0ba4*/ 	.short	0x010a
        /*0ba6*/ 	.byte	0x3f
	.zero		1


	//   ....[90]....
        /*0ba8*/ 	.word	0x000168f0
        /*0bac*/ 	.word	0x00000003
        /*0bb0*/ 	.word	0x00000000
        /*0bb4*/ 	.short	0x010a
        /*0bb6*/ 	.byte	0x3f
	.zero		1


	//   ....[91]....
        /*0bb8*/ 	.word	0x00016940
        /*0bbc*/ 	.word	0x00000005
        /*0bc0*/ 	.word	0x00000000
        /*0bc4*/ 	.short	0x010a
        /*0bc6*/ 	.byte	0x3f
	.zero		1


	//----- nvinfo : EIATTR_NUM_MBARRIERS
	.align		4
.L_153:
        /*0bc8*/ 	.byte	0x03, 0x38
        /*0bca*/ 	.short	0x0016


	//----- nvinfo : EIATTR_EXIT_INSTR_OFFSETS
	.align		4
        /*0bcc*/ 	.byte	0x04, 0x1c
        /*0bce*/ 	.short	(.L_155 - .L_154)


	//   ....[0]....
.L_154:
        /*0bd0*/ 	.word	0x00014d70


	//----- nvinfo : EIATTR_MAX_THREADS
	.align		4
.L_155:
        /*0bd4*/ 	.byte	0x04, 0x05
        /*0bd6*/ 	.short	(.L_157 - .L_156)
.L_156:
        /*0bd8*/ 	.word	0x00000200
        /*0bdc*/ 	.word	0x00000001
        /*0be0*/ 	.word	0x00000001


	//----- nvinfo : EIATTR_CRS_STACK_SIZE
	.align		4
.L_157:
        /*0be4*/ 	.byte	0x04, 0x1e
        /*0be6*/ 	.short	(.L_159 - .L_158)
.L_158:
        /*0be8*/ 	.word	0x00000000


	//----- nvinfo : EIATTR_CBANK_PARAM_SIZE
	.align		4
.L_159:
        /*0bec*/ 	.byte	0x03, 0x19
        /*0bee*/ 	.short	0x0a70


	//----- nvinfo : EIATTR_PARAM_CBANK
	.align		4
        /*0bf0*/ 	.byte	0x04, 0x0a
        /*0bf2*/ 	.short	(.L_161 - .L_160)
	.align		4
.L_160:
        /*0bf4*/ 	.word	index@(.nv.constant0._ZN7cutlass13device_kernelIN5flash11enable_sm90INS1_16FlashAttnFwdSm90INS1_25CollectiveMainloopFwdSm90ILi2EN4cute5tupleIJNS5_1CILi1EEES8_S8_EEENS6_IJNS7_ILi192EEESA_NS7_ILi64EEEEEELi64ENS_6half_tEfNS_4arch4Sm90ELb0ELb0ELb0ELb1ELb0ELb1ELb0ELb0ELb1ELb0ELb0ELb0EEENS1_21CollectiveEpilogueFwdINS6_IJSA_SB_SA_EEES9_SD_SF_Li384ELb1ELb0ELb0ELb0EEENS1_36VarlenDynamicPersistentTileSchedulerILi192ELi192ELi384ELi32ELb0ELb0ELb1ELb0ELb1ELb1EEEEEEEEEvNT_6ParamsE)
        /*0bf8*/ 	.short	0x0210
        /*0bfa*/ 	.short	0x0a70


	//----- nvinfo : EIATTR_SW_WAR
	.align		4
.L_161:
        /*0bfc*/ 	.byte	0x04, 0x36
        /*0bfe*/ 	.short	(.L_163 - .L_162)
.L_162:
        /*0c00*/ 	.word	0x00000008
.L_163:


//--------------------- .nv.info._ZN7cutlass13device_kernelIN5flash11enable_sm90INS1_16FlashAttnFwdSm90INS1_25CollectiveMainloopFwdSm90ILi2EN4cute5tupleIJNS5_1CILi1EEES8_S8_EEENS6_IJNS7_ILi192EEENS7_ILi128EEENS7_ILi64EEEEEELi64ENS_6half_tEfNS_4arch4Sm90ELb0ELb1ELb0ELb0ELb0ELb0ELb0ELb1ELb1ELb0ELb0ELb0EEENS1_21CollectiveEpilogueFwdINS6_IJSA_SC_SB_EEES9_SE_SG_Li384ELb0ELb0ELb0ELb0EEENS1_30DynamicPersistentTileSchedulerILi384ELi32ELb0ELb0ELb1EEEEEEEEEvNT_6ParamsE --------------------------
	.section	.nv.info._ZN7cutlass13device_kernelIN5flash11enable_sm90INS1_16FlashAttnFwdSm90INS1_25CollectiveMainloopFwdSm90ILi2EN4cute5tupleIJNS5_1CILi1EEES8_S8_EEENS6_IJNS7_ILi192EEENS7_ILi128EEENS7_ILi64EEEEEELi64ENS_6half_tEfNS_4arch4Sm90ELb0ELb1ELb0ELb0ELb0ELb0ELb0ELb1ELb1ELb0ELb0ELb0EEENS1_21CollectiveEpilogueFwdINS6_IJSA_SC_SB_EEES9_SE_SG_Li384ELb0ELb0ELb0ELb0EEENS1_30DynamicPersistentTileSchedulerILi384ELi32ELb0ELb0ELb1EEEEEEEEEvNT_6ParamsE,"",@"SHT_CUDA_INFO"
	.sectionflags	@""
	.align	4


	//----- nvinfo : EIATTR_CUDA_API_VERSION
	.align		4
        /*0000*/ 	.byte	0x04, 0x37
        /*0002*/ 	.short	(.L_165 - .L_164)
.L_164:
        /*0004*/ 	.word	0x00000082


	//----- nvinfo : EIATTR_KPARAM_INFO
	.align		4
.L_165:
        /*0008*/ 	.byte	0x04, 0x17
        /*000a*/ 	.short	(.L_167 - .L_166)
.L_166:
        /*000c*/ 	.word	0x00000000
        /*0010*/ 	.short	0x0000
        /*0012*/ 	.short	0x0070
        /*0014*/ 	.byte	0x00, 0xf0, 0x01, 0x2e


	//----- nvinfo : EIATTR_SPARSE_MMA_MASK
	.align		4
.L_167:
        /*0018*/ 	.byte	0x03, 0x50
        /*001a*/ 	.short	0x0000


	//----- nvinfo : EIATTR_MAXREG_COUNT
	.align		4
        /*001c*/ 	.byte	0x03, 0x1b
        /*001e*/ 	.short	0x0080


	//----- nvinfo : EIATTR_NUM_BARRIERS
	.align		4
        /*0020*/ 	.byte	0x02, 0x4c
        /*0022*/ 	.byte	0x10
	.zero		1


	//----- nvinfo : EIATTR_EXTERNS
	.align		4
        /*0024*/ 	.byte	0x04, 0x0f
        /*0026*/ 	.short	(.L_169 - .L_168)


	//   ....[0]....
	.align		4
.L_168:
        /*0028*/ 	.word	index@(__assertfail)


	//----- nvinfo : EIATTR_MERCURY_ISA_VERSION
	.align		4
.L_169:
        /*002c*/ 	.byte	0x03, 0x5f
        /*002e*/ 	.short	0x0101


	//----- nvinfo : EIATTR_INT_WARP_WIDE_INSTR_OFFSETS
	.align		4
        /*0030*/ 	.byte	0x04, 0x31
        /*0032*/ 	.short	(.L_171 - .L_170)


	//   ....[0]....
.L_170:
        /*0034*/ 	.word	0x00000180


	//   ....[1]....
        /*0038*/ 	.word	0x000001b0


	//   ....[2]....
        /*003c*/ 	.word	0x000001c0


	//   ....[3]....
        /*0040*/ 	.word	0x0000e1a0


	//   ....[4]....
        /*0044*/ 	.word	0x0000e230


	//   ....[5]....
        /*0048*/ 	.word	0x0000e6e0


	//   ....[6]....
        /*004c*/ 	.word	0x0000fe30


	//   ....[7]....
        /*0050*/ 	.word	0x0000fec0


	//----- nvinfo : EIATTR_COOP_GROUP_MASK_REGIDS
	.align		4
.L_171:
        /*0054*/ 	.byte	0x04, 0x29
        /*0056*/ 	.short	(.L_173 - .L_172)


	//   ....[0]....
.L_172:
        /*0058*/ 	.word	0xffffffff


	//   ....[1]....
        /*005c*/ 	.word	0xffffffff


	//   ....[2]....
        /*0060*/ 	.word	0xffffffff


	//   ....[3]....
        /*0064*/ 	.word	0xffffffff


	//   ....[4]....
        /*0068*/ 	.word	0xffffffff


	//   ....[5]....
        /*006c*/ 	.word	0xffffffff


	//   ....[6]....
        /*0070*/ 	.word	0xffffffff


	//   ....[7]....
        /*0074*/ 	.word	0xffffffff


	//   ....[8]....
        /*0078*/ 	.word	0xffffffff


	//   ....[9]....
        /*007c*/ 	.word	0xffffffff


	//   ....[10]....
        /*0080*/ 	.word	0xffffffff


	//   ....[11]....
        /*0084*/ 	.word	0xffffffff


	//   ....[12]....
        /*0088*/ 	.word	0xffffffff


	//   ....[13]....
        /*008c*/ 	.word	0xffffffff


	//   ....[14]....
        /*0090*/ 	.word	0xffffffff


	//   ....[15]....
        /*0094*/ 	.word	0xffffffff


	//   ....[16]....
        /*0098*/ 	.word	0xffffffff


	//   ....[17]....
        /*009c*/ 	.word	0xffffffff


	//   ....[18]....
        /*00a0*/ 	.word	0xffffffff


	//   ....[19]....
        /*00a4*/ 	.word	0xffffffff


	//   ....[20]....
        /*00a8*/ 	.word	0xffffffff


	//   ....[21]....
        /*00ac*/ 	.word	0xffffffff


	//   ....[22]....
        /*00b0*/ 	.word	0xffffffff


	//   ....[23]....
        /*00b4*/ 	.word	0xffffffff


	//   ....[24]....
        /*00b8*/ 	.word	0xffffffff


	//   ....[25]....
        /*00bc*/ 	.word	0xffffffff


	//   ....[26]....
        /*00c0*/ 	.word	0xffffffff


	//   ....[27]....
        /*00c4*/ 	.word	0xffffffff


	//   ....[28]....
        /*00c8*/ 	.word	0xffffffff


	//   ....[29]....
        /*00cc*/ 	.word	0xffffffff


	//   ....[30]....
        /*00d0*/ 	.word	0xffffffff


	//   ....[31]....
        /*00d4*/ 	.word	0xffffffff


	//   ....[32]....
        /*00d8*/ 	.word	0x0500000f


	//   ....[33]....
        /*00dc*/ 	.word	0x0500000f


	//----- nvinfo : EIATTR_COOP_GROUP_INSTR_OFFSETS
	.align		4
.L_173:
        /*00e0*/ 	.byte	0x04, 0x28
        /*00e2*/ 	.short	(.L_175 - .L_174)


	//   ....[0]....
.L_174:
        /*00e4*/ 	.word	0x00000060


	//   ....[1]....
        /*00e8*/ 	.word	0x00000190


	//   ....[2]....
        /*00ec*/ 	.word	0x000001e0


	//   ....[3]....
        /*00f0*/ 	.word	0x000003d0


	//   ....[4]....
        /*00f4*/ 	.word	0x00000530


	//   ....[5]....
        /*00f8*/ 	.word	0x00000650


	//   ....[6]....
        /*00fc*/ 	.word	0x000007b0


	//   ....[7]....
        /*0100*/ 	.word	0x00001600


	//   ....[8]....
        /*0104*/ 	.word	0x00003080


	//   ....[9]....
        /*0108*/ 	.word	0x00003190


	//   ....[10]....
        /*010c*/ 	.word	0x00003ad0


	//   ....[11]....
        /*0110*/ 	.word	0x00003b30


	//   ....[12]....
        /*0114*/ 	.word	0x00005df0


	//   ....[13]....
        /*0118*/ 	.word	0x00005ef0


	//   ....[14]....
        /*011c*/ 	.word	0x00006700


	//   ....[15]....
        /*0120*/ 	.word	0x00006770


	//   ....[16]....
        /*0124*/ 	.word	0x00007ed0


	//   ....[17]....
        /*0128*/ 	.word	0x00007f00


	//   ....[18]....
        /*012c*/ 	.word	0x00008430


	//   ....[19]....
        /*0130*/ 	.word	0x000084a0


	//   ....[20]....
        /*0134*/ 	.word	0x0000aa10


	//   ....[21]....
        /*0138*/ 	.word	0x0000aac0


	//   ....[22]....
        /*013c*/ 	.word	0x0000b4d0


	//   ....[23]....
        /*0140*/ 	.word	0x0000b520


	//   ....[24]....
        /*0144*/ 	.word	0x0000c300


	//   ....[25]....
        /*0148*/ 	.word	0x0000c340


	//   ....[26]....
        /*014c*/ 	.word	0x0000c440


	//   ....[27]....
        /*0150*/ 	.word	0x0000c450


	//   ....[28]....
        /*0154*/ 	.word	0x0000cf90


	//   ....[29]....
        /*0158*/ 	.word	0x0000d910


	//   ....[30]....
        /*015c*/ 	.word	0x00010160


	//   ....[31]....
        /*0160*/ 	.word	0x000102e0


	//   ....[32]....
        /*0164*/ 	.word	0x000108e0


	//   ....[33]....
        /*0168*/ 	.word	0x00010cc0


	//----- nvinfo : EIATTR_REG_RECONFIG
	.align		4
.L_175:
        /*016c*/ 	.byte	0x01, 0x54
	.zero		2


	//----- nvinfo : EIATTR_SYSCALL_OFFSETS
	.align		4
        /*0170*/ 	.byte	0x04, 0x46
        /*0172*/ 	.short	(.L_177 - .L_176)


	//   ....[0]....
.L_176:
        /*0174*/ 	.word	0x000017b0


	//   ....[1]....
        /*0178*/ 	.word	0x0000e3c0


	//   ....[2]....
        /*017c*/ 	.word	0x0000e500


	//   ....[3]....
        /*0180*/ 	.word	0x0000e5f0


	//----- nvinfo : EIATTR_MBARRIER_INSTR_OFFSETS
	.align		4
.L_177:
        /*0184*/ 	.byte	0x04, 0x39
        /*0186*/ 	.short	(.L_179 - .L_178)


	//   ....[0]....
.L_178:
        /*0188*/ 	.word	0x00000280
        /*018c*/ 	.word	0x000000ff
        /*0190*/ 	.word	0x00016800
        /*0194*/ 	.short	0x0100
        /*0196*/ 	.byte	0x06
	.zero		1


	//   ....[1]....
        /*0198*/ 	.word	0x00000290
        /*019c*/ 	.word	0x000000ff
        /*01a0*/ 	.word	0x00016820
        /*01a4*/ 	.short	0x0100
        /*01a6*/ 	.byte	0x06
	.zero		1


	//   ....[2]....
        /*01a8*/ 	.word	0x00000380
        /*01ac*/ 	.word	0x000000ff
        /*01b0*/ 	.word	0x00016830
        /*01b4*/ 	.short	0x0100
        /*01b6*/ 	.byte	0x08
	.zero		1


	//   ....[3]....
        /*01b8*/ 	.word	0x00000390
        /*01bc*/ 	.word	0x000000ff
        /*01c0*/ 	.word	0x00016840
        /*01c4*/ 	.short	0x0100
        /*01c6*/ 	.byte	0x08
	.zero		1


	//   ....[4]....
        /*01c8*/ 	.word	0x000003a0
        /*01cc*/ 	.word	0x000000ff
        /*01d0*/ 	.word	0x00016838
        /*01d4*/ 	.short	0x0100
        /*01d6*/ 	.byte	0x08
	.zero		1


	//   ....[5]....
        /*01d8*/ 	.word	0x000003b0
        /*01dc*/ 	.word	0x000000ff
        /*01e0*/ 	.word	0x00016848
        /*01e4*/ 	.short	0x0100
        /*01e6*/ 	.byte	0x08
	.zero		1


	//   ....[6]....
        /*01e8*/ 	.word	0x000004e0
        /*01ec*/ 	.word	0x000000ff
        /*01f0*/ 	.word	0x00016850
        /*01f4*/ 	.short	0x0100
        /*01f6*/ 	.byte	0x08
	.zero		1


	//   ....[7]....
        /*01f8*/ 	.word	0x000004f0
        /*01fc*/ 	.word	0x000000ff
        /*0200*/ 	.word	0x00016860
        /*0204*/ 	.short	0x0100
        /*0206*/ 	.byte	0x08
	.zero		1


	//   ....[8]....
        /*0208*/ 	.word	0x00000500
        /*020c*/ 	.word	0x000000ff
        /*0210*/ 	.word	0x00016858
        /*0214*/ 	.short	0x0100
        /*0216*/ 	.byte	0x08
	.zero		1


	//   ....[9]....
        /*0218*/ 	.word	0x00000510
        /*021c*/ 	.word	0x000000ff
        /*0220*/ 	.word	0x00016868
        /*0224*/ 	.short	0x0100
        /*0226*/ 	.byte	0x08
	.zero		1


	//   ....[10]....
        /*0228*/ 	.word	0x00000600
        /*022c*/ 	.word	0x000000ff
        /*0230*/ 	.word	0x00016870
        /*0234*/ 	.short	0x0100
        /*0236*/ 	.byte	0x06
	.zero		1


	//   ....[11]....
        /*0238*/ 	.word	0x00000610
        /*023c*/ 	.word	0x000000ff
        /*0240*/ 	.word	0x00016880
        /*0244*/ 	.short	0x0100
        /*0246*/ 	.byte	0x06
	.zero		1


	//   ....[12]....
        /*0248*/ 	.word	0x00000620
        /*024c*/ 	.word	0x000000ff
        /*0250*/ 	.word	0x00016878
        /*0254*/ 	.short	0x0100
        /*0256*/ 	.byte	0x06
	.zero		1


	//   ....[13]....
        /*0258*/ 	.word	0x00000630
        /*025c*/ 	.word	0x000000ff
        /*0260*/ 	.word	0x00016888
        /*0264*/ 	.short	0x0100
        /*0266*/ 	.byte	0x06
	.zero		1


	//   ....[14]....
        /*0268*/ 	.word	0x00000760
        /*026c*/ 	.word	0x000000ff
        /*0270*/ 	.word	0x00016890
        /*0274*/ 	.short	0x0100
        /*0276*/ 	.byte	0x08
	.zero		1


	//   ....[15]....
        /*0278*/ 	.word	0x00000770
        /*027c*/ 	.word	0x000000ff
        /*0280*/ 	.word	0x000168a0
        /*0284*/ 	.short	0x0100
        /*0286*/ 	.byte	0x08
	.zero		1


	//   ....[16]....
        /*0288*/ 	.word	0x00000780
        /*028c*/ 	.word	0x000000ff
        /*0290*/ 	.word	0x00016898
        /*0294*/ 	.short	0x0100
        /*0296*/ 	.byte	0x08
	.zero		1


	//   ....[17]....
        /*0298*/ 	.word	0x00000790
        /*029c*/ 	.word	0x000000ff
        /*02a0*/ 	.word	0x000168a8
        /*02a4*/ 	.short	0x0100
        /*02a6*/ 	.byte	0x08
	.zero		1


	//   ....[18]....
        /*02a8*/ 	.word	0x000008c0
        /*02ac*/ 	.word	0x000000ff
        /*02b0*/ 	.word	0x000168b0
        /*02b4*/ 	.short	0x0100
        /*02b6*/ 	.byte	0x08
	.zero		1


	//   ....[19]....
        /*02b8*/ 	.word	0x000008d0
        /*02bc*/ 	.word	0x000000ff
        /*02c0*/ 	.word	0x000168c0
        /*02c4*/ 	.short	0x0100
        /*02c6*/ 	.byte	0x08
	.zero		1


	//   ....[20]....
        /*02c8*/ 	.word	0x000008e0
        /*02cc*/ 	.word	0x000000ff
        /*02d0*/ 	.word	0x000168b8
        /*02d4*/ 	.short	0x0100
        /*02d6*/ 	.byte	0x08
	.zero		1


	//   ....[21]....
        /*02d8*/ 	.word	0x000008f0
        /*02dc*/ 	.word	0x000000ff
        /*02e0*/ 	.word	0x000168c8
        /*02e4*/ 	.short	0x0100
        /*02e6*/ 	.byte	0x08
	.zero		1


	//   ....[22]....
        /*02e8*/ 	.word	0x00001830
        /*02ec*/ 	.word	0x000000ff
        /*02f0*/ 	.word	0x00016800
        /*02f4*/ 	.short	0x010a
        /*02f6*/ 	.byte	0x28
	.zero		1


	//   ....[23]....
        /*02f8*/ 	.word	0x000018b0
        /*02fc*/ 	.word	0x00000005
        /*0300*/ 	.word	0x00016830
        /*0304*/ 	.short	0x010a
        /*0306*/ 	.byte	0x3f
	.zero		1


	//   ....[24]....
        /*0308*/ 	.word	0x00001900
        /*030c*/ 	.word	0x00000005
        /*0310*/ 	.word	0x00016830
        /*0314*/ 	.short	0x010a
        /*0316*/ 	.byte	0x3f
	.zero		1


	//   ....[25]....
        /*0318*/ 	.word	0x00001c10
        /*031c*/ 	.word	0x00000000
        /*0320*/ 	.word	0x00000000
        /*0324*/ 	.short	0x0101
        /*0326*/ 	.byte	0x3f
	.zero		1


	//   ....[26]....
        /*0328*/ 	.word	0x00004a00
        /*032c*/ 	.word	0x000000ff
        /*0330*/ 	.word	0x00016830
        /*0334*/ 	.short	0x010a
        /*0336*/ 	.byte	0x06
	.zero		1


	//   ....[27]....
        /*0338*/ 	.word	0x00004a40
        /*033c*/ 	.word	0x000000ff
        /*0340*/ 	.word	0x00016830
        /*0344*/ 	.short	0x010a
        /*0346*/ 	.byte	0x06
	.zero		1


	//   ....[28]....
        /*0348*/ 	.word	0x00004c20
        /*034c*/ 	.word	0x000000ff
        /*0350*/ 	.word	0x00016850
        /*0354*/ 	.short	0x010a
        /*0356*/ 	.byte	0x06
	.zero		1


	//   ....[29]....
        /*0358*/ 	.word	0x00004c60
        /*035c*/ 	.word	0x000000ff
        /*0360*/ 	.word	0x00016850
        /*0364*/ 	.short	0x010a
        /*0366*/ 	.byte	0x06
	.zero		1


	//   ....[30]....
        /*0368*/ 	.word	0x00005070
        /*036c*/ 	.word	0x0000000d
        /*0370*/ 	.word	0x00000000
        /*0374*/ 	.short	0x0101
        /*0376*/ 	.byte	0x3f
	.zero		1


	//   ....[31]....
        /*0378*/ 	.word	0x00006c80
        /*037c*/ 	.word	0x0000001f
        /*0380*/ 	.word	0x00000000
        /*0384*/ 	.short	0x0101
        /*0386*/ 	.byte	0x3f
	.zero		1


	//   ....[32]....
        /*0388*/ 	.word	0x00007920
        /*038c*/ 	.word	0x000000ff
        /*0390*/ 	.word	0x00016830
        /*0394*/ 	.short	0x010a
        /*0396*/ 	.byte	0x06
	.zero		1


	//   ....[33]....
        /*0398*/ 	.word	0x00007960
        /*039c*/ 	.word	0x000000ff
        /*03a0*/ 	.word	0x00016830
        /*03a4*/ 	.short	0x010a
        /*03a6*/ 	.byte	0x06
	.zero		1


	//   ....[34]....
        /*03a8*/ 	.word	0x00007b40
        /*03ac*/ 	.word	0x000000ff
        /*03b0*/ 	.word	0x00016850
        /*03b4*/ 	.short	0x010a
        /*03b6*/ 	.byte	0x06
	.zero		1


	//   ....[35]....
        /*03b8*/ 	.word	0x00007b80
        /*03bc*/ 	.word	0x000000ff
        /*03c0*/ 	.word	0x00016850
        /*03c4*/ 	.short	0x010a
        /*03c6*/ 	.byte	0x06
	.zero		1


	//   ....[36]....
        /*03c8*/ 	.word	0x00008e50
        /*03cc*/ 	.word	0x0000001b
        /*03d0*/ 	.word	0x00000000
        /*03d4*/ 	.short	0x0101
        /*03d6*/ 	.byte	0x3f
	.zero		1


	//   ....[37]....
        /*03d8*/ 	.word	0x00009000
        /*03dc*/ 	.word	0x0000001f
        /*03e0*/ 	.word	0x00000000
        /*03e4*/ 	.short	0x0101
        /*03e6*/ 	.byte	0x3f
	.zero		1


	//   ....[38]....
        /*03e8*/ 	.word	0x00009640
        /*03ec*/ 	.word	0x000000ff
        /*03f0*/ 	.word	0x00016830
        /*03f4*/ 	.short	0x010a
        /*03f6*/ 	.byte	0x06
	.zero		1


	//   ....[39]....
        /*03f8*/ 	.word	0x00009680
        /*03fc*/ 	.word	0x000000ff
        /*0400*/ 	.word	0x00016830
        /*0404*/ 	.short	0x010a
        /*0406*/ 	.byte	0x06
	.zero		1


	//   ....[40]....
        /*0408*/ 	.word	0x00009860
        /*040c*/ 	.word	0x000000ff
        /*0410*/ 	.word	0x00016850
        /*0414*/ 	.short	0x010a
        /*0416*/ 	.byte	0x06
	.zero		1


	//   ....[41]....
        /*0418*/ 	.word	0x000098a0
        /*041c*/ 	.word	0x000000ff
        /*0420*/ 	.word	0x00016850
        /*0424*/ 	.short	0x010a
        /*0426*/ 	.byte	0x06
	.zero		1


	//   ....[42]....
        /*0428*/ 	.word	0x00009c50
        /*042c*/ 	.word	0x0000000e
        /*0430*/ 	.word	0x00000000
        /*0434*/ 	.short	0x0101
        /*0436*/ 	.byte	0x3f
	.zero		1


	//   ....[43]....
        /*0438*/ 	.word	0x0000bb30
        /*043c*/ 	.word	0x0000001f
        /*0440*/ 	.word	0x00000000
        /*0444*/ 	.short	0x0101
        /*0446*/ 	.byte	0x3f
	.zero		1


	//   ....[44]....
        /*0448*/ 	.word	0x0000c270
        /*044c*/ 	.word	0x000000ff
        /*0450*/ 	.word	0x00016850
        /*0454*/ 	.short	0x010a
        /*0456*/ 	.byte	0x05
	.zero		1


	//   ....[45]....
        /*0458*/ 	.word	0x0000c2b0
        /*045c*/ 	.word	0x000000ff
        /*0460*/ 	.word	0x00016850
        /*0464*/ 	.short	0x010a
        /*0466*/ 	.byte	0x05
	.zero		1


	//   ....[46]....
        /*0468*/ 	.word	0x0000c7e0
        /*046c*/ 	.word	0x00000007
        /*0470*/ 	.word	0x00000000
        /*0474*/ 	.short	0x0101
        /*0476*/ 	.byte	0x3f
	.zero		1


	//   ....[47]....
        /*0478*/ 	.word	0x0000d0e0
        /*047c*/ 	.word	0x000000ff
        /*0480*/ 	.word	0x00000000
        /*0484*/ 	.short	0x0101
        /*0486*/ 	.byte	0x05
	.zero		1


	//   ....[48]....
        /*0488*/ 	.word	0x0000e980
        /*048c*/ 	.word	0x0000000d
        /*0490*/ 	.word	0x00016840
        /*0494*/ 	.short	0x010a
        /*0496*/ 	.byte	0x3f
	.zero		1


	//   ....[49]....
        /*0498*/ 	.word	0x0000ec70
        /*049c*/ 	.word	0x000000ff
        /*04a0*/ 	.word	0x00016820
        /*04a4*/ 	.short	0x010a
        /*04a6*/ 	.byte	0x27
	.zero		1


	//   ....[50]....
        /*04a8*/ 	.word	0x0000ef40
        /*04ac*/ 	.word	0x00000003
        /*04b0*/ 	.word	0x00016840
        /*04b4*/ 	.short	0x010a
        /*04b6*/ 	.byte	0x3f
	.zero		1


	//   ....[51]....
        /*04b8*/ 	.word	0x0000f0e0
        /*04bc*/ 	.word	0x00000002
        /*04c0*/ 	.word	0x00000060
        /*04c4*/ 	.short	0x010a
        /*04c6*/ 	.byte	0x3f
	.zero		1


	//   ....[52]....
        /*04c8*/ 	.word	0x0000f530
        /*04cc*/ 	.word	0x00000004
        /*04d0*/ 	.word	0x00016840
        /*04d4*/ 	.short	0x010a
        /*04d6*/ 	.byte	0x3f
	.zero		1


	//   ....[53]....
        /*04d8*/ 	.word	0x0000f6d0
        /*04dc*/ 	.word	0x00000003
        /*04e0*/ 	.word	0x00000060
        /*04e4*/ 	.short	0x010a
        /*04e6*/ 	.byte	0x3f
	.zero		1


	//   ....[54]....
        /*04e8*/ 	.word	0x0000fa70
        /*04ec*/ 	.word	0x00000003
        /*04f0*/ 	.word	0x00016840
        /*04f4*/ 	.short	0x010a
        /*04f6*/ 	.byte	0x3f
	.zero		1


	//   ....[55]....
        /*04f8*/ 	.word	0x0000fc10
        /*04fc*/ 	.word	0x00000003
        /*0500*/ 	.word	0x00000060
        /*0504*/ 	.short	0x010a
        /*0506*/ 	.byte	0x3f
	.zero		1


	//   ....[56]....
        /*0508*/ 	.word	0x0000ff40
        /*050c*/ 	.word	0x00000003
        /*0510*/ 	.word	0x00016860
        /*0514*/ 	.short	0x010a
        /*0516*/ 	.byte	0x3f
	.zero		1


	//   ....[57]....
        /*0518*/ 	.word	0x000102c0
        /*051c*/ 	.word	0x00000009
        /*0520*/ 	.word	0x00016820
        /*0524*/ 	.short	0x010a
        /*0526*/ 	.byte	0x3f
	.zero		1


	//   ....[58]....
        /*0528*/ 	.word	0x000103e0
        /*052c*/ 	.word	0x00000005
        /*0530*/ 	.word	0x00000000
        /*0534*/ 	.short	0x010a
        /*0536*/ 	.byte	0x3f
	.zero		1


	//   ....[59]....
        /*0538*/ 	.word	0x00010450
        /*053c*/ 	.word	0x00000003
        /*0540*/ 	.word	0x00000000
        /*0544*/ 	.short	0x010a
        /*0546*/ 	.byte	0x3f
	.zero		1


	//   ....[60]....
        /*0548*/ 	.word	0x000104b0
        /*054c*/ 	.word	0x00000013
        /*0550*/ 	.word	0x00000000
        /*0554*/ 	.short	0x010a
        /*0556*/ 	.byte	0x3f
	.zero		1


	//   ....[61]....
        /*0558*/ 	.word	0x000104e0
        /*055c*/ 	.word	0x00000007
        /*0560*/ 	.word	0x00000000
        /*0564*/ 	.short	0x010a
        /*0566*/ 	.byte	0x3f
	.zero		1


	//   ....[62]....
        /*0568*/ 	.word	0x00010550
        /*056c*/ 	.word	0x00000003
        /*0570*/ 	.word	0x00016800
        /*0574*/ 	.short	0x010a
        /*0576*/ 	.byte	0x3f
	.zero		1


	//   ....[63]....
        /*0578*/ 	.word	0x000105a0
        /*057c*/ 	.word	0x00000005
        /*0580*/ 	.word	0x00016830
        /*0584*/ 	.short	0x010a
        /*0586*/ 	.byte	0x3f
	.zero		1


	//   ....[64]....
        /*0588*/ 	.word	0x00010600
        /*058c*/ 	.word	0x0000000c
        /*0590*/ 	.word	0x00016830
        /*0594*/ 	.short	0x010a
        /*0596*/ 	.byte	0x3f
	.zero		1


	//   ....[65]....
        /*0598*/ 	.word	0x00010660
        /*059c*/ 	.word	0x0000000c
        /*05a0*/ 	.word	0x00016850
        /*05a4*/ 	.short	0x010a
        /*05a6*/ 	.byte	0x3f
	.zero		1


	//   ....[66]....
        /*05a8*/ 	.word	0x000106c0
        /*05ac*/ 	.word	0x00000009
        /*05b0*/ 	.word	0x00016830
        /*05b4*/ 	.short	0x010a
        /*05b6*/ 	.byte	0x3f
	.zero		1


	//   ....[67]....
        /*05b8*/ 	.word	0x00010720
        /*05bc*/ 	.word	0x00000009
        /*05c0*/ 	.word	0x00016850
        /*05c4*/ 	.short	0x010a
        /*05c6*/ 	.byte	0x3f
	.zero		1


	//   ....[68]....
        /*05c8*/ 	.word	0x00010780
        /*05cc*/ 	.word	0x00000009
        /*05d0*/ 	.word	0x00016830
        /*05d4*/ 	.short	0x010a
        /*05d6*/ 	.byte	0x3f
	.zero		1


	//   ....[69]....
        /*05d8*/ 	.word	0x000107e0
        /*05dc*/ 	.word	0x00000009
        /*05e0*/ 	.word	0x00016850
        /*05e4*/ 	.short	0x010a
        /*05e6*/ 	.byte	0x3f
	.zero		1


	//   ....[70]....
        /*05e8*/ 	.word	0x00010840
        /*05ec*/ 	.word	0x00000003
        /*05f0*/ 	.word	0x00016850
        /*05f4*/ 	.short	0x010a
        /*05f6*/ 	.byte	0x3f
	.zero		1


	//   ....[71]....
        /*05f8*/ 	.word	0x00010990
        /*05fc*/ 	.word	0x0000000d
        /*0600*/ 	.word	0x00016840
        /*0604*/ 	.short	0x010a
        /*0606*/ 	.byte	0x3f
	.zero		1


	//   ....[72]....
        /*0608*/ 	.word	0x000109f0
        /*060c*/ 	.word	0x00000005
        /*0610*/ 	.word	0x00016820
        /*0614*/ 	.short	0x010a
        /*0616*/ 	.byte	0x3f
	.zero		1


	//   ....[73]....
        /*0618*/ 	.word	0x00010a40
        /*061c*/ 	.word	0x00000003
        /*0620*/ 	.word	0x00016840
        /*0624*/ 	.short	0x010a
        /*0626*/ 	.byte	0x3f
	.zero		1


	//   ....[74]....
        /*0628*/ 	.word	0x00010a90
        /*062c*/ 	.word	0x00000002
        /*0630*/ 	.word	0x00000060
        /*0634*/ 	.short	0x010a
        /*0636*/ 	.byte	0x3f
	.zero		1


	//   ....[75]....
        /*0638*/ 	.word	0x00010ae0
        /*063c*/ 	.word	0x00000004
        /*0640*/ 	.word	0x00016840
        /*0644*/ 	.short	0x010a
        /*0646*/ 	.byte	0x3f
	.zero		1


	//   ....[76]....
        /*0648*/ 	.word	0x00010b30
        /*064c*/ 	.word	0x00000003
        /*0650*/ 	.word	0x00000060
        /*0654*/ 	.short	0x010a
        /*0656*/ 	.byte	0x3f
	.zero		1


	//   ....[77]....
        /*0658*/ 	.word	0x00010b80
        /*065c*/ 	.word	0x00000003
        /*0660*/ 	.word	0x00016840
        /*0664*/ 	.short	0x010a
        /*0666*/ 	.byte	0x3f
	.zero		1


	//   ....[78]....
        /*0668*/ 	.word	0x00010bd0
        /*066c*/ 	.word	0x00000003
        /*0670*/ 	.word	0x00000060
        /*0674*/ 	.short	0x010a
        /*0676*/ 	.byte	0x3f
	.zero		1


	//   ....[79]....
        /*0678*/ 	.word	0x00010c20
        /*067c*/ 	.word	0x00000003
        /*0680*/ 	.word	0x00016860
        /*0684*/ 	.short	0x010a
        /*0686*/ 	.byte	0x3f
	.zero		1


	//   ....[80]....
        /*0688*/ 	.word	0x00010d00
        /*068c*/ 	.word	0x00000009
        /*0690*/ 	.word	0x00016820
        /*0694*/ 	.short	0x010a
        /*0696*/ 	.byte	0x3f
	.zero		1


	//   ....[81]....
        /*0698*/ 	.word	0x00010d50
        /*069c*/ 	.word	0x00000005
        /*06a0*/ 	.word	0x00000000
        /*06a4*/ 	.short	0x010a
        /*06a6*/ 	.byte	0x3f
	.zero		1


	//   ....[82]....
        /*06a8*/ 	.word	0x00010da0
        /*06ac*/ 	.word	0x00000003
        /*06b0*/ 	.word	0x00000000
        /*06b4*/ 	.short	0x010a
        /*06b6*/ 	.byte	0x3f
	.zero		1


	//   ....[83]....
        /*06b8*/ 	.word	0x00010df0
        /*06bc*/ 	.word	0x00000013
        /*06c0*/ 	.word	0x00000000
        /*06c4*/ 	.short	0x010a
        /*06c6*/ 	.byte	0x3f
	.zero		1


	//----- nvinfo : EIATTR_NUM_MBARRIERS
	.align		4
.L_179:
        /*06c8*/ 	.byte	0x03, 0x38
        /*06ca*/ 	.short	0x0016


	//----- nvinfo : EIATTR_EXIT_INSTR_OFFSETS
	.align		4
        /*06cc*/ 	.byte	0x04, 0x1c
        /*06ce*/ 	.short	(.L_181 - .L_180)


	//   ....[0]....
.L_180:
        /*06d0*/ 	.word	0x00000a50


	//   ....[1]....
        /*06d4*/ 	.word	0x0000d8d0


	//   ....[2]....
        /*06d8*/ 	.word	0x0000d930


	//   ....[3]....
        /*06dc*/ 	.word	0x00010300


	//   ....[4]....
        /*06e0*/ 	.word	0x00010530


	//----- nvinfo : EIATTR_MAX_THREADS
	.align		4
.L_181:
        /*06e4*/ 	.byte	0x04, 0x05
        /*06e6*/ 	.short	(.L_183 - .L_182)
.L_182:
        /*06e8*/ 	.word	0x00000200
        /*06ec*/ 	.word	0x00000001
        /*06f0*/ 	.word	0x00000001


	//----- nvinfo : EIATTR_CRS_STACK_SIZE
	.align		4
.L_183:
        /*06f4*/ 	.byte	0x04, 0x1e
        /*06f6*/ 	.short	(.L_185 - .L_184)
.L_184:
        /*06f8*/ 	.word	0x00000000


	//----- nvinfo : EIATTR_CBANK_PARAM_SIZE
	.align		4
.L_185:
        /*06fc*/ 	.byte	0x03, 0x19
        /*06fe*/ 	.short	0x0bf0


	//----- nvinfo : EIATTR_PARAM_CBANK
	.align		4
        /*0700*/ 	.byte	0x04, 0x0a
        /*0702*/ 	.short	(.L_187 - .L_186)
	.align		4
.L_186:
        /*0704*/ 	.word	index@(.nv.constant0._ZN7cutlass13device_kernelIN5flash11enable_sm90INS1_16FlashAttnFwdSm90INS1_25CollectiveMainloopFwdSm90ILi2EN4cute5tupleIJNS5_1CILi1EEES8_S8_EEENS6_IJNS7_ILi192EEENS7_ILi128EEENS7_ILi64EEEEEELi64ENS_6half_tEfNS_4arch4Sm90ELb0ELb1ELb0ELb0ELb0ELb0ELb0ELb1ELb1ELb0ELb0ELb0EEENS1_21CollectiveEpilogueFwdINS6_IJSA_SC_SB_EEES9_SE_SG_Li384ELb0ELb0ELb0ELb0EEENS1_30DynamicPersistentTileSchedulerILi384ELi32ELb0ELb0ELb1EEEEEEEEEvNT_6ParamsE)
        /*0708*/ 	.short	0x0210
        /*070a*/ 	.short	0x0bf0


	//----- nvinfo : EIATTR_SW_WAR
	.align		4
.L_187:
        /*070c*/ 	.byte	0x04, 0x36
        /*070e*/ 	.short	(.L_189 - .L_188)
.L_188:
        /*0710*/ 	.word	0x00000008
.L_189:


//--------------------- .nv.info._ZN7cutlass13device_kernelIN5flash11enable_sm90INS1_16FlashAttnFwdSm90INS1_25CollectiveMainloopFwdSm90ILi2EN4cute5tupleIJNS5_1CILi1EEES8_S8_EEENS6_IJNS7_ILi192EEENS7_ILi128EEENS7_ILi64EEEEEELi64ENS_6half_tEfNS_4arch4Sm90ELb0ELb1ELb0ELb1ELb0ELb0ELb0ELb1ELb1ELb0ELb0ELb0EEENS1_21CollectiveEpilogueFwdINS6_IJSA_SC_SB_EEES9_SE_SG_Li384ELb1ELb0ELb0ELb0EEENS1_36VarlenDynamicPersistentTileSchedulerILi192ELi128ELi384ELi32ELb0ELb0ELb1ELb1ELb0ELb1EEEEEEEEEvNT_6ParamsE --------------------------
	.section	.nv.info._ZN7cutlass13device_kernelIN5flash11enable_sm90INS1_16FlashAttnFwdSm90INS1_25CollectiveMainloopFwdSm90ILi2EN4cute5tupleIJNS5_1CILi1EEES8_S8_EEENS6_IJNS7_ILi192EEENS7_ILi128EEENS7_ILi64EEEEEELi64ENS_6half_tEfNS_4arch4Sm90ELb0ELb1ELb0ELb1ELb0ELb0ELb0ELb1ELb1ELb0ELb0ELb0EEENS1_21CollectiveEpilogueFwdINS6_IJSA_SC_SB_EEES9_SE_SG_Li384ELb1ELb0ELb0ELb0EEENS1_36VarlenDynamicPersistentTileSchedulerILi192ELi128ELi384ELi32ELb0ELb0ELb1ELb1ELb0ELb1EEEEEEEEEvNT_6ParamsE,"",@"SHT_CUDA_INFO"
	.sectionflags	@""
	.align	4


	//----- nvinfo : EIATTR_CUDA_API_VERSION
	.align		4
        /*0000*/ 	.byte	0x04, 0x37
        /*0002*/ 	.short	(.L_191 - .L_190)
.L_190:
        /*0004*/ 	.word	0x00000082


	//----- nvinfo : EIATTR_KPARAM_INFO
	.align		4
.L_191:
        /*0008*/ 	.byte	0x04, 0x17
        /*000a*/ 	.short	(.L_193 - .L_192)
.L_192:
        /*000c*/ 	.word	0x00000000
        /*0010*/ 	.short	0x0000
        /*0012*/ 	.short	0x0070
        /*0014*/ 	.byte	0x00, 0xf0, 0x01, 0x28


	//----- nvinfo : EIATTR_SPARSE_MMA_MASK
	.align		4
.L_193:
        /*0018*/ 	.byte	0x03, 0x50
        /*001a*/ 	.short	0x0000


	//----- nvinfo : EIATTR_MAXREG_COUNT
	.align		4
        /*001c*/ 	.byte	0x03, 0x1b
        /*001e*/ 	.short	0x0080


	//----- nvinfo : EIATTR_NUM_BARRIERS
	.align		4
        /*0020*/ 	.byte	0x02, 0x4c
        /*0022*/ 	.byte	0x10
	.zero		1


	//----- nvinfo : EIATTR_EXTERNS
	.align		4
        /*0024*/ 	.byte	0x04, 0x0f
        /*0026*/ 	.short	(.L_195 - .L_194)


	//   ....[0]....
	.align		4
.L_194:
        /*0028*/ 	.word	index@(__assertfail)


	//----- nvinfo : EIATTR_ANNOTATIONS
	.align		4
.L_195:
        /*002c*/ 	.byte	0x04, 0x55
        /*002e*/ 	.short	(.L_197 - .L_196)


	//   ....[0]....
.L_196:
        /*0030*/ 	.word	0x00000001
        /*0034*/ 	.byte	0x70, 0x0d, 0x00, 0x00, 0x01, 0x00, 0x00, 0x00, 0x90, 0x0d, 0x00, 0x00, 0x01, 0x00, 0x00, 0x00
        /*0044*/ 	.byte	0xa0, 0x1a, 0x00, 0x00, 0x01, 0x00, 0x00, 0x00, 0x90, 0xcc, 0x00, 0x00, 0x01, 0x00, 0x00, 0x00
        /*0054*/ 	.byte	0x40, 0xd1, 0x00, 0x00, 0x01, 0x00, 0x00, 0x00, 0x40, 0xf3, 0x00, 0x00, 0x01, 0x00, 0x00, 0x00
        /*0064*/ 	.byte	0xd0, 0xfd, 0x00, 0x00


	//----- nvinfo : EIATTR_MERCURY_ISA_VERSION
	.align		4
.L_197:
        /*0068*/ 	.byte	0x03, 0x5f
        /*006a*/ 	.short	0x0101


	//----- nvinfo : EIATTR_UNUSED_LOAD_BYTE_OFFSET
	.align		4
        /*006c*/ 	.byte	0x04, 0x44
        /*006e*/ 	.short	(.L_199 - .L_198)


	//   ....[0]....
.L_198:
        /*0070*/ 	.word	0x00000a70
        /*0074*/ 	.word	0x0000fff0


	//   ....[1]....
        /*0078*/ 	.word	0x0000cc40
        /*007c*/ 	.word	0x0000fff0


	//----- nvinfo : EIATTR_INT_WARP_WIDE_INSTR_OFFSETS
	.align		4
.L_199:
        /*0080*/ 	.byte	0x04, 0x31
        /*0082*/ 	.short	(.L_201 - .L_200)


	//   ....[0]....
.L_200:
        /*0084*/ 	.word	0x00000160


	//   ....[1]....
        /*0088*/ 	.word	0x000001a0


	//   ....[2]....
        /*008c*/ 	.word	0x00000210


	//   ....[3]....
        /*0090*/ 	.word	0x0000f980


	//   ....[4]....
        /*0094*/ 	.word	0x0000fa10


	//   ....[5]....
        /*0098*/ 	.word	0x0000fec0


	//   ....[6]....
        /*009c*/ 	.word	0x0000ff00


	//   ....[7]....
        /*00a0*/ 	.word	0x000118a0


	//   ....[8]....
        /*00a4*/ 	.word	0x00011930


	//----- nvinfo : EIATTR_COOP_GROUP_MASK_REGIDS
	.align		4
.L_201:
        /*00a8*/ 	.byte	0x04, 0x29
        /*00aa*/ 	.short	(.L_203 - .L_202)


	//   ....[0]....
.L_202:
        /*00ac*/ 	.word	0xffffffff


	//   ....[1]....
        /*00b0*/ 	.word	0xffffffff


	//   ....[2]....
        /*00b4*/ 	.word	0xffffffff


	//   ....[3]....
        /*00b8*/ 	.word	0xffffffff


	//   ....[4]....
        /*00bc*/ 	.word	0xffffffff


	//   ....[5]....
        /*00c0*/ 	.word	0xffffffff


	//   ....[6]....
        /*00c4*/ 	.word	0xffffffff


	//   ....[7]....
        /*00c8*/ 	.word	0xffffffff


	//   ....[8]....
        /*00cc*/ 	.word	0xffffffff


	//   ....[9]....
        /*00d0*/ 	.word	0xffffffff


	//   ....[10]....
        /*00d4*/ 	.word	0xffffffff


	//   ....[11]....
        /*00d8*/ 	.word	0xffffffff


	//   ....[12]....
        /*00dc*/ 	.word	0xffffffff


	//   ....[13]....
        /*00e0*/ 	.word	0xffffffff


	//   ....[14]....
        /*00e4*/ 	.word	0xffffffff


	//   ....[15]....
        /*00e8*/ 	.word	0xffffffff


	//   ....[16]....
        /*00ec*/ 	.word	0xffffffff


	//   ....[17]....
        /*00f0*/ 	.word	0xffffffff


	//   ....[18]....
        /*00f4*/ 	.word	0xffffffff


	//   ....[19]....
        /*00f8*/ 	.word	0xffffffff


	//   ....[20]....
        /*00fc*/ 	.word	0xffffffff


	//   ....[21]....
        /*0100*/ 	.word	0xffffffff


	//   ....[22]....
        /*0104*/ 	.word	0xffffffff


	//   ....[23]....
        /*0108*/ 	.word	0xffffffff


	//   ....[24]....
        /*010c*/ 	.word	0xffffffff


	//   ....[25]....
        /*0110*/ 	.word	0xffffffff


	//   ....[26]....
        /*0114*/ 	.word	0xffffffff


	//   ....[27]....
        /*0118*/ 	.word	0xffffffff


	//   ....[28]....
        /*011c*/ 	.word	0xffffffff


	//   ....[29]....
        /*0120*/ 	.word	0xffffffff


	//   ....[30]....
        /*0124*/ 	.word	0xffffffff


	//   ....[31]....
        /*0128*/ 	.word	0xffffffff


	//   ....[32]....
        /*012c*/ 	.word	0xffffffff


	//   ....[33]....
        /*0130*/ 	.word	0xffffffff


	//   ....[34]....
        /*0134*/ 	.word	0xffffffff


	//   ....[35]....
        /*0138*/ 	.word	0xffffffff


	//   ....[36]....
        /*013c*/ 	.word	0xffffffff


	//   ....[37]....
        /*0140*/ 	.word	0xffffffff


	//   ....[38]....
        /*0144*/ 	.word	0xffffffff


	//   ....[39]....
        /*0148*/ 	.word	0xffffffff


	//   ....[40]....
        /*014c*/ 	.word	0xffffffff


	//   ....[41]....
        /*0150*/ 	.word	0xffffffff


	//   ....[42]....
        /*0154*/ 	.word	0xffffffff


	//   ....[43]....
        /*0158*/ 	.word	0xffffffff


	//   ....[44]....
        /*015c*/ 	.word	0xffffffff


	//   ....[45]....
        /*0160*/ 	.word	0xffffffff


	//   ....[46]....
        /*0164*/ 	.word	0xffffffff


	//   ....[47]....
        /*0168*/ 	.word	0xffffffff


	//   ....[48]....
        /*016c*/ 	.word	0xffffffff


	//   ....[49]....
        /*0170*/ 	.word	0xffffffff


	//   ....[50]....
        /*0174*/ 	.word	0xffffffff


	//   ....[51]....
        /*0178*/ 	.word	0xffffffff


	//   ....[52]....
        /*017c*/ 	.word	0xffffffff


	//   ....[53]....
        /*0180*/ 	.word	0xffffffff


	//   ....[54]....
        /*0184*/ 	.word	0xffffffff


	//   ....[55]....
        /*0188*/ 	.word	0xffffffff


	//   ....[56]....
        /*018c*/ 	.word	0xffffffff


	//   ....[57]....
        /*0190*/ 	.word	0xffffffff


	//   ....[58]....
        /*0194*/ 	.word	0xffffffff


	//   ....[59]....
        /*0198*/ 	.word	0xffffffff


	//   ....[60]....
        /*019c*/ 	.word	0xffffffff


	//   ....[61]....
        /*01a0*/ 	.word	0xffffffff


	//   ....[62]....
        /*01a4*/ 	.word	0x0500000f


	//   ....[63]....
        /*01a8*/ 	.word	0x0500000f


	//   ....[64]....
        /*01ac*/ 	.word	0x0500000f


	//   ....[65]....
        /*01b0*/ 	.word	0x0500000f


	//   ....[66]....
        /*01b4*/ 	.word	0x0500000f


	//   ....[67]....
        /*01b8*/ 	.word	0x0500000f


	//   ....[68]....
        /*01bc*/ 	.word	0x0500000f


	//   ....[69]....
        /*01c0*/ 	.word	0x0500000f


	//   ....[70]....
        /*01c4*/ 	.word	0x0500000f


	//   ....[71]....
        /*01c8*/ 	.word	0x0500000f


	//   ....[72]....
        /*01cc*/ 	.word	0x0500000f


	//   ....[73]....
        /*01d0*/ 	.word	0x0500000f


	//   ....[74]....
        /*01d4*/ 	.word	0x0500000f


	//   ....[75]....
        /*01d8*/ 	.word	0x0500000f


	//   ....[76]....
        /*01dc*/ 	.word	0x0500000f


	//   ....[77]....
        /*01e0*/ 	.word	0x0500000f


	//   ....[78]....
        /*01e4*/ 	.word	0x0500000f


	//   ....[79]....
        /*01e8*/ 	.word	0x0500000f


	//   ....[80]....
        /*01ec*/ 	.word	0x0500000f


	//----- nvinfo : EIATTR_COOP_GROUP_INSTR_OFFSETS
	.align		4
.L_203:
        /*01f0*/ 	.byte	0x04, 0x28
        /*01f2*/ 	.short	(.L_205 - .L_204)


	//   ....[0]....
.L_204:
        /*01f4*/ 	.word	0x00000070


	//   ....[1]....
        /*01f8*/ 	.word	0x00000170


	//   ....[2]....
        /*01fc*/ 	.word	0x000001c0


	//   ....[3]....
        /*0200*/ 	.word	0x000003f0


	//   ....[4]....
        /*0204*/ 	.word	0x00000550


	//   ....[5]....
        /*0208*/ 	.word	0x00000670


	//   ....[6]....
        /*020c*/ 	.word	0x000007d0


	//   ....[7]....
        /*0210*/ 	.word	0x00001750


	//   ....[8]....
        /*0214*/ 	.word	0x000031b0


	//   ....[9]....
        /*0218*/ 	.word	0x000032c0


	//   ....[10]....
        /*021c*/ 	.word	0x00003bb0


	//   ....[11]....
        /*0220*/ 	.word	0x00003c10


	//   ....[12]....
        /*0224*/ 	.word	0x00005f60


	//   ....[13]....
        /*0228*/ 	.word	0x00006000


	//   ....[14]....
        /*022c*/ 	.word	0x000068c0


	//   ....[15]....
        /*0230*/ 	.word	0x00006930


	//   ....[16]....
        /*0234*/ 	.word	0x00008090


	//   ....[17]....
        /*0238*/ 	.word	0x000080c0


	//   ....[18]....
        /*023c*/ 	.word	0x00008600


	//   ....[19]....
        /*0240*/ 	.word	0x00008680


	//   ....[20]....
        /*0244*/ 	.word	0x0000ac10


	//   ....[21]....
        /*0248*/ 	.word	0x0000ad10


	//   ....[22]....
        /*024c*/ 	.word	0x0000b550


	//   ....[23]....
        /*0250*/ 	.word	0x0000b5c0


	//   ....[24]....
        /*0254*/ 	.word	0x0000c500


	//   ....[25]....
        /*0258*/ 	.word	0x0000c540


	//   ....[26]....
        /*025c*/ 	.word	0x0000c630


	//   ....[27]....
        /*0260*/ 	.word	0x0000c640


	//   ....[28]....
        /*0264*/ 	.word	0x0000e580


	//   ....[29]....
        /*0268*/ 	.word	0x0000e700


	//   ....[30]....
        /*026c*/ 	.word	0x0000e730


	//   ....[31]....
        /*0270*/ 	.word	0x0000e770


	//   ....[32]....
        /*0274*/ 	.word	0x0000e7e0


	//   ....[33]....
        /*0278*/ 	.word	0x0000e840


	//   ....[34]....
        /*027c*/ 	.word	0x0000e880


	//   ....[35]....
        /*0280*/ 	.word	0x0000ea00


	//   ....[36]....
        /*0284*/ 	.word	0x0000ea60


	//   ....[37]....
        /*0288*/ 	.word	0x0000eaa0


	//   ....[38]....
        /*028c*/ 	.word	0x0000eae0


	//   ....[39]....
        /*0290*/ 	.word	0x0000eb10


	//   ....[40]....
        /*0294*/ 	.word	0x0000eb40


	//   ....[41]....
        /*0298*/ 	.word	0x0000ebe0


	//   ....[42]....
        /*029c*/ 	.word	0x0000ec40


	//   ....[43]....
        /*02a0*/ 	.word	0x0000ecd0


	//   ....[44]....
        /*02a4*/ 	.word	0x00011bf0


	//   ....[45]....
        /*02a8*/ 	.word	0x00011c00


	//   ....[46]....
        /*02ac*/ 	.word	0x00011cf0


	//   ....[47]....
        /*02b0*/ 	.word	0x00011d50


	//   ....[48]....
        /*02b4*/ 	.word	0x00011d90


	//   ....[49]....
        /*02b8*/ 	.word	0x00011dd0


	//   ....[50]....
        /*02bc*/ 	.word	0x00011e00


	//   ....[51]....
        /*02c0*/ 	.word	0x00011e30


	//   ....[52]....
        /*02c4*/ 	.word	0x00011fa0


	//   ....[53]....
        /*02c8*/ 	.word	0x00012000


	//   ....[54]....
        /*02cc*/ 	.word	0x00012040


	//   ....[55]....
        /*02d0*/ 	.word	0x00012080


	//   ....[56]....
        /*02d4*/ 	.word	0x000120b0


	//   ....[57]....
        /*02d8*/ 	.word	0x000120e0


	//   ....[58]....
        /*02dc*/ 	.word	0x000121a0


	//   ....[59]....
        /*02e0*/ 	.word	0x000121c0


	//   ....[60]....
        /*02e4*/ 	.word	0x00012230


	//   ....[61]....
        /*02e8*/ 	.word	0x00012880


	//   ....[62]....
        /*02ec*/ 	.word	0x00012ee0


	//   ....[63]....
        /*02f0*/ 	.word	0x000132d0


	//   ....[64]....
        /*02f4*/ 	.word	0x00013360


	//   ....[65]....
        /*02f8*/ 	.word	0x00013400


	//   ....[66]....
        /*02fc*/ 	.word	0x000134b0


	//   ....[67]....
        /*0300*/ 	.word	0x00013530


	//   ....[68]....
        /*0304*/ 	.word	0x000135b0


	//   ....[69]....
        /*0308*/ 	.word	0x00013630


	//   ....[70]....
        /*030c*/ 	.word	0x000136b0


	//   ....[71]....
        /*0310*/ 	.word	0x00013740


	//   ....[72]....
        /*0314*/ 	.word	0x000137f0


	//   ....[73]....
        /*0318*/ 	.word	0x00013870


	//   ....[74]....
        /*031c*/ 	.word	0x000138f0


	//   ....[75]....
        /*0320*/ 	.word	0x00013970


	//   ....[76]....
        /*0324*/ 	.word	0x000139f0


	//   ....[77]....
        /*0328*/ 	.word	0x00013a60


	//   ....[78]....
        /*032c*/ 	.word	0x00013b00


	//   ....[79]....
        /*0330*/ 	.word	0x00013b90


	//   ....[80]....
        /*0334*/ 	.word	0x00013cb0


	//----- nvinfo : EIATTR_REG_RECONFIG
	.align		4
.L_205:
        /*0338*/ 	.byte	0x01, 0x54
	.zero		2


	//----- nvinfo : EIATTR_SYSCALL_OFFSETS
	.align		4
        /*033c*/ 	.byte	0x04, 0x46
        /*033e*/ 	.short	(.L_207 - .L_206)


	//   ....[0]....
.L_206:
        /*0340*/ 	.word	0x00001900


	//   ....[1]....
        /*0344*/ 	.word	0x0000fb90


	//   ....[2]....
        /*0348*/ 	.word	0x0000fcc0


	//   ....[3]....
        /*034c*/ 	.word	0x0000fdc0


	//----- nvinfo : EIATTR_MBARRIER_INSTR_OFFSETS
	.align		4
.L_207:
        /*0350*/ 	.byte	0x04, 0x39
        /*0352*/ 	.short	(.L_209 - .L_208)


	//   ....[0]....
.L_208:
        /*0354*/ 	.word	0x000002a0
        /*0358*/ 	.word	0x000000ff
        /*035c*/ 	.word	0x00016800
        /*0360*/ 	.short	0x0100
        /*0362*/ 	.byte	0x08
	.zero		1


	//   ....[1]....
        /*0364*/ 	.word	0x000002b0
        /*0368*/ 	.word	0x000000ff
        /*036c*/ 	.word	0x00016820
        /*0370*/ 	.short	0x0100
        /*0372*/ 	.byte	0x08
	.zero		1


	//   ....[2]....
        /*0374*/ 	.word	0x000003a0
        /*0378*/ 	.word	0x000000ff
        /*037c*/ 	.word	0x00016830
        /*0380*/ 	.short	0x0100
        /*0382*/ 	.byte	0x08
	.zero		1


	//   ....[3]....
        /*0384*/ 	.word	0x000003b0
        /*0388*/ 	.word	0x000000ff
        /*038c*/ 	.word	0x00016840
        /*0390*/ 	.short	0x0100
        /*0392*/ 	.byte	0x08
	.zero		1


	//   ....[4]....
        /*0394*/ 	.word	0x000003c0
        /*0398*/ 	.word	0x000000ff
        /*039c*/ 	.word	0x00016838
        /*03a0*/ 	.short	0x0100
        /*03a2*/ 	.byte	0x08
	.zero		1


	//   ....[5]....
        /*03a4*/ 	.word	0x000003d0
        /*03a8*/ 	.word	0x000000ff
        /*03ac*/ 	.word	0x00016848
        /*03b0*/ 	.short	0x0100
        /*03b2*/ 	.byte	0x08
	.zero		1


	//   ....[6]....
        /*03b4*/ 	.word	0x00000500
        /*03b8*/ 	.word	0x000000ff
        /*03bc*/ 	.word	0x00016850
        /*03c0*/ 	.short	0x0100
        /*03c2*/ 	.byte	0x08
	.zero		1


	//   ....[7]....
        /*03c4*/ 	.word	0x00000510
        /*03c8*/ 	.word	0x000000ff
        /*03cc*/ 	.word	0x00016860
        /*03d0*/ 	.short	0x0100
        /*03d2*/ 	.byte	0x08
	.zero		1


	//   ....[8]....
        /*03d4*/ 	.word	0x00000520
        /*03d8*/ 	.word	0x000000ff
        /*03dc*/ 	.word	0x00016858
        /*03e0*/ 	.short	0x0100
        /*03e2*/ 	.byte	0x08
	.zero		1


	//   ....[9]....
        /*03e4*/ 	.word	0x00000530
        /*03e8*/ 	.word	0x000000ff
        /*03ec*/ 	.word	0x00016868
        /*03f0*/ 	.short	0x0100
        /*03f2*/ 	.byte	0x08
	.zero		1


	//   ....[10]....
        /*03f4*/ 	.word	0x00000620
        /*03f8*/ 	.word	0x000000ff
        /*03fc*/ 	.word	0x00016870
        /*0400*/ 	.short	0x0100
        /*0402*/ 	.byte	0x06
	.zero		1


	//   ....[11]....
        /*0404*/ 	.word	0x00000630
        /*0408*/ 	.word	0x000000ff
        /*040c*/ 	.word	0x00016880
        /*0410*/ 	.short	0x0100
        /*0412*/ 	.byte	0x06
	.zero		1


	//   ....[12]....
        /*0414*/ 	.word	0x00000640
        /*0418*/ 	.word	0x000000ff
        /*041c*/ 	.word	0x00016878
        /*0420*/ 	.short	0x0100
        /*0422*/ 	.byte	0x06
	.zero		1


	//   ....[13]....
        /*0424*/ 	.word	0x00000650
        /*0428*/ 	.word	0x000000ff
        /*042c*/ 	.word	0x00016888
        /*0430*/ 	.short	0x0100
        /*0432*/ 	.byte	0x06
	.zero		1


	//   ....[14]....
        /*0434*/ 	.word	0x00000780
        /*0438*/ 	.word	0x000000ff
        /*043c*/ 	.word	0x00016890
        /*0440*/ 	.short	0x0100
        /*0442*/ 	.byte	0x08
	.zero		1


	//   ....[15]....
        /*0444*/ 	.word	0x00000790
        /*0448*/ 	.word	0x000000ff
        /*044c*/ 	.word	0x000168a0
        /*0450*/ 	.short	0x0100
        /*0452*/ 	.byte	0x08
	.zero		1


	//   ....[16]....
        /*0454*/ 	.word	0x000007a0
        /*0458*/ 	.word	0x000000ff
        /*045c*/ 	.word	0x00016898
        /*0460*/ 	.short	0x0100
        /*0462*/ 	.byte	0x08
	.zero		1


	//   ....[17]....
        /*0464*/ 	.word	0x000007b0
        /*0468*/ 	.word	0x000000ff
        /*046c*/ 	.word	0x000168a8
        /*0470*/ 	.short	0x0100
        /*0472*/ 	.byte	0x08
	.zero		1


	//   ....[18]....
        /*0474*/ 	.word	0x000008e0
        /*0478*/ 	.word	0x000000ff
        /*047c*/ 	.word	0x000168b0
        /*0480*/ 	.short	0x0100
        /*0482*/ 	.byte	0x08
	.zero		1


	//   ....[19]....
        /*0484*/ 	.word	0x000008f0
        /*0488*/ 	.word	0x000000ff
        /*048c*/ 	.word	0x000168c0
        /*0490*/ 	.short	0x0100
        /*0492*/ 	.byte	0x08
	.zero		1


	//   ....[20]....
        /*0494*/ 	.word	0x00000900
        /*0498*/ 	.word	0x000000ff
        /*049c*/ 	.word	0x000168b8
        /*04a0*/ 	.short	0x0100
        /*04a2*/ 	.byte	0x08
	.zero		1


	//   ....[21]....
        /*04a4*/ 	.word	0x00000910
        /*04a8*/ 	.word	0x000000ff
        /*04ac*/ 	.word	0x000168c8
        /*04b0*/ 	.short	0x0100
        /*04b2*/ 	.byte	0x08
	.zero		1


	//   ....[22]....
        /*04b4*/ 	.word	0x00001980
        /*04b8*/ 	.word	0x000000ff
        /*04bc*/ 	.word	0x00016800
        /*04c0*/ 	.short	0x010a
        /*04c2*/ 	.byte	0x2d
	.zero		1


	//   ....[23]....
        /*04c4*/ 	.word	0x00001a00
        /*04c8*/ 	.word	0x00000005
        /*04cc*/ 	.word	0x00016830
        /*04d0*/ 	.short	0x010a
        /*04d2*/ 	.byte	0x3f
	.zero		1


	//   ....[24]....
        /*04d4*/ 	.word	0x00001a60
        /*04d8*/ 	.word	0x00000005
        /*04dc*/ 	.word	0x00016830
        /*04e0*/ 	.short	0x010a
        /*04e2*/ 	.byte	0x3f
	.zero		1


	//   ....[25]....
        /*04e4*/ 	.word	0x00001dc0
        /*04e8*/ 	.word	0x00000000
        /*04ec*/ 	.word	0x00000000
        /*04f0*/ 	.short	0x0101
        /*04f2*/ 	.byte	0x3f
	.zero		1


	//   ....[26]....
        /*04f4*/ 	.word	0x00004b70
        /*04f8*/ 	.word	0x000000ff
        /*04fc*/ 	.word	0x00016830
        /*0500*/ 	.short	0x010a
        /*0502*/ 	.byte	0x06
	.zero		1


	//   ....[27]....
        /*0504*/ 	.word	0x00004bb0
        /*0508*/ 	.word	0x000000ff
        /*050c*/ 	.word	0x00016830
        /*0510*/ 	.short	0x010a
        /*0512*/ 	.byte	0x06
	.zero		1


	//   ....[28]....
        /*0514*/ 	.word	0x00004db0
        /*0518*/ 	.word	0x000000ff
        /*051c*/ 	.word	0x00016850
        /*0520*/ 	.short	0x010a
        /*0522*/ 	.byte	0x06
	.zero		1


	//   ....[29]....
        /*0524*/ 	.word	0x00004df0
        /*0528*/ 	.word	0x000000ff
        /*052c*/ 	.word	0x00016850
        /*0530*/ 	.short	0x010a
        /*0532*/ 	.byte	0x06
	.zero		1


	//   ....[30]....
        /*0534*/ 	.word	0x000051e0
        /*0538*/ 	.word	0x0000000c
        /*053c*/ 	.word	0x00000000
        /*0540*/ 	.short	0x0101
        /*0542*/ 	.byte	0x3f
	.zero		1


	//   ....[31]....
        /*0544*/ 	.word	0x00007040
        /*0548*/ 	.word	0x0000001d
        /*054c*/ 	.word	0x00000000
        /*0550*/ 	.short	0x0101
        /*0552*/ 	.byte	0x3f
	.zero		1


	//   ....[32]....
        /*0554*/ 	.word	0x00007ac0
        /*0558*/ 	.word	0x000000ff
        /*055c*/ 	.word	0x00016830
        /*0560*/ 	.short	0x010a
        /*0562*/ 	.byte	0x06
	.zero		1


	//   ....[33]....
        /*0564*/ 	.word	0x00007b00
        /*0568*/ 	.word	0x000000ff
        /*056c*/ 	.word	0x00016830
        /*0570*/ 	.short	0x010a
        /*0572*/ 	.byte	0x06
	.zero		1


	//   ....[34]....
        /*0574*/ 	.word	0x00007d00
        /*0578*/ 	.word	0x000000ff
        /*057c*/ 	.word	0x00016850
        /*0580*/ 	.short	0x010a
        /*0582*/ 	.byte	0x06
	.zero		1


	//   ....[35]....
        /*0584*/ 	.word	0x00007d40
        /*0588*/ 	.word	0x000000ff
        /*058c*/ 	.word	0x00016850
        /*0590*/ 	.short	0x010a
        /*0592*/ 	.byte	0x06
	.zero		1


	//   ....[36]....
        /*0594*/ 	.word	0x00008fa0
        /*0598*/ 	.word	0x0000001b
        /*059c*/ 	.word	0x00000000
        /*05a0*/ 	.short	0x0101
        /*05a2*/ 	.byte	0x3f
	.zero		1


	//   ....[37]....
        /*05a4*/ 	.word	0x00009050
        /*05a8*/ 	.word	0x0000001f
        /*05ac*/ 	.word	0x00000000
        /*05b0*/ 	.short	0x0101
        /*05b2*/ 	.byte	0x3f
	.zero		1


	//   ....[38]....
        /*05b4*/ 	.word	0x00009840
        /*05b8*/ 	.word	0x000000ff
        /*05bc*/ 	.word	0x00016830
        /*05c0*/ 	.short	0x010a
        /*05c2*/ 	.byte	0x06
	.zero		1


	//   ....[39]....
        /*05c4*/ 	.word	0x00009880
        /*05c8*/ 	.word	0x000000ff
        /*05cc*/ 	.word	0x00016830
        /*05d0*/ 	.short	0x010a
        /*05d2*/ 	.byte	0x06
	.zero		1


	//   ....[40]....
        /*05d4*/ 	.word	0x00009a80
        /*05d8*/ 	.word	0x000000ff
        /*05dc*/ 	.word	0x00016850
        /*05e0*/ 	.short	0x010a
        /*05e2*/ 	.byte	0x06
	.zero		1


	//   ....[41]....
        /*05e4*/ 	.word	0x00009ac0
        /*05e8*/ 	.word	0x000000ff
        /*05ec*/ 	.word	0x00016850
        /*05f0*/ 	.short	0x010a
        /*05f2*/ 	.byte	0x06
	.zero		1


	//   ....[42]....
        /*05f4*/ 	.word	0x00009eb0
        /*05f8*/ 	.word	0x0000000a
        /*05fc*/ 	.word	0x00000000
        /*0600*/ 	.short	0x0101
        /*0602*/ 	.byte	0x3f
	.zero		1


	//   ....[43]....
        /*0604*/ 	.word	0x0000bc50
        /*0608*/ 	.word	0x0000001b
        /*060c*/ 	.word	0x00000000
        /*0610*/ 	.short	0x0101
        /*0612*/ 	.byte	0x3f
	.zero		1


	//   ....[44]....
        /*0614*/ 	.word	0x0000c470
        /*0618*/ 	.word	0x000000ff
        /*061c*/ 	.word	0x00016850
        /*0620*/ 	.short	0x010a
        /*0622*/ 	.byte	0x05
	.zero		1


	//   ....[45]....
        /*0624*/ 	.word	0x0000c4b0
        /*0628*/ 	.word	0x000000ff
        /*062c*/ 	.word	0x00016850
        /*0630*/ 	.short	0x010a
        /*0632*/ 	.byte	0x05
	.zero		1


	//   ....[46]....
        /*0634*/ 	.word	0x0000c9e0
        /*0638*/ 	.word	0x00000008
        /*063c*/ 	.word	0x00000000
        /*0640*/ 	.short	0x0101
        /*0642*/ 	.byte	0x3f
	.zero		1


	//   ....[47]....
        /*0644*/ 	.word	0x0000d790
        /*0648*/ 	.word	0x00000000
        /*064c*/ 	.word	0x00000000
        /*0650*/ 	.short	0x0101
        /*0652*/ 	.byte	0x3f
	.zero		1


	//   ....[48]....
        /*0654*/ 	.word	0x00010250
        /*0658*/ 	.word	0x00000005
        /*065c*/ 	.word	0x00016840
        /*0660*/ 	.short	0x010a
        /*0662*/ 	.byte	0x3f
	.zero		1


	//   ....[49]....
        /*0664*/ 	.word	0x00010580
        /*0668*/ 	.word	0x00000019
        /*066c*/ 	.word	0x00016820
        /*0670*/ 	.short	0x010a
        /*0672*/ 	.byte	0x3f
	.zero		1


	//   ....[50]....
        /*0674*/ 	.word	0x00010860
        /*0678*/ 	.word	0x00000003
        /*067c*/ 	.word	0x00016840
        /*0680*/ 	.short	0x010a
        /*0682*/ 	.byte	0x3f
	.zero		1


	//   ....[51]....
        /*0684*/ 	.word	0x00010a40
        /*0688*/ 	.word	0x00000002
        /*068c*/ 	.word	0x00000060
        /*0690*/ 	.short	0x010a
        /*0692*/ 	.byte	0x3f
	.zero		1


	//   ....[52]....
        /*0694*/ 	.word	0x00010ec0
        /*0698*/ 	.word	0x00000003
        /*069c*/ 	.word	0x00016840
        /*06a0*/ 	.short	0x010a
        /*06a2*/ 	.byte	0x3f
	.zero		1


	//   ....[53]....
        /*06a4*/ 	.word	0x000110a0
        /*06a8*/ 	.word	0x00000003
        /*06ac*/ 	.word	0x00000060
        /*06b0*/ 	.short	0x010a
        /*06b2*/ 	.byte	0x3f
	.zero		1


	//   ....[54]....
        /*06b4*/ 	.word	0x00011470
        /*06b8*/ 	.word	0x00000002
        /*06bc*/ 	.word	0x00016840
        /*06c0*/ 	.short	0x010a
        /*06c2*/ 	.byte	0x3f
	.zero		1


	//   ....[55]....
        /*06c4*/ 	.word	0x00011660
        /*06c8*/ 	.word	0x00000002
        /*06cc*/ 	.word	0x00000060
        /*06d0*/ 	.short	0x010a
        /*06d2*/ 	.byte	0x3f
	.zero		1


	//   ....[56]....
        /*06d4*/ 	.word	0x000119a0
        /*06d8*/ 	.word	0x00000003
        /*06dc*/ 	.word	0x00016860
        /*06e0*/ 	.short	0x010a
        /*06e2*/ 	.byte	0x3f
	.zero		1


	//   ....[57]....
        /*06e4*/ 	.word	0x00012800
        /*06e8*/ 	.word	0x00000009
        /*06ec*/ 	.word	0x00016820
        /*06f0*/ 	.short	0x010a
        /*06f2*/ 	.byte	0x3f
	.zero		1


	//   ....[58]....
        /*06f4*/ 	.word	0x000129a0
        /*06f8*/ 	.word	0x00000007
        /*06fc*/ 	.word	0x00000000
        /*0700*/ 	.short	0x010a
        /*0702*/ 	.byte	0x3f
	.zero		1


	//   ....[59]....
        /*0704*/ 	.word	0x00012a10
        /*0708*/ 	.word	0x00000003
        /*070c*/ 	.word	0x00000000
        /*0710*/ 	.short	0x010a
        /*0712*/ 	.byte	0x3f
	.zero		1


	//   ....[60]....
        /*0714*/ 	.word	0x00012a70
        /*0718*/ 	.word	0x00000005
        /*071c*/ 	.word	0x00000000
        /*0720*/ 	.short	0x010a
        /*0722*/ 	.byte	0x3f
	.zero		1


	//   ....[61]....
        /*0724*/ 	.word	0x00012aa0
        /*0728*/ 	.word	0x00000003
        /*072c*/ 	.word	0x00000000
        /*0730*/ 	.short	0x010a
        /*0732*/ 	.byte	0x3f
	.zero		1


	//   ....[62]....
        /*0734*/ 	.word	0x00012b10
        /*0738*/ 	.word	0x00000003
        /*073c*/ 	.word	0x00016800
        /*0740*/ 	.short	0x010a
        /*0742*/ 	.byte	0x3f
	.zero		1


	//   ....[63]....
        /*0744*/ 	.word	0x00012b60
        /*0748*/ 	.word	0x00000005
        /*074c*/ 	.word	0x00016830
        /*0750*/ 	.short	0x010a
        /*0752*/ 	.byte	0x3f
	.zero		1


	//   ....[64]....
        /*0754*/ 	.word	0x00012bc0
        /*0758*/ 	.word	0x0000000f
        /*075c*/ 	.word	0x00016830
        /*0760*/ 	.short	0x010a
        /*0762*/ 	.byte	0x3f
	.zero		1


	//   ....[65]....
        /*0764*/ 	.word	0x00012c20
        /*0768*/ 	.word	0x0000000f
        /*076c*/ 	.word	0x00016850
        /*0770*/ 	.short	0x010a
        /*0772*/ 	.byte	0x3f
	.zero		1


	//   ....[66]....
        /*0774*/ 	.word	0x00012c80
        /*0778*/ 	.word	0x0000000b
        /*077c*/ 	.word	0x00016830
        /*0780*/ 	.short	0x010a
        /*0782*/ 	.byte	0x3f
	.zero		1


	//   ....[67]....
        /*0784*/ 	.word	0x00012ce0
        /*0788*/ 	.word	0x0000000b
        /*078c*/ 	.word	0x00016850
        /*0790*/ 	.short	0x010a
        /*0792*/ 	.byte	0x3f
	.zero		1


	//   ....[68]....
        /*0794*/ 	.word	0x00012d40
        /*0798*/ 	.word	0x00000015
        /*079c*/ 	.word	0x00016830
        /*07a0*/ 	.short	0x010a
        /*07a2*/ 	.byte	0x3f
	.zero		1


	//   ....[69]....
        /*07a4*/ 	.word	0x00012da0
        /*07a8*/ 	.word	0x00000015
        /*07ac*/ 	.word	0x00016850
        /*07b0*/ 	.short	0x010a
        /*07b2*/ 	.byte	0x3f
	.zero		1


	//   ....[70]....
        /*07b4*/ 	.word	0x00012e00
        /*07b8*/ 	.word	0x00000004
        /*07bc*/ 	.word	0x00016850
        /*07c0*/ 	.short	0x010a
        /*07c2*/ 	.byte	0x3f
	.zero		1


	//   ....[71]....
        /*07c4*/ 	.word	0x00012fa0
        /*07c8*/ 	.word	0x00000005
        /*07cc*/ 	.word	0x00016840
        /*07d0*/ 	.short	0x010a
        /*07d2*/ 	.byte	0x3f
	.zero		1


	//   ....[72]....
        /*07d4*/ 	.word	0x00012ff0
        /*07d8*/ 	.word	0x00000019
        /*07dc*/ 	.word	0x00016820
        /*07e0*/ 	.short	0x010a
        /*07e2*/ 	.byte	0x3f
	.zero		1


	//   ....[73]....
        /*07e4*/ 	.word	0x00013040
        /*07e8*/ 	.word	0x00000003
        /*07ec*/ 	.word	0x00016840
        /*07f0*/ 	.short	0x010a
        /*07f2*/ 	.byte	0x3f
	.zero		1


	//   ....[74]....
        /*07f4*/ 	.word	0x00013090
        /*07f8*/ 	.word	0x00000002
        /*07fc*/ 	.word	0x00000060
        /*0800*/ 	.short	0x010a
        /*0802*/ 	.byte	0x3f
	.zero		1


	//   ....[75]....
        /*0804*/ 	.word	0x000130e0
        /*0808*/ 	.word	0x00000003
        /*080c*/ 	.word	0x00016840
        /*0810*/ 	.short	0x010a
        /*0812*/ 	.byte	0x3f
	.zero		1


	//   ....[76]....
        /*0814*/ 	.word	0x00013130
        /*0818*/ 	.word	0x00000003
        /*081c*/ 	.word	0x00000060
        /*0820*/ 	.short	0x010a
        /*0822*/ 	.byte	0x3f
	.zero		1


	//   ....[77]....
        /*0824*/ 	.word	0x00013180
        /*0828*/ 	.word	0x00000002
        /*082c*/ 	.word	0x00016840
        /*0830*/ 	.short	0x010a
        /*0832*/ 	.byte	0x3f
	.zero		1


	//   ....[78]....
        /*0834*/ 	.word	0x000131d0
        /*0838*/ 	.word	0x00000002
        /*083c*/ 	.word	0x00000060
        /*0840*/ 	.short	0x010a
        /*0842*/ 	.byte	0x3f
	.zero		1


	//   ....[79]....
        /*0844*/ 	.word	0x00013220
        /*0848*/ 	.word	0x00000003
        /*084c*/ 	.word	0x00016860
        /*0850*/ 	.short	0x010a
        /*0852*/ 	.byte	0x3f
	.zero		1


	//   ....[80]....
        /*0854*/ 	.word	0x00013bd0
        /*0858*/ 	.word	0x00000009
        /*085c*/ 	.word	0x00016820
        /*0860*/ 	.short	0x010a
        /*0862*/ 	.byte	0x3f
	.zero		1


	//   ....[81]....
        /*0864*/ 	.word	0x00013d70
        /*0868*/ 	.word	0x00000007
        /*086c*/ 	.word	0x00000000
        /*0870*/ 	.short	0x010a
        /*0872*/ 	.byte	0x3f
	.zero		1


	//   ....[82]....
        /*0874*/ 	.word	0x00013dc0
        /*0878*/ 	.word	0x00000003
        /*087c*/ 	.word	0x00000000
        /*0880*/ 	.short	0x010a
        /*0882*/ 	.byte	0x3f
	.zero		1


	//   ....[83]....
        /*0884*/ 	.word	0x00013e10
        /*0888*/ 	.word	0x00000005
        /*088c*/ 	.word	0x00000000
        /*0890*/ 	.short	0x010a
        /*0892*/ 	.byte	0x3f
	.zero		1


	//----- nvinfo : EIATTR_NUM_MBARRIERS
	.align		4
.L_209:
        /*0894*/ 	.byte	0x03, 0x38
        /*0896*/ 	.short	0x0016


	//----- nvinfo : EIATTR_EXIT_INSTR_OFFSETS
	.align		4
        /*0898*/ 	.byte	0x04, 0x1c
        /*089a*/ 	.short	(.L_211 - .L_210)


	//   ....[0]....
.L_210:
        /*089c*/ 	.word	0x00000ab0


	//   ....[1]....
        /*08a0*/ 	.word	0x0000e540


	//   ....[2]....
        /*08a4*/ 	.word	0x0000e5a0


	//   ....[3]....
        /*08a8*/ 	.word	0x00012af0


	//----- nvinfo : EIATTR_MAX_THREADS
	.align		4
.L_211:
        /*08ac*/ 	.byte	0x04, 0x05
        /*08ae*/ 	.short	(.L_213 - .L_212)
.L_212:
        /*08b0*/ 	.word	0x00000200
        /*08b4*/ 	.word	0x00000001
        /*08b8*/ 	.word	0x00000001


	//----- nvinfo : EIATTR_CRS_STACK_SIZE
	.align		4
.L_213:
        /*08bc*/ 	.byte	0x04, 0x1e
        /*08be*/ 	.short	(.L_215 - .L_214)
.L_214:
        /*08c0*/ 	.word	0x00000000


	//----- nvinfo : EIATTR_CBANK_PARAM_SIZE
	.align		4
.L_215:
        /*08c4*/ 	.byte	0x03, 0x19
        /*08c6*/ 	.short	0x0a70


	//----- nvinfo : EIATTR_PARAM_CBANK
	.align		4
        /*08c8*/ 	.byte	0x04, 0x0a
        /*08ca*/ 	.short	(.L_217 - .L_216)
	.align		4
.L_216:
        /*08cc*/ 	.word	index@(.nv.constant0._ZN7cutlass13device_kernelIN5flash11enable_sm90INS1_16FlashAttnFwdSm90INS1_25CollectiveMainloopFwdSm90ILi2EN4cute5tupleIJNS5_1CILi1EEES8_S8_EEENS6_IJNS7_ILi192EEENS7_ILi128EEENS7_ILi64EEEEEELi64ENS_6half_tEfNS_4arch4Sm90ELb0ELb1ELb0ELb1ELb0ELb0ELb0ELb1ELb1ELb0ELb0ELb0EEENS1_21CollectiveEpilogueFwdINS6_IJSA_SC_SB_EEES9_SE_SG_Li384ELb1ELb0ELb0ELb0EEENS1_36VarlenDynamicPersistentTileSchedulerILi192ELi128ELi384ELi32ELb0ELb0ELb1ELb1ELb0ELb1EEEEEEEEEvNT_6ParamsE)
        /*08d0*/ 	.short	0x0210
        /*08d2*/ 	.short	0x0a70


	//----- nvinfo : EIATTR_SW_WAR
	.align		4
.L_217:
        /*08d4*/ 	.byte	0x04, 0x36
        /*08d6*/ 	.short	(.L_219 - .L_218)
.L_218:
        /*08d8*/ 	.word	0x00000008
.L_219:


//--------------------- .nv.info._ZN7cutlass13device_kernelIN5flash11enable_sm90INS1_16FlashAttnFwdSm90INS1_25CollectiveMainloopFwdSm90ILi2EN4cute5tupleIJNS5_1CILi1EEES8_S8_EEENS6_IJNS7_ILi192EEENS7_ILi128EEENS7_ILi64EEEEEELi64ENS_6half_tEfNS_4arch4Sm90ELb0ELb1ELb0ELb1ELb0ELb1ELb0ELb1ELb1ELb0ELb0ELb0EEENS1_21CollectiveEpilogueFwdINS6_IJSA_SC_SB_EEES9_SE_SG_Li384ELb1ELb0ELb0ELb0EEENS1_36VarlenDynamicPersistentTileSchedulerILi192ELi128ELi384ELi32ELb0ELb0ELb1ELb1ELb0ELb1EEEEEEEEEvNT_6ParamsE --------------------------
	.section	.nv.info._ZN7cutlass13device_kernelIN5flash11enable_sm90INS1_16FlashAttnFwdSm90INS1_25CollectiveMainloopFwdSm90ILi2EN4cute5tupleIJNS5_1CILi1EEES8_S8_EEENS6_IJNS7_ILi192EEENS7_ILi128EEENS7_ILi64EEEEEELi64ENS_6half_tEfNS_4arch4Sm90ELb0ELb1ELb0ELb1ELb0ELb1ELb0ELb1ELb1ELb0ELb0ELb0EEENS1_21CollectiveEpilogueFwdINS6_IJSA_SC_SB_EEES9_SE_SG_Li384ELb1ELb0ELb0ELb0EEENS1_36VarlenDynamicPersistentTileSchedulerILi192ELi128ELi384ELi32ELb0ELb0ELb1ELb1ELb0ELb1EEEEEEEEEvNT_6ParamsE,"",@"SHT_CUDA_INFO"
	.sectionflags	@""
	.align	4


	//----- nvinfo : EIATTR_CUDA_API_VERSION
	.align		4
        /*0000*/ 	.byte	0x04, 0x37
        /*0002*/ 	.short	(.L_221 - .L_220)
.L_220:
        /*0004*/ 	.word	0x00000082


	//----- nvinfo : EIATTR_KPARAM_INFO
	.align		4
.L_221:
        /*0008*/ 	.byte	0x04, 0x17
        /*000a*/ 	.short	(.L_223 - .L_222)
.L_222:
        /*000c*/ 	.word	0x00000000
        /*0010*/ 	.short	0x0000
        /*0012*/ 	.short	0x0070
        /*0014*/ 	.byte	0x00, 0xf0, 0x01, 0x28


	//----- nvinfo : EIATTR_SPARSE_MMA_MASK
	.align		4
.L_223:
        /*0018*/ 	.byte	0x03, 0x50
        /*001a*/ 	.short	0x0000


	//----- nvinfo : EIATTR_MAXREG_COUNT
	.align		4
        /*001c*/ 	.byte	0x03, 0x1b
        /*001e*/ 	.short	0x0080


	//----- nvinfo : EIATTR_NUM_BARRIERS
	.align		4
        /*0020*/ 	.byte	0x02, 0x4c
        /*0022*/ 	.byte	0x10
	.zero		1


	//----- nvinfo : EIATTR_EXTERNS
	.align		4
        /*0024*/ 	.byte	0x04, 0x0f
        /*0026*/ 	.short	(.L_225 - .L_224)


	//   ....[0]....
	.align		4
.L_224:
        /*0028*/ 	.word	index@(__assertfail)


	//----- nvinfo : EIATTR_ANNOTATIONS
	.align		4
.L_225:
        /*002c*/ 	.byte	0x04, 0x55
        /*002e*/ 	.short	(.L_227 - .L_226)


	//   ....[0]....
.L_226:
        /* <DEDUP_REMOVED lines=48> */
        /*0324*/ 	.byte	0x90, 0xbe, 0x01, 0x00


	//----- nvinfo : EIATTR_MERCURY_ISA_VERSION
	.align		4
.L_227:
        /*0328*/ 	.byte	0x03, 0x5f
        /*032a*/ 	.short	0x0101


	//----- nvinfo : EIATTR_UNUSED_LOAD_BYTE_OFFSET
	.align		4
        /*032c*/ 	.byte	0x04, 0x44
        /*032e*/ 	.short	(.L_229 - .L_228)


	//   ....[0]....
.L_228:
        /*0330*/ 	.word	0x00000b20
        /*0334*/ 	.word	0x0000fff0


	//   ....[1]....
        /*0338*/ 	.word	0x00014d80
        /*033c*/ 	.word	0x0000fff0


	//----- nvinfo : EIATTR_INT_WARP_WIDE_INSTR_OFFSETS
	.align		4
.L_229:
        /*0340*/ 	.byte	0x04, 0x31
        /*0342*/ 	.short	(.L_231 - .L_230)


	//   ....[0]....
.L_230:
        /*0344*/ 	.word	0x000001c0


	//   ....[1]....
        /*0348*/ 	.word	0x00000200


	//   ....[2]....
        /*034c*/ 	.word	0x00000270


	//   ....[3]....
        /*0350*/ 	.word	0x00018ae0


	//   ....[4]....
        /*0354*/ 	.word	0x00018b70


	//   ....[5]....
        /*0358*/ 	.word	0x00019020


	//   ....[6]....
        /*035c*/ 	.word	0x00019060


	//   ....[7]....
        /*0360*/ 	.word	0x0001aa50


	//   ....[8]....
        /*0364*/ 	.word	0x0001aae0


	//----- nvinfo : EIATTR_COOP_GROUP_MASK_REGIDS
	.align		4
.L_231:
        /*0368*/ 	.byte	0x04, 0x29
        /*036a*/ 	.short	(.L_233 - .L_232)


	//   ....[0]....
.L_232:
        /*036c*/ 	.word	0xffffffff


	//   ....[1]....
        /*0370*/ 	.word	0xffffffff


	//   ....[2]....
        /*0374*/ 	.word	0xffffffff


	//   ....[3]....
        /*0378*/ 	.word	0xffffffff


	//   ....[4]....
        /*037c*/ 	.word	0xffffffff


	//   ....[5]....
        /*0380*/ 	.word	0xffffffff


	//   ....[6]....
        /*0384*/ 	.word	0xffffffff


	//   ....[7]....
        /*0388*/ 	.word	0xffffffff


	//   ....[8]....
        /*038c*/ 	.word	0xffffffff


	//   ....[9]....
        /*0390*/ 	.word	0xffffffff


	//   ....[10]....
        /*0394*/ 	.word	0xffffffff


	//   ....[11]....
        /*0398*/ 	.word	0xffffffff


	//   ....[12]....
        /*039c*/ 	.word	0xffffffff


	//   ....[13]....
        /*03a0*/ 	.word	0xffffffff


	//   ....[14]....
        /*03a4*/ 	.word	0xffffffff


	//   ....[15]....
        /*03a8*/ 	.word	0xffffffff


	//   ....[16]....
        /*03ac*/ 	.word	0xffffffff


	//   ....[17]....
        /*03b0*/ 	.word	0xffffffff


	//   ....[18]....
        /*03b4*/ 	.word	0xffffffff


	//   ....[19]....
        /*03b8*/ 	.word	0xffffffff


	//   ....[20]....
        /*03bc*/ 	.word	0xffffffff


	//   ....[21]....
        /*03c0*/ 	.word	0xffffffff


	//   ....[22]....
        /*03c4*/ 	.word	0xffffffff


	//   ....[23]....
        /*03c8*/ 	.word	0xffffffff


	//   ....[24]....
        /*03cc*/ 	.word	0xffffffff


	//   ....[25]....
        /*03d0*/ 	.word	0xffffffff


	//   ....[26]....
        /*03d4*/ 	.word	0xffffffff


	//   ....[27]....
        /*03d8*/ 	.word	0xffffffff


	//   ....[28]....
        /*03dc*/ 	.word	0xffffffff


	//   ....[29]....
        /*03e0*/ 	.word	0xffffffff


	//   ....[30]....
        /*03e4*/ 	.word	0xffffffff


	//   ....[31]....
        /*03e8*/ 	.word	0xffffffff


	//   ....[32]....
        /*03ec*/ 	.word	0xffffffff


	//   ....[33]....
        /*03f0*/ 	.word	0xffffffff


	//   ....[34]....
        /*03f4*/ 	.word	0xffffffff


	//   ....[35]....
        /*03f8*/ 	.word	0xffffffff


	//   ....[36]....
        /*03fc*/ 	.word	0xffffffff


	//   ....[37]....
        /*0400*/ 	.word	0xffffffff


	//   ....[38]....
        /*0404*/ 	.word	0xffffffff


	//   ....[39]....
        /*0408*/ 	.word	0xffffffff


	//   ....[40]....
        /*040c*/ 	.word	0xffffffff


	//   ....[41]....
        /*0410*/ 	.word	0xffffffff


	//   ....[42]....
        /*0414*/ 	.word	0xffffffff


	//   ....[43]....
        /*0418*/ 	.word	0xffffffff


	//   ....[44]....
        /*041c*/ 	.word	0xffffffff


	//   ....[45]....
        /*0420*/ 	.word	0xffffffff


	//   ....[46]....
        /*0424*/ 	.word	0xffffffff


	//   ....[47]....
        /*0428*/ 	.word	0xffffffff


	//   ....[48]....
        /*042c*/ 	.word	0xffffffff


	//   ....[49]....
        /*0430*/ 	.word	0xffffffff


	//   ....[50]....
        /*0434*/ 	.word	0xffffffff


	//   ....[51]....
        /*0438*/ 	.word	0xffffffff


	//   ....[52]....
        /*043c*/ 	.word	0xffffffff


	//   ....[53]....
        /*0440*/ 	.word	0xffffffff


	//   ....[54]....
        /*0444*/ 	.word	0xffffffff


	//   ....[55]....
        /*0448*/ 	.word	0xffffffff


	//   ....[56]....
        /*044c*/ 	.word	0xffffffff


	//   ....[57]....
        /*0450*/ 	.word	0xffffffff


	//   ....[58]....
        /*0454*/ 	.word	0xffffffff


	//   ....[59]....
        /*0458*/ 	.word	0xffffffff


	//   ....[60]....
        /*045c*/ 	.word	0xffffffff


	//   ....[61]....
        /*0460*/ 	.word	0xffffffff


	//   ....[62]....
        /*0464*/ 	.word	0x0500000f


	//   ....[63]....
        /*0468*/ 	.word	0x0500000f


	//   ....[64]....
        /*046c*/ 	.word	0x0500000f


	//   ....[65]....
        /*0470*/ 	.word	0x0500000f


	//   ....[66]....
        /*0474*/ 	.word	0x0500000f


	//   ....[67]....
        /*0478*/ 	.word	0x0500000f


	//   ....[68]....
        /*047c*/ 	.word	0x0500000f


	//   ....[69]....
        /*0480*/ 	.word	0x0500000f


	//   ....[70]....
        /*0484*/ 	.word	0x0500000f


	//   ....[71]....
        /*0488*/ 	.word	0x0500000f


	//   ....[72]....
        /*048c*/ 	.word	0x0500000f


	//   ....[73]....
        /*0490*/ 	.word	0x0500000f


	//   ....[74]....
        /*0494*/ 	.word	0x0500000f


	//   ....[75]....
        /*0498*/ 	.word	0x0500000f


	//   ....[76]....
        /*049c*/ 	.word	0x0500000f


	//   ....[77]....
        /*04a0*/ 	.word	0x0500000f


	//   ....[78]....
        /*04a4*/ 	.word	0x0500000f


	//   ....[79]....
        /*04a8*/ 	.word	0x0500000f


	//   ....[80]....
        /*04ac*/ 	.word	0x0500000f


	//   ....[81]....
        /*04b0*/ 	.word	0x0500000f


	//   ....[82]....
        /*04b4*/ 	.word	0x0500000f


	//   ....[83]....
        /*04b8*/ 	.word	0x0500000f


	//   ....[84]....
        /*04bc*/ 	.word	0x0500000f


	//   ....[85]....
        /*04c0*/ 	.word	0x0500000f


	//   ....[86]....
        /*04c4*/ 	.word	0x0500000f


	//   ....[87]....
        /*04c8*/ 	.word	0x0500000f


	//   ....[88]....
        /*04cc*/ 	.word	0x0500000f


	//   ....[89]....
        /*04d0*/ 	.word	0x0500000f


	//   ....[90]....
        /*04d4*/ 	.word	0x0500000f


	//   ....[91]....
        /*04d8*/ 	.word	0x0500000f


	//   ....[92]....
        /*04dc*/ 	.word	0x0500000f


	//   ....[93]....
        /*04e0*/ 	.word	0x0500000f


	//   ....[94]....
        /*04e4*/ 	.word	0x0500000f


	//   ....[95]....
        /*04e8*/ 	.word	0x0500000f


	//   ....[96]....
        /*04ec*/ 	.word	0x0500000f


	//   ....[97]....
        /*04f0*/ 	.word	0x0500000f


	//   ....[98]....
        /*04f4*/ 	.word	0x0500000f


	//----- nvinfo : EIATTR_COOP_GROUP_INSTR_OFFSETS
	.align		4
.L_233:
        /*04f8*/ 	.byte	0x04, 0x28
        /*04fa*/ 	.short	(.L_235 - .L_234)


	//   ....[0]....
.L_234:
        /*04fc*/ 	.word	0x00000070


	//   ....[1]....
        /*0500*/ 	.word	0x000001d0


	//   ....[2]....
        /*0504*/ 	.word	0x00000220


	//   ....[3]....
        /*0508*/ 	.word	0x00000450


	//   ....[4]....
        /*050c*/ 	.word	0x000005b0


	//   ....[5]....
        /*0510*/ 	.word	0x000006d0


	//   ....[6]....
        /*0514*/ 	.word	0x00000830


	//   ....[7]....
        /*0518*/ 	.word	0x00005c10


	//   ....[8]....
        /*051c*/ 	.word	0x0000aa30


	//   ....[9]....
        /*0520*/ 	.word	0x0000ab40


	//   ....[10]....
        /*0524*/ 	.word	0x0000b420


	//   ....[11]....
        /*0528*/ 	.word	0x0000b490


	//   ....[12]....
        /*052c*/ 	.word	0x0000daf0


	//   ....[13]....
        /*0530*/ 	.word	0x0000dbf0


	//   ....[14]....
        /*0534*/ 	.word	0x0000e360


	//   ....[15]....
        /*0538*/ 	.word	0x0000e3a0


	//   ....[16]....
        /*053c*/ 	.word	0x0000fdf0


	//   ....[17]....
        /*0540*/ 	.word	0x0000fe10


	//   ....[18]....
        /*0544*/ 	.word	0x00010390


	//   ....[19]....
        /*0548*/ 	.word	0x00010400


	//   ....[20]....
        /*054c*/ 	.word	0x00012d00


	//   ....[21]....
        /*0550*/ 	.word	0x00012e60


	//   ....[22]....
        /*0554*/ 	.word	0x00013530


	//   ....[23]....
        /*0558*/ 	.word	0x00013590


	//   ....[24]....
        /*055c*/ 	.word	0x000145a0


	//   ....[25]....
        /*0560*/ 	.word	0x000148f0


	//   ....[26]....
        /*0564*/ 	.word	0x00014970


	//   ....[27]....
        /*0568*/ 	.word	0x00014980


	//   ....[28]....
        /*056c*/ 	.word	0x000167d0


	//   ....[29]....
        /*0570*/ 	.word	0x00016960


	//   ....[30]....
        /*0574*/ 	.word	0x00016990


	//   ....[31]....
        /*0578*/ 	.word	0x000169d0


	//   ....[32]....
        /*057c*/ 	.word	0x00016a30


	//   ....[33]....
        /*0580*/ 	.word	0x00016a90


	//   ....[34]....
        /*0584*/ 	.word	0x00016ad0


	//   ....[35]....
        /*0588*/ 	.word	0x00016c60


	//   ....[36]....
        /*058c*/ 	.word	0x00016cc0


	//   ....[37]....
        /*0590*/ 	.word	0x00016d00


	//   ....[38]....
        /*0594*/ 	.word	0x00016d40


	//   ....[39]....
        /*0598*/ 	.word	0x00016d70


	//   ....[40]....
        /*059c*/ 	.word	0x00016da0


	//   ....[41]....
        /*05a0*/ 	.word	0x00016e40


	//   ....[42]....
        /*05a4*/ 	.word	0x00016ea0


	//   ....[43]....
        /*05a8*/ 	.word	0x00016f30


	//   ....[44]....
        /*05ac*/ 	.word	0x0001ada0


	//   ....[45]....
        /*05b0*/ 	.word	0x0001adb0


	//   ....[46]....
        /*05b4*/ 	.word	0x0001aea0


	//   ....[47]....
        /*05b8*/ 	.word	0x0001af00


	//   ....[48]....
        /*05bc*/ 	.word	0x0001af40


	//   ....[49]....
        /*05c0*/ 	.word	0x0001af80


	//   ....[50]....
        /*05c4*/ 	.word	0x0001afb0


	//   ....[51]....
        /*05c8*/ 	.word	0x0001afe0


	//   ....[52]....
        /*05cc*/ 	.word	0x0001b150


	//   ....[53]....
        /*05d0*/ 	.word	0x0001b1b0


	//   ....[54]....
        /*05d4*/ 	.word	0x0001b1f0


	//   ....[55]....
        /*05d8*/ 	.word	0x0001b230


	//   ....[56]....
        /*05dc*/ 	.word	0x0001b260


	//   ....[57]....
        /*05e0*/ 	.word	0x0001b290


	//   ....[58]....
        /*05e4*/ 	.word	0x0001b350


	//   ....[59]....
        /*05e8*/ 	.word	0x0001b370


	//   ....[60]....
        /*05ec*/ 	.word	0x0001b3e0


	//   ....[61]....
        /*05f0*/ 	.word	0x0001ba50


	//   ....[62]....
        /*05f4*/ 	.word	0x0001be60


	//   ....[63]....
        /*05f8*/ 	.word	0x0001bf10


	//   ....[64]....
        /*05fc*/ 	.word	0x0001bfb0


	//   ....[65]....
        /*0600*/ 	.word	0x0001c050


	//   ....[66]....
        /*0604*/ 	.word	0x0001c0f0


	//   ....[67]....
        /*0608*/ 	.word	0x0001c190


	//   ....[68]....
        /*060c*/ 	.word	0x0001c230


	//   ....[69]....
        /*0610*/ 	.word	0x0001c2d0


	//   ....[70]....
        /*0614*/ 	.word	0x0001c370


	//   ....[71]....
        /*0618*/ 	.word	0x0001c460


	//   ....[72]....
        /*061c*/ 	.word	0x0001c500


	//   ....[73]....
        /*0620*/ 	.word	0x0001c5a0


	//   ....[74]....
        /*0624*/ 	.word	0x0001c640


	//   ....[75]....
        /*0628*/ 	.word	0x0001c6e0


	//   ....[76]....
        /*062c*/ 	.word	0x0001c780


	//   ....[77]....
        /*0630*/ 	.word	0x0001c820


	//   ....[78]....
        /*0634*/ 	.word	0x0001c8c0


	//   ....[79]....
        /*0638*/ 	.word	0x0001cc50


	//   ....[80]....
        /*063c*/ 	.word	0x0001cf30


	//   ....[81]....
        /*0640*/ 	.word	0x0001d320


	//   ....[82]....
        /*0644*/ 	.word	0x0001d3b0


	//   ....[83]....
        /*0648*/ 	.word	0x0001d450


	//   ....[84]....
        /*064c*/ 	.word	0x0001d500


	//   ....[85]....
        /*0650*/ 	.word	0x0001d580


	//   ....[86]....
        /*0654*/ 	.word	0x0001d600


	//   ....[87]....
        /*0658*/ 	.word	0x0001d680


	//   ....[88]....
        /*065c*/ 	.word	0x0001d700


	//   ....[89]....
        /*0660*/ 	.word	0x0001d790


	//   ....[90]....
        /*0664*/ 	.word	0x0001d840


	//   ....[91]....
        /*0668*/ 	.word	0x0001d8c0


	//   ....[92]....
        /*066c*/ 	.word	0x0001d940


	//   ....[93]....
        /*0670*/ 	.word	0x0001d9c0


	//   ....[94]....
        /*0674*/ 	.word	0x0001da40


	//   ....[95]....
        /*0678*/ 	.word	0x0001dab0


	//   ....[96]....
        /*067c*/ 	.word	0x0001db50


	//   ....[97]....
        /*0680*/ 	.word	0x0001dbe0


	//   ....[98]....
        /*0684*/ 	.word	0x0001dd00


	//----- nvinfo : EIATTR_REG_RECONFIG
	.align		4
.L_235:
        /*0688*/ 	.byte	0x01, 0x54
	.zero		2


	//----- nvinfo : EIATTR_SYSCALL_OFFSETS
	.align		4
        /*068c*/ 	.byte	0x04, 0x46
        /*068e*/ 	.short	(.L_237 - .L_236)


	//   ....[0]....
.L_236:
        /*0690*/ 	.word	0x00001910


	//   ....[1]....
        /*0694*/ 	.word	0x00001a60


	//   ....[2]....
        /*0698*/ 	.word	0x00005df0


	//   ....[3]....
        /*069c*/ 	.word	0x000062c0


	//   ....[4]....
        /*06a0*/ 	.word	0x00018cf0


	//   ....[5]....
        /*06a4*/ 	.word	0x00018e20


	//   ....[6]....
        /*06a8*/ 	.word	0x00018f20


	//----- nvinfo : EIATTR_MBARRIER_INSTR_OFFSETS
	.align		4
.L_237:
        /*06ac*/ 	.byte	0x04, 0x39
        /*06ae*/ 	.short	(.L_239 - .L_238)


	//   ....[0]....
.L_238:
        /*06b0*/ 	.word	0x00000300
        /*06b4*/ 	.word	0x000000ff
        /*06b8*/ 	.word	0x00016800
        /*06bc*/ 	.short	0x0100
        /*06be*/ 	.byte	0x08
	.zero		1


	//   ....[1]....
        /*06c0*/ 	.word	0x00000310
        /*06c4*/ 	.word	0x000000ff
        /*06c8*/ 	.word	0x00016820
        /*06cc*/ 	.short	0x0100
        /*06ce*/ 	.byte	0x08
	.zero		1


	//   ....[2]....
        /*06d0*/ 	.word	0x00000400
        /*06d4*/ 	.word	0x000000ff
        /*06d8*/ 	.word	0x00016830
        /*06dc*/ 	.short	0x0100
        /*06de*/ 	.byte	0x08
	.zero		1


	//   ....[3]....
        /*06e0*/ 	.word	0x00000410
        /*06e4*/ 	.word	0x000000ff
        /*06e8*/ 	.word	0x00016840
        /*06ec*/ 	.short	0x0100
        /*06ee*/ 	.byte	0x08
	.zero		1


	//   ....[4]....
        /*06f0*/ 	.word	0x00000420
        /*06f4*/ 	.word	0x000000ff
        /*06f8*/ 	.word	0x00016838
        /*06fc*/ 	.short	0x0100
        /*06fe*/ 	.byte	0x08
	.zero		1


	//   ....[5]....
        /*0700*/ 	.word	0x00000430
        /*0704*/ 	.word	0x000000ff
        /*0708*/ 	.word	0x00016848
        /*070c*/ 	.short	0x0100
        /*070e*/ 	.byte	0x08
	.zero		1


	//   ....[6]....
        /*0710*/ 	.word	0x00000560
        /*0714*/ 	.word	0x000000ff
        /*0718*/ 	.word	0x00016850
        /*071c*/ 	.short	0x0100
        /*071e*/ 	.byte	0x08
	.zero		1


	//   ....[7]....
        /*0720*/ 	.word	0x00000570
        /*0724*/ 	.word	0x000000ff
        /*0728*/ 	.word	0x00016860
        /*072c*/ 	.short	0x0100
        /*072e*/ 	.byte	0x08
	.zero		1


	//   ....[8]....
        /*0730*/ 	.word	0x00000580
        /*0734*/ 	.word	0x000000ff
        /*0738*/ 	.word	0x00016858
        /*073c*/ 	.short	0x0100
        /*073e*/ 	.byte	0x08
	.zero		1


	//   ....[9]....
        /*0740*/ 	.word	0x00000590
        /*0744*/ 	.word	0x000000ff
        /*0748*/ 	.word	0x00016868
        /*074c*/ 	.short	0x0100
        /*074e*/ 	.byte	0x08
	.zero		1


	//   ....[10]....
        /*0750*/ 	.word	0x00000680
        /*0754*/ 	.word	0x000000ff
        /*0758*/ 	.word	0x00016870
        /*075c*/ 	.short	0x0100
        /*075e*/ 	.byte	0x06
	.zero		1


	//   ....[11]....
        /*0760*/ 	.word	0x00000690
        /*0764*/ 	.word	0x000000ff
        /*0768*/ 	.word	0x00016880
        /*076c*/ 	.short	0x0100
        /*076e*/ 	.byte	0x06
	.zero		1


	//   ....[12]....
        /*0770*/ 	.word	0x000006a0
        /*0774*/ 	.word	0x000000ff
        /*0778*/ 	.word	0x00016878
        /*077c*/ 	.short	0x0100
        /*077e*/ 	.byte	0x06
	.zero		1


	//   ....[13]....
        /*0780*/ 	.word	0x000006b0
        /*0784*/ 	.word	0x000000ff
        /*0788*/ 	.word	0x00016888
        /*078c*/ 	.short	0x0100
        /*078e*/ 	.byte	0x06
	.zero		1


	//   ....[14]....
        /*0790*/ 	.word	0x000007e0
        /*0794*/ 	.word	0x000000ff
        /*0798*/ 	.word	0x00016890
        /*079c*/ 	.short	0x0100
        /*079e*/ 	.byte	0x08
	.zero		1


	//   ....[15]....
        /*07a0*/ 	.word	0x000007f0
        /*07a4*/ 	.word	0x000000ff
        /*07a8*/ 	.word	0x000168a0
        /*07ac*/ 	.short	0x0100
        /*07ae*/ 	.byte	0x08
	.zero		1


	//   ....[16]....
        /*07b0*/ 	.word	0x00000800
        /*07b4*/ 	.word	0x000000ff
        /*07b8*/ 	.word	0x00016898
        /*07bc*/ 	.short	0x0100
        /*07be*/ 	.byte	0x08
	.zero		1


	//   ....[17]....
        /*07c0*/ 	.word	0x00000810
        /*07c4*/ 	.word	0x000000ff
        /*07c8*/ 	.word	0x000168a8
        /*07cc*/ 	.short	0x0100
        /*07ce*/ 	.byte	0x08
	.zero		1


	//   ....[18]....
        /*07d0*/ 	.word	0x00000940
        /*07d4*/ 	.word	0x000000ff
        /*07d8*/ 	.word	0x000168b0
        /*07dc*/ 	.short	0x0100
        /*07de*/ 	.byte	0x08
	.zero		1


	//   ....[19]....
        /*07e0*/ 	.word	0x00000950
        /*07e4*/ 	.word	0x000000ff
        /*07e8*/ 	.word	0x000168c0
        /*07ec*/ 	.short	0x0100
        /*07ee*/ 	.byte	0x08
	.zero		1


	//   ....[20]....
        /*07f0*/ 	.word	0x00000960
        /*07f4*/ 	.word	0x000000ff
        /*07f8*/ 	.word	0x000168b8
        /*07fc*/ 	.short	0x0100
        /*07fe*/ 	.byte	0x08
	.zero		1


	//   ....[21]....
        /*0800*/ 	.word	0x00000970
        /*0804*/ 	.word	0x000000ff
        /*0808*/ 	.word	0x000168c8
        /*080c*/ 	.short	0x0100
        /*080e*/ 	.byte	0x08
	.zero		1


	//   ....[22]....
        /*0810*/ 	.word	0x00002cf0
        /*0814*/ 	.word	0x00000055
        /*0818*/ 	.word	0x00016890
        /*081c*/ 	.short	0x010a
        /*081e*/ 	.byte	0x3f
	.zero		1


	//   ....[23]....
        /*0820*/ 	.word	0x00003f60
        /*0824*/ 	.word	0x00000055
        /*0828*/ 	.word	0x00016890
        /*082c*/ 	.short	0x010a
        /*082e*/ 	.byte	0x3f
	.zero		1


	//   ....[24]....
        /*0830*/ 	.word	0x00004ff0
        /*0834*/ 	.word	0x00000055
        /*0838*/ 	.word	0x00016890
        /*083c*/ 	.short	0x010a
        /*083e*/ 	.byte	0x3f
	.zero		1


	//   ....[25]....
        /*0840*/ 	.word	0x00005200
        /*0844*/ 	.word	0x00000020
        /*0848*/ 	.word	0x00000000
        /*084c*/ 	.short	0x0101
        /*084e*/ 	.byte	0x3f
	.zero		1


	//   ....[26]....
        /*0850*/ 	.word	0x00005240
        /*0854*/ 	.word	0x00000055
        /*0858*/ 	.word	0x000168b0
        /*085c*/ 	.short	0x010a
        /*085e*/ 	.byte	0x3f
	.zero		1


	//   ....[27]....
        /*0860*/ 	.word	0x00005620
        /*0864*/ 	.word	0x00000055
        /*0868*/ 	.word	0x00000000
        /*086c*/ 	.short	0x0101
        /*086e*/ 	.byte	0x3f
	.zero		1


	//   ....[28]....
        /*0870*/ 	.word	0x00005e90
        /*0874*/ 	.word	0x00000002
        /*0878*/ 	.word	0x00016800
        /*087c*/ 	.short	0x010a
        /*087e*/ 	.byte	0x3f
	.zero		1


	//   ....[29]....
        /*0880*/ 	.word	0x00005ee0
        /*0884*/ 	.word	0x00000002
        /*0888*/ 	.word	0x00016800
        /*088c*/ 	.short	0x010a
        /*088e*/ 	.byte	0x3f
	.zero		1


	//   ....[30]....
        /*0890*/ 	.word	0x00006c20
        /*0894*/ 	.word	0x00000002
        /*0898*/ 	.word	0x00016800
        /*089c*/ 	.short	0x010a
        /*089e*/ 	.byte	0x3f
	.zero		1


	//   ....[31]....
        /*08a0*/ 	.word	0x000080a0
        /*08a4*/ 	.word	0x00000002
        /*08a8*/ 	.word	0x00016800
        /*08ac*/ 	.short	0x010a
        /*08ae*/ 	.byte	0x3f
	.zero		1


	//   ....[32]....
        /*08b0*/ 	.word	0x00009010
        /*08b4*/ 	.word	0x00000007
        /*08b8*/ 	.word	0x00016830
        /*08bc*/ 	.short	0x010a
        /*08be*/ 	.byte	0x3f
	.zero		1


	//   ....[33]....
        /*08c0*/ 	.word	0x00009190
        /*08c4*/ 	.word	0x00000007
        /*08c8*/ 	.word	0x00016830
        /*08cc*/ 	.short	0x010a
        /*08ce*/ 	.byte	0x3f
	.zero		1


	//   ....[34]....
        /*08d0*/ 	.word	0x000095f0
        /*08d4*/ 	.word	0x00000000
        /*08d8*/ 	.word	0x00000000
        /*08dc*/ 	.short	0x0101
        /*08de*/ 	.byte	0x3f
	.zero		1


	//   ....[35]....
        /*08e0*/ 	.word	0x0000c4a0
        /*08e4*/ 	.word	0x0000000d
        /*08e8*/ 	.word	0x00016830
        /*08ec*/ 	.short	0x010a
        /*08ee*/ 	.byte	0x3f
	.zero		1


	//   ....[36]....
        /*08f0*/ 	.word	0x0000c4f0
        /*08f4*/ 	.word	0x0000000d
        /*08f8*/ 	.word	0x00016830
        /*08fc*/ 	.short	0x010a
        /*08fe*/ 	.byte	0x3f
	.zero		1


	//   ....[37]....
        /*0900*/ 	.word	0x0000c800
        /*0904*/ 	.word	0x0000000d
        /*0908*/ 	.word	0x00016850
        /*090c*/ 	.short	0x010a
        /*090e*/ 	.byte	0x3f
	.zero		1


	//   ....[38]....
        /*0910*/ 	.word	0x0000c840
        /*0914*/ 	.word	0x0000000d
        /*0918*/ 	.word	0x00016850
        /*091c*/ 	.short	0x010a
        /*091e*/ 	.byte	0x3f
	.zero		1


	//   ....[39]....
        /*0920*/ 	.word	0x0000cd20
        /*0924*/ 	.word	0x00000013
        /*0928*/ 	.word	0x00000000
        /*092c*/ 	.short	0x0101
        /*092e*/ 	.byte	0x3f
	.zero		1


	//   ....[40]....
        /*0930*/ 	.word	0x0000e870
        /*0934*/ 	.word	0x00000023
        /*0938*/ 	.word	0x00000000
        /*093c*/ 	.short	0x0101
        /*093e*/ 	.byte	0x3f
	.zero		1


	//   ....[41]....
        /*0940*/ 	.word	0x0000f670
        /*0944*/ 	.word	0x00000000
        /*0948*/ 	.word	0x00016830
        /*094c*/ 	.short	0x010a
        /*094e*/ 	.byte	0x3f
	.zero		1


	//   ....[42]....
        /*0950*/ 	.word	0x0000f6c0
        /*0954*/ 	.word	0x00000000
        /*0958*/ 	.word	0x00016830
        /*095c*/ 	.short	0x010a
        /*095e*/ 	.byte	0x3f
	.zero		1


	//   ....[43]....
        /*0960*/ 	.word	0x0000f9d0
        /*0964*/ 	.word	0x00000003
        /*0968*/ 	.word	0x00016850
        /*096c*/ 	.short	0x010a
        /*096e*/ 	.byte	0x3f
	.zero		1


	//   ....[44]....
        /*0970*/ 	.word	0x0000fa10
        /*0974*/ 	.word	0x00000003
        /*0978*/ 	.word	0x00016850
        /*097c*/ 	.short	0x010a
        /*097e*/ 	.byte	0x3f
	.zero		1


	//   ....[45]....
        /*0980*/ 	.word	0x00010bf0
        /*0984*/ 	.word	0x0000002b
        /*0988*/ 	.word	0x00000000
        /*098c*/ 	.short	0x0101
        /*098e*/ 	.byte	0x3f
	.zero		1


	//   ....[46]....
        /*0990*/ 	.word	0x00010c80
        /*0994*/ 	.word	0x00000017
        /*0998*/ 	.word	0x00000000
        /*099c*/ 	.short	0x0101
        /*099e*/ 	.byte	0x3f
	.zero		1


	//   ....[47]....
        /*09a0*/ 	.word	0x00011610
        /*09a4*/ 	.word	0x00000000
        /*09a8*/ 	.word	0x00016830
        /*09ac*/ 	.short	0x010a
        /*09ae*/ 	.byte	0x3f
	.zero		1


	//   ....[48]....
        /*09b0*/ 	.word	0x00011660
        /*09b4*/ 	.word	0x00000000
        /*09b8*/ 	.word	0x00016830
        /*09bc*/ 	.short	0x010a
        /*09be*/ 	.byte	0x3f
	.zero		1


	//   ....[49]....
        /*09c0*/ 	.word	0x00011970
        /*09c4*/ 	.word	0x00000003
        /*09c8*/ 	.word	0x00016850
        /*09cc*/ 	.short	0x010a
        /*09ce*/ 	.byte	0x3f
	.zero		1


	//   ....[50]....
        /*09d0*/ 	.word	0x000119b0
        /*09d4*/ 	.word	0x00000003
        /*09d8*/ 	.word	0x00016850
        /*09dc*/ 	.short	0x010a
        /*09de*/ 	.byte	0x3f
	.zero		1


	//   ....[51]....
        /*09e0*/ 	.word	0x00011ea0
        /*09e4*/ 	.word	0x00000078
        /*09e8*/ 	.word	0x00000000
        /*09ec*/ 	.short	0x0101
        /*09ee*/ 	.byte	0x3f
	.zero		1


	//   ....[52]....
        /*09f0*/ 	.word	0x00013980
        /*09f4*/ 	.word	0x0000002f
        /*09f8*/ 	.word	0x00000000
        /*09fc*/ 	.short	0x0101
        /*09fe*/ 	.byte	0x3f
	.zero		1


	//   ....[53]....
        /*0a00*/ 	.word	0x00014490
        /*0a04*/ 	.word	0x0000000b
        /*0a08*/ 	.word	0x00016850
        /*0a0c*/ 	.short	0x010a
        /*0a0e*/ 	.byte	0x3f
	.zero		1


	//   ....[54]....
        /*0a10*/ 	.word	0x00014500
        /*0a14*/ 	.word	0x0000000b
        /*0a18*/ 	.word	0x00016850
        /*0a1c*/ 	.short	0x010a
        /*0a1e*/ 	.byte	0x3f
	.zero		1


	//   ....[55]....
        /*0a20*/ 	.word	0x00014af0
        /*0a24*/ 	.word	0x00000008
        /*0a28*/ 	.word	0x00000000
        /*0a2c*/ 	.short	0x0101
        /*0a2e*/ 	.byte	0x3f
	.zero		1


	//   ....[56]....
        /*0a30*/ 	.word	0x00015a40
        /*0a34*/ 	.word	0x00000000
        /*0a38*/ 	.word	0x00000000
        /*0a3c*/ 	.short	0x0101
        /*0a3e*/ 	.byte	0x3f
	.zero		1


	//   ....[57]....
        /*0a40*/ 	.word	0x00017ee0
        /*0a44*/ 	.word	0x00000008
        /*0a48*/ 	.word	0x00016820
        /*0a4c*/ 	.short	0x010a
        /*0a4e*/ 	.byte	0x3f
	.zero		1


	//   ....[58]....
        /*0a50*/ 	.word	0x00017f50
        /*0a54*/ 	.word	0x00000009
        /*0a58*/ 	.word	0x000168a0
        /*0a5c*/ 	.short	0x010a
        /*0a5e*/ 	.byte	0x3f
	.zero		1


	//   ....[59]....
        /*0a60*/ 	.word	0x00018100
        /*0a64*/ 	.word	0x00000009
        /*0a68*/ 	.word	0x000168c0
        /*0a6c*/ 	.short	0x010a
        /*0a6e*/ 	.byte	0x3f
	.zero		1


	//   ....[60]....
        /*0a70*/ 	.word	0x00018370
        /*0a74*/ 	.word	0x0000000c
        /*0a78*/ 	.word	0x000168a0
        /*0a7c*/ 	.short	0x010a
        /*0a7e*/ 	.byte	0x3f
	.zero		1


	//   ....[61]....
        /*0a80*/ 	.word	0x00018510
        /*0a84*/ 	.word	0x0000000c
        /*0a88*/ 	.word	0x000168c0
        /*0a8c*/ 	.short	0x010a
        /*0a8e*/ 	.byte	0x3f
	.zero		1


	//   ....[62]....
        /*0a90*/ 	.word	0x000193b0
        /*0a94*/ 	.word	0x00000005
        /*0a98*/ 	.word	0x00016840
        /*0a9c*/ 	.short	0x010a
        /*0a9e*/ 	.byte	0x3f
	.zero		1


	//   ....[63]....
        /*0aa0*/ 	.word	0x00019700
        /*0aa4*/ 	.word	0x0000001b
        /*0aa8*/ 	.word	0x00016820
        /*0aac*/ 	.short	0x010a
        /*0aae*/ 	.byte	0x3f
	.zero		1


	//   ....[64]....
        /*0ab0*/ 	.word	0x000199f0
        /*0ab4*/ 	.word	0x00000003
        /*0ab8*/ 	.word	0x00016840
        /*0abc*/ 	.short	0x010a
        /*0abe*/ 	.byte	0x3f
	.zero		1


	//   ....[65]....
        /*0ac0*/ 	.word	0x00019bd0
        /*0ac4*/ 	.word	0x00000002
        /*0ac8*/ 	.word	0x00000060
        /*0acc*/ 	.short	0x010a
        /*0ace*/ 	.byte	0x3f
	.zero		1


	//   ....[66]....
        /*0ad0*/ 	.word	0x0001a070
        /*0ad4*/ 	.word	0x00000003
        /*0ad8*/ 	.word	0x00016840
        /*0adc*/ 	.short	0x010a
        /*0ade*/ 	.byte	0x3f
	.zero		1


	//   ....[67]....
        /*0ae0*/ 	.word	0x0001a250
        /*0ae4*/ 	.word	0x00000003
        /*0ae8*/ 	.word	0x00000060
        /*0aec*/ 	.short	0x010a
        /*0aee*/ 	.byte	0x3f
	.zero		1


	//   ....[68]....
        /*0af0*/ 	.word	0x0001a620
        /*0af4*/ 	.word	0x00000002
        /*0af8*/ 	.word	0x00016840
        /*0afc*/ 	.short	0x010a
        /*0afe*/ 	.byte	0x3f
	.zero		1


	//   ....[69]....
        /*0b00*/ 	.word	0x0001a810
        /*0b04*/ 	.word	0x00000002
        /*0b08*/ 	.word	0x00000060
        /*0b0c*/ 	.short	0x010a
        /*0b0e*/ 	.byte	0x3f
	.zero		1


	//   ....[70]....
        /*0b10*/ 	.word	0x0001ab50
        /*0b14*/ 	.word	0x00000003
        /*0b18*/ 	.word	0x00016860
        /*0b1c*/ 	.short	0x010a
        /*0b1e*/ 	.byte	0x3f
	.zero		1


	//   ....[71]....
        /*0b20*/ 	.word	0x0001b9d0
        /*0b24*/ 	.word	0x00000009
        /*0b28*/ 	.word	0x00016820
        /*0b2c*/ 	.short	0x010a
        /*0b2e*/ 	.byte	0x3f
	.zero		1


	//   ....[72]....
        /*0b30*/ 	.word	0x0001bb60
        /*0b34*/ 	.word	0x00000007
        /*0b38*/ 	.word	0x00000000
        /*0b3c*/ 	.short	0x010a
        /*0b3e*/ 	.byte	0x3f
	.zero		1


	//   ....[73]....
        /*0b40*/ 	.word	0x0001bbd0
        /*0b44*/ 	.word	0x00000003
        /*0b48*/ 	.word	0x00000000
        /*0b4c*/ 	.short	0x010a
        /*0b4e*/ 	.byte	0x3f
	.zero		1


	//   ....[74]....
        /*0b50*/ 	.word	0x0001bc30
        /*0b54*/ 	.word	0x00000005
        /*0b58*/ 	.word	0x00000000
        /*0b5c*/ 	.short	0x010a
        /*0b5e*/ 	.byte	0x3f
	.zero		1


	//   ....[75]....
        /*0b60*/ 	.word	0x0001bc60
        /*0b64*/ 	.word	0x00000003
        /*0b68*/ 	.word	0x00000000
        /*0b6c*/ 	.short	0x010a
        /*0b6e*/ 	.byte	0x3f
	.zero		1


	//   ....[76]....
        /*0b70*/ 	.word	0x0001bcc0
        /*0b74*/ 	.word	0x00000055
        /*0b78*/ 	.word	0x00016890
        /*0b7c*/ 	.short	0x010a
        /*0b7e*/ 	.byte	0x3f
	.zero		1


	//   ....[77]....
        /*0b80*/ 	.word	0x0001bd10
        /*0b84*/ 	.word	0x00000055
        /*0b88*/ 	.word	0x00016890
        /*0b8c*/ 	.short	0x010a
        /*0b8e*/ 	.byte	0x3f
	.zero		1


	//   ....[78]....
        /*0b90*/ 	.word	0x0001bd60
        /*0b94*/ 	.word	0x00000055
        /*0b98*/ 	.word	0x00016890
        /*0b9c*/ 	.short	0x010a
        /*0b9e*/ 	.byte	0x3f
	.zero		1


	//   ....[79]....
        /*0ba0*/ 	.word	0x0001bdb0
        /*0ba4*/ 	.word	0x00000055
        /*0ba8*/ 	.word	0x000168b0
        /*0bac*/ 	.short	0x010a
        /*0bae*/ 	.byte	0x3f
	.zero		1


	//   ....[80]....
        /*0bb0*/ 	.word	0x0001c3b0
        /*0bb4*/ 	.word	0x00000002
        /*0bb8*/ 	.word	0x00016800
        /*0bbc*/ 	.short	0x010a
        /*0bbe*/ 	.byte	0x3f
	.zero		1


	//   ....[81]....
        /*0bc0*/ 	.word	0x0001c900
        /*0bc4*/ 	.word	0x00000002
        /*0bc8*/ 	.word	0x00016800
        /*0bcc*/ 	.short	0x010a
        /*0bce*/ 	.byte	0x3f
	.zero		1


	//   ....[82]....
        /*0bd0*/ 	.word	0x0001c950
        /*0bd4*/ 	.word	0x00000007
        /*0bd8*/ 	.word	0x00016830
        /*0bdc*/ 	.short	0x010a
        /*0bde*/ 	.byte	0x3f
	.zero		1


	//   ....[83]....
        /*0be0*/ 	.word	0x0001c9a0
        /*0be4*/ 	.word	0x0000000d
        /*0be8*/ 	.word	0x00016830
        /*0bec*/ 	.short	0x010a
        /*0bee*/ 	.byte	0x3f
	.zero		1


	//   ....[84]....
        /*0bf0*/ 	.word	0x0001c9f0
        /*0bf4*/ 	.word	0x0000000d
        /*0bf8*/ 	.word	0x00016850
        /*0bfc*/ 	.short	0x010a
        /*0bfe*/ 	.byte	0x3f
	.zero		1


	//   ....[85]....
        /*0c00*/ 	.word	0x0001ca40
        /*0c04*/ 	.word	0x00000000
        /*0c08*/ 	.word	0x00016830
        /*0c0c*/ 	.short	0x010a
        /*0c0e*/ 	.byte	0x3f
	.zero		1


	//   ....[86]....
        /*0c10*/ 	.word	0x0001ca90
        /*0c14*/ 	.word	0x00000003
        /*0c18*/ 	.word	0x00016850
        /*0c1c*/ 	.short	0x010a
        /*0c1e*/ 	.byte	0x3f
	.zero		1


	//   ....[87]....
        /*0c20*/ 	.word	0x0001cae0
        /*0c24*/ 	.word	0x00000000
        /*0c28*/ 	.word	0x00016830
        /*0c2c*/ 	.short	0x010a
        /*0c2e*/ 	.byte	0x3f
	.zero		1


	//   ....[88]....
        /*0c30*/ 	.word	0x0001cb30
        /*0c34*/ 	.word	0x00000003
        /*0c38*/ 	.word	0x00016850
        /*0c3c*/ 	.short	0x010a
        /*0c3e*/ 	.byte	0x3f
	.zero		1


	//   ....[89]....
        /*0c40*/ 	.word	0x0001cb80
        /*0c44*/ 	.word	0x0000000b
        /*0c48*/ 	.word	0x00016850
        /*0c4c*/ 	.short	0x010a
        /*0c4e*/ 	.byte	0x3f
	.zero		1


	//   ....[90]....
        /*0c50*/ 	.word	0x0001cd10
        /*0c54*/ 	.word	0x00000008
        /*0c58*/ 	.word	0x00016820
        /*0c5c*/ 	.short	0x010a
        /*0c5e*/ 	.byte	0x3f
	.zero		1


	//   ....[91]....
        /*0c60*/ 	.word	0x0001cd60
        /*0c64*/ 	.word	0x00000009
        /*0c68*/ 	.word	0x000168a0
        /*0c6c*/ 	.short	0x010a
        /*0c6e*/ 	.byte	0x3f
	.zero		1


	//   ....[92]....
        /*0c70*/ 	.word	0x0001cdb0
        /*0c74*/ 	.word	0x00000009
        /*0c78*/ 	.word	0x000168c0
        /*0c7c*/ 	.short	0x010a
        /*0c7e*/ 	.byte	0x3f
	.zero		1


	//   ....[93]....
        /*0c80*/ 	.word	0x0001ce00
        /*0c84*/ 	.word	0x0000000c
        /*0c88*/ 	.word	0x000168a0
        /*0c8c*/ 	.short	0x010a
        /*0c8e*/ 	.byte	0x3f
	.zero		1


	//   ....[94]....
        /*0c90*/ 	.word	0x0001ce50
        /*0c94*/ 	.word	0x0000000c
        /*0c98*/ 	.word	0x000168c0
        /*0c9c*/ 	.short	0x010a
        /*0c9e*/ 	.byte	0x3f
	.zero		1


	//   ....[95]....
        /*0ca0*/ 	.word	0x0001cff0
        /*0ca4*/ 	.word	0x00000005
        /*0ca8*/ 	.word	0x00016840
        /*0cac*/ 	.short	0x010a
        /*0cae*/ 	.byte	0x3f
	.zero		1


	//   ....[96]....
        /*0cb0*/ 	.word	0x0001d040
        /*0cb4*/ 	.word	0x0000001b
        /*0cb8*/ 	.word	0x00016820
        /*0cbc*/ 	.short	0x010a
        /*0cbe*/ 	.byte	0x3f
	.zero		1


	//   ....[97]....
        /*0cc0*/ 	.word	0x0001d090
        /*0cc4*/ 	.word	0x00000003
        /*0cc8*/ 	.word	0x00016840
        /*0ccc*/ 	.short	0x010a
        /*0cce*/ 	.byte	0x3f
	.zero		1


	//   ....[98]....
        /*0cd0*/ 	.word	0x0001d0e0
        /*0cd4*/ 	.word	0x00000002
        /*0cd8*/ 	.word	0x00000060
        /*0cdc*/ 	.short	0x010a
        /*0cde*/ 	.byte	0x3f
	.zero		1


	//   ....[99]....
        /*0ce0*/ 	.word	0x0001d130
        /*0ce4*/ 	.word	0x00000003
        /*0ce8*/ 	.word	0x00016840
        /*0cec*/ 	.short	0x010a
        /*0cee*/ 	.byte	0x3f
	.zero		1


	//   ....[100]....
        /*0cf0*/ 	.word	0x0001d180
        /*0cf4*/ 	.word	0x00000003
        /*0cf8*/ 	.word	0x00000060
        /*0cfc*/ 	.short	0x010a
        /*0cfe*/ 	.byte	0x3f
	.zero		1


	//   ....[101]....
        /*0d00*/ 	.word	0x0001d1d0
        /*0d04*/ 	.word	0x00000002
        /*0d08*/ 	.word	0x00016840
        /*0d0c*/ 	.short	0x010a
        /*0d0e*/ 	.byte	0x3f
	.zero		1


	//   ....[102]....
        /*0d10*/ 	.word	0x0001d220
        /*0d14*/ 	.word	0x00000002
        /*0d18*/ 	.word	0x00000060
        /*0d1c*/ 	.short	0x010a
        /*0d1e*/ 	.byte	0x3f
	.zero		1


	//   ....[103]....
        /*0d20*/ 	.word	0x0001d270
        /*0d24*/ 	.word	0x00000003
        /*0d28*/ 	.word	0x00016860
        /*0d2c*/ 	.short	0x010a
        /*0d2e*/ 	.byte	0x3f
	.zero		1


	//   ....[104]....
        /*0d30*/ 	.word	0x0001dc20
        /*0d34*/ 	.word	0x00000009
        /*0d38*/ 	.word	0x00016820
        /*0d3c*/ 	.short	0x010a
        /*0d3e*/ 	.byte	0x3f
	.zero		1


	//   ....[105]....
        /*0d40*/ 	.word	0x0001ddc0
        /*0d44*/ 	.word	0x00000007
        /*0d48*/ 	.word	0x00000000
        /*0d4c*/ 	.short	0x010a
        /*0d4e*/ 	.byte	0x3f
	.zero		1


	//   ....[106]....
        /*0d50*/ 	.word	0x0001de10
        /*0d54*/ 	.word	0x00000003
        /*0d58*/ 	.word	0x00000000
        /*0d5c*/ 	.short	0x010a
        /*0d5e*/ 	.byte	0x3f
	.zero		1


	//   ....[107]....
        /*0d60*/ 	.word	0x0001de60
        /*0d64*/ 	.word	0x00000005
        /*0d68*/ 	.word	0x00000000
        /*0d6c*/ 	.short	0x010a
        /*0d6e*/ 	.byte	0x3f
	.zero		1


	//----- nvinfo : EIATTR_NUM_MBARRIERS
	.align		4
.L_239:
        /*0d70*/ 	.byte	0x03, 0x38
        /*0d72*/ 	.short	0x0016


	//----- nvinfo : EIATTR_EXIT_INSTR_OFFSETS
	.align		4
        /*0d74*/ 	.byte	0x04, 0x1c
        /*0d76*/ 	.short	(.L_241 - .L_240)


	//   ....[0]....
.L_240:
        /*0d78*/ 	.word	0x0001bcb0


	//----- nvinfo : EIATTR_MAX_THREADS
	.align		4
.L_241:
        /*0d7c*/ 	.byte	0x04, 0x05
        /*0d7e*/ 	.short	(.L_243 - .L_242)
.L_242:
        /*0d80*/ 	.word	0x00000200
        /*0d84*/ 	.word	0x00000001
        /*0d88*/ 	.word	0x00000001


	//----- nvinfo : EIATTR_CRS_STACK_SIZE
	.align		4
.L_243:
        /*0d8c*/ 	.byte	0x04, 0x1e
        /*0d8e*/ 	.short	(.L_245 - .L_244)
.L_244:
        /*0d90*/ 	.word	0x00000000


	//----- nvinfo : EIATTR_CBANK_PARAM_SIZE
	.align		4
.L_245:
        /*0d94*/ 	.byte	0x03, 0x19
        /*0d96*/ 	.short	0x0a70


	//----- nvinfo : EIATTR_PARAM_CBANK
	.align		4
        /*0d98*/ 	.byte	0x04, 0x0a
        /*0d9a*/ 	.short	(.L_247 - .L_246)
	.align		4
.L_246:
        /*0d9c*/ 	.word	index@(.nv.constant0._ZN7cutlass13device_kernelIN5flash11enable_sm90INS1_16FlashAttnFwdSm90INS1_25CollectiveMainloopFwdSm90ILi2EN4cute5tupleIJNS5_1CILi1EEES8_S8_EEENS6_IJNS7_ILi192EEENS7_ILi128EEENS7_ILi64EEEEEELi64ENS_6half_tEfNS_4arch4Sm90ELb0ELb1ELb0ELb1ELb0ELb1ELb0ELb1ELb1ELb0ELb0ELb0EEENS1_21CollectiveEpilogueFwdINS6_IJSA_SC_SB_EEES9_SE_SG_Li384ELb1ELb0ELb0ELb0EEENS1_36VarlenDynamicPersistentTileSchedulerILi192ELi128ELi384ELi32ELb0ELb0ELb1ELb1ELb0ELb1EEEEEEEEEvNT_6ParamsE)
        /*0da0*/ 	.short	0x0210
        /*0da2*/ 	.short	0x0a70


	//----- nvinfo : EIATTR_SW_WAR
	.align		4
.L_247:
        /*0da4*/ 	.byte	0x04, 0x36
        /*0da6*/ 	.short	(.L_249 - .L_248)
.L_248:
        /*0da8*/ 	.word	0x00000008
.L_249:


//--------------------- .nv.info._ZN7cutlass13device_kernelIN5flash11enable_sm90INS1_16FlashAttnFwdSm90INS1_25CollectiveMainloopFwdSm90ILi2EN4cute5tupleIJNS5_1CILi1EEES8_S8_EEENS6_IJNS7_ILi192EEENS7_ILi128EEENS7_ILi64EEEEEELi64ENS_6half_tEfNS_4arch4Sm90ELb1ELb0ELb0ELb0ELb0ELb0ELb0ELb1ELb1ELb0ELb0ELb0EEENS1_21CollectiveEpilogueFwdINS6_IJSA_SC_SB_EEES9_SE_SG_Li384ELb0ELb0ELb0ELb0EEENS1_30DynamicPersistentTileSchedulerILi384ELi32ELb0ELb0ELb1EEEEEEEEEvNT_6ParamsE --------------------------
	.section	.nv.info._ZN7cutlass13device_kernelIN5flash11enable_sm90INS1_16FlashAttnFwdSm90INS1_25CollectiveMainloopFwdSm90ILi2EN4cute5tupleIJNS5_1CILi1EEES8_S8_EEENS6_IJNS7_ILi192EEENS7_ILi128EEENS7_ILi64EEEEEELi64ENS_6half_tEfNS_4arch4Sm90ELb1ELb0ELb0ELb0ELb0ELb0ELb0ELb1ELb1ELb0ELb0ELb0EEENS1_21CollectiveEpilogueFwdINS6_IJSA_SC_SB_EEES9_SE_SG_Li384ELb0ELb0ELb0ELb0EEENS1_30DynamicPersistentTileSchedulerILi384ELi32ELb0ELb0ELb1EEEEEEEEEvNT_6ParamsE,"",@"SHT_CUDA_INFO"
	.sectionflags	@""
	.align	4


	//----- nvinfo : EIATTR_CUDA_API_VERSION
	.align		4
        /*0000*/ 	.byte	0x04, 0x37
        /*0002*/ 	.short	(.L_251 - .L_250)
.L_250:
        /*0004*/ 	.word	0x00000082


	//----- nvinfo : EIATTR_KPARAM_INFO
	.align		4
.L_251:
        /*0008*/ 	.byte	0x04, 0x17
        /*000a*/ 	.short	(.L_253 - .L_252)
.L_252:
        /*000c*/ 	.word	0x00000000
        /*0010*/ 	.short	0x0000
        /*0012*/ 	.short	0x0070
        /*0014*/ 	.byte	0x00, 0xf0, 0x01, 0x2e


	//----- nvinfo : EIATTR_SPARSE_MMA_MASK
	.align		4
.L_253:
        /*0018*/ 	.byte	0x03, 0x50
        /*001a*/ 	.short	0x0000


	//----- nvinfo : EIATTR_MAXREG_COUNT
	.align		4
        /*001c*/ 	.byte	0x03, 0x1b
        /*001e*/ 	.short	0x0080


	//----- nvinfo : EIATTR_NUM_BARRIERS
	.align		4
        /*0020*/ 	.byte	0x02, 0x4c
        /*0022*/ 	.byte	0x10
	.zero		1


	//----- nvinfo : EIATTR_EXTERNS
	.align		4
        /*0024*/ 	.byte	0x04, 0x0f
        /*0026*/ 	.short	(.L_255 - .L_254)


	//   ....[0]....
	.align		4
.L_254:
        /*0028*/ 	.word	index@(__assertfail)


	//----- nvinfo : EIATTR_MERCURY_ISA_VERSION
	.align		4
.L_255:
        /*002c*/ 	.byte	0x03, 0x5f
        /*002e*/ 	.short	0x0101


	//----- nvinfo : EIATTR_INT_WARP_WIDE_INSTR_OFFSETS
	.align		4
        /*0030*/ 	.byte	0x04, 0x31
        /*0032*/ 	.short	(.L_257 - .L_256)


	//   ....[0]....
.L_256:
        /*0034*/ 	.word	0x00000180


	//   ....[1]....
        /*0038*/ 	.word	0x000001b0


	//   ....[2]....
        /*003c*/ 	.word	0x000001c0


	//   ....[3]....
        /*0040*/ 	.word	0x000096c0


	//   ....[4]....
        /*0044*/ 	.word	0x00009750


	//   ....[5]....
        /*0048*/ 	.word	0x00009c00


	//   ....[6]....
        /*004c*/ 	.word	0x0000b320


	//   ....[7]....
        /*0050*/ 	.word	0x0000b3b0


	//----- nvinfo : EIATTR_COOP_GROUP_MASK_REGIDS
	.align		4
.L_257:
        /*0054*/ 	.byte	0x04, 0x29
        /*0056*/ 	.short	(.L_259 - .L_258)


	//   ....[0]....
.L_258:
        /*0058*/ 	.word	0xffffffff


	//   ....[1]....
        /*005c*/ 	.word	0xffffffff


	//   ....[2]....
        /*0060*/ 	.word	0xffffffff


	//   ....[3]....
        /*0064*/ 	.word	0xffffffff


	//   ....[4]....
        /*0068*/ 	.word	0xffffffff


	//   ....[5]....
        /*006c*/ 	.word	0xffffffff


	//   ....[6]....
        /*0070*/ 	.word	0xffffffff


	//   ....[7]....
        /*0074*/ 	.word	0xffffffff


	//   ....[8]....
        /*0078*/ 	.word	0xffffffff


	//   ....[9]....
        /*007c*/ 	.word	0xffffffff


	//   ....[10]....
        /*0080*/ 	.word	0xffffffff


	//   ....[11]....
        /*0084*/ 	.word	0xffffffff


	//   ....[12]....
        /*0088*/ 	.word	0xffffffff


	//   ....[13]....
        /*008c*/ 	.word	0xffffffff


	//   ....[14]....
        /*0090*/ 	.word	0xffffffff


	//   ....[15]....
        /*0094*/ 	.word	0xffffffff


	//   ....[16]....
        /*0098*/ 	.word	0xffffffff


	//   ....[17]....
        /*009c*/ 	.word	0xffffffff


	//   ....[18]....
        /*00a0*/ 	.word	0xffffffff


	//   ....[19]....
        /*00a4*/ 	.word	0xffffffff


	//   ....[20]....
        /*00a8*/ 	.word	0xffffffff


	//   ....[21]....
        /*00ac*/ 	.word	0xffffffff


	//   ....[22]....
        /*00b0*/ 	.word	0xffffffff


	//   ....[23]....
        /*00b4*/ 	.word	0xffffffff


	//   ....[24]....
        /*00b8*/ 	.word	0xffffffff


	//   ....[25]....
        /*00bc*/ 	.word	0xffffffff


	//   ....[26]....
        /*00c0*/ 	.word	0xffffffff


	//   ....[27]....
        /*00c4*/ 	.word	0xffffffff


	//   ....[28]....
        /*00c8*/ 	.word	0x0500000f


	//   ....[29]....
        /*00cc*/ 	.word	0x0500000f


	//----- nvinfo : EIATTR_COOP_GROUP_INSTR_OFFSETS
	.align		4
.L_259:
        /*00d0*/ 	.byte	0x04, 0x28
        /*00d2*/ 	.short	(.L_261 - .L_260)


	//   ....[0]....
.L_260:
        /*00d4*/ 	.word	0x00000060


	//   ....[1]....
        /*00d8*/ 	.word	0x00000190


	//   ....[2]....
        /*00dc*/ 	.word	0x000001e0


	//   ....[3]....
        /*00e0*/ 	.word	0x000003d0


	//   ....[4]....
        /*00e4*/ 	.word	0x00000530


	//   ....[5]....
        /*00e8*/ 	.word	0x00000650


	//   ....[6]....
        /*00ec*/ 	.word	0x000007b0


	//   ....[7]....
        /*00f0*/ 	.word	0x00001300


	//   ....[8]....
        /*00f4*/ 	.word	0x000020b0


	//   ....[9]....
        /*00f8*/ 	.word	0x000020f0


	//   ....[10]....
        /*00fc*/ 	.word	0x00002b80


	//   ....[11]....
        /*0100*/ 	.word	0x00002bf0


	//   ....[12]....
        /*0104*/ 	.word	0x00004430


	//   ....[13]....
        /*0108*/ 	.word	0x00004500


	//   ....[14]....
        /*010c*/ 	.word	0x00004e40


	//   ....[15]....
        /*0110*/ 	.word	0x00004eb0


	//   ....[16]....
        /*0114*/ 	.word	0x00006490


	//   ....[17]....
        /*0118*/ 	.word	0x000064c0


	//   ....[18]....
        /*011c*/ 	.word	0x00006a40


	//   ....[19]....
        /*0120*/ 	.word	0x00006aa0


	//   ....[20]....
        /*0124*/ 	.word	0x00007b80


	//   ....[21]....
        /*0128*/ 	.word	0x00007bc0


	//   ....[22]....
        /*012c*/ 	.word	0x00007cb0


	//   ....[23]....
        /*0130*/ 	.word	0x00007cc0


	//   ....[24]....
        /*0134*/ 	.word	0x000087d0


	//   ....[25]....
        /*0138*/ 	.word	0x00009160


	//   ....[26]....
        /*013c*/ 	.word	0x0000b650


	//   ....[27]....
        /*0140*/ 	.word	0x0000b7d0


	//   ....[28]....
        /*0144*/ 	.word	0x0000bd10


	//   ....[29]....
        /*0148*/ 	.word	0x0000c100


	//----- nvinfo : EIATTR_REG_RECONFIG
	.align		4
.L_261:
        /*014c*/ 	.byte	0x01, 0x54
	.zero		2


	//----- nvinfo : EIATTR_SYSCALL_OFFSETS
	.align		4
        /*0150*/ 	.byte	0x04, 0x46
        /*0152*/ 	.short	(.L_263 - .L_262)


	//   ....[0]....
.L_262:
        /*0154*/ 	.word	0x000014b0


	//   ....[1]....
        /*0158*/ 	.word	0x000098e0


	//   ....[2]....
        /*015c*/ 	.word	0x00009a20


	//   ....[3]....
        /*0160*/ 	.word	0x00009b10


	//----- nvinfo : EIATTR_MBARRIER_INSTR_OFFSETS
	.align		4
.L_263:
        /*0164*/ 	.byte	0x04, 0x39
        /*0166*/ 	.short	(.L_265 - .L_264)


	//   ....[0]....
.L_264:
        /*0168*/ 	.word	0x00000280
        /*016c*/ 	.word	0x000000ff
        /*0170*/ 	.word	0x00016800
        /*0174*/ 	.short	0x0100
        /*0176*/ 	.byte	0x06
	.zero		1


	//   ....[1]....
        /*0178*/ 	.word	0x00000290
        /*017c*/ 	.word	0x000000ff
        /*0180*/ 	.word	0x00016820
        /*0184*/ 	.short	0x0100
        /*0186*/ 	.byte	0x06
	.zero		1


	//   ....[2]....
        /*0188*/ 	.word	0x00000380
        /*018c*/ 	.word	0x000000ff
        /*0190*/ 	.word	0x00016830
        /*0194*/ 	.short	0x0100
        /*0196*/ 	.byte	0x08
	.zero		1


	//   ....[3]....
        /*0198*/ 	.word	0x00000390
        /*019c*/ 	.word	0x000000ff
        /*01a0*/ 	.word	0x00016840
        /*01a4*/ 	.short	0x0100
        /*01a6*/ 	.byte	0x08
	.zero		1


	//   ....[4]....
        /*01a8*/ 	.word	0x000003a0
        /*01ac*/ 	.word	0x000000ff
        /*01b0*/ 	.word	0x00016838
        /*01b4*/ 	.short	0x0100
        /*01b6*/ 	.byte	0x08
	.zero		1


	//   ....[5]....
        /*01b8*/ 	.word	0x000003b0
        /*01bc*/ 	.word	0x000000ff
        /*01c0*/ 	.word	0x00016848
        /*01c4*/ 	.short	0x0100
        /*01c6*/ 	.byte	0x08
	.zero		1


	//   ....[6]....
        /*01c8*/ 	.word	0x000004e0
        /*01cc*/ 	.word	0x000000ff
        /*01d0*/ 	.word	0x00016850
        /*01d4*/ 	.short	0x0100
        /*01d6*/ 	.byte	0x08
	.zero		1


	//   ....[7]....
        /*01d8*/ 	.word	0x000004f0
        /*01dc*/ 	.word	0x000000ff
        /*01e0*/ 	.word	0x00016860
        /*01e4*/ 	.short	0x0100
        /*01e6*/ 	.byte	0x08
	.zero		1


	//   ....[8]....
        /*01e8*/ 	.word	0x00000500
        /*01ec*/ 	.word	0x000000ff
        /*01f0*/ 	.word	0x00016858
        /*01f4*/ 	.short	0x0100
        /*01f6*/ 	.byte	0x08
	.zero		1


	//   ....[9]....
        /*01f8*/ 	.word	0x00000510
        /*01fc*/ 	.word	0x000000ff
        /*0200*/ 	.word	0x00016868
        /*0204*/ 	.short	0x0100
        /*0206*/ 	.byte	0x08
	.zero		1


	//   ....[10]....
        /*0208*/ 	.word	0x00000600
        /*020c*/ 	.word	0x000000ff
        /*0210*/ 	.word	0x00016870
        /*0214*/ 	.short	0x0100
        /*0216*/ 	.byte	0x06
	.zero		1


	//   ....[11]....
        /*0218*/ 	.word	0x00000610
        /*021c*/ 	.word	0x000000ff
        /*0220*/ 	.word	0x00016880
        /*0224*/ 	.short	0x0100
        /*0226*/ 	.byte	0x06
	.zero		1


	//   ....[12]....
        /*0228*/ 	.word	0x00000620
        /*022c*/ 	.word	0x000000ff
        /*0230*/ 	.word	0x00016878
        /*0234*/ 	.short	0x0100
        /*0236*/ 	.byte	0x06
	.zero		1


	//   ....[13]....
        /*0238*/ 	.word	0x00000630
        /*023c*/ 	.word	0x000000ff
        /*0240*/ 	.word	0x00016888
        /*0244*/ 	.short	0x0100
        /*0246*/ 	.byte	0x06
	.zero		1


	//   ....[14]....
        /*0248*/ 	.word	0x00000760
        /*024c*/ 	.word	0x000000ff
        /*0250*/ 	.word	0x00016890
        /*0254*/ 	.short	0x0100
        /*0256*/ 	.byte	0x08
	.zero		1


	//   ....[15]....
        /*0258*/ 	.word	0x00000770
        /*025c*/ 	.word	0x000000ff
        /*0260*/ 	.word	0x000168a0
        /*0264*/ 	.short	0x0100
        /*0266*/ 	.byte	0x08
	.zero		1


	//   ....[16]....
        /*0268*/ 	.word	0x00000780
        /*026c*/ 	.word	0x000000ff
        /*0270*/ 	.word	0x00016898
        /*0274*/ 	.short	0x0100
        /*0276*/ 	.byte	0x08
	.zero		1


	//   ....[17]....
        /*0278*/ 	.word	0x00000790
        /*027c*/ 	.word	0x000000ff
        /*0280*/ 	.word	0x000168a8
        /*0284*/ 	.short	0x0100
        /*0286*/ 	.byte	0x08
	.zero		1


	//   ....[18]....
        /*0288*/ 	.word	0x000008c0
        /*028c*/ 	.word	0x000000ff
        /*0290*/ 	.word	0x000168b0
        /*0294*/ 	.short	0x0100
        /*0296*/ 	.byte	0x08
	.zero		1


	//   ....[19]....
        /*0298*/ 	.word	0x000008d0
        /*029c*/ 	.word	0x000000ff
        /*02a0*/ 	.word	0x000168c0
        /*02a4*/ 	.short	0x0100
        /*02a6*/ 	.byte	0x08
	.zero		1


	//   ....[20]....
        /*02a8*/ 	.word	0x000008e0
        /*02ac*/ 	.word	0x000000ff
        /*02b0*/ 	.word	0x000168b8
        /*02b4*/ 	.short	0x0100
        /*02b6*/ 	.byte	0x08
	.zero		1


	//   ....[21]....
        /*02b8*/ 	.word	0x000008f0
        /*02bc*/ 	.word	0x000000ff
        /*02c0*/ 	.word	0x000168c8
        /*02c4*/ 	.short	0x0100
        /*02c6*/ 	.byte	0x08
	.zero		1


	//   ....[22]....
        /*02c8*/ 	.word	0x00001530
        /*02cc*/ 	.word	0x000000ff
        /*02d0*/ 	.word	0x00016800
        /*02d4*/ 	.short	0x010a
        /*02d6*/ 	.byte	0x28
	.zero		1


	//   ....[23]....
        /*02d8*/ 	.word	0x000015b0
        /*02dc*/ 	.word	0x00000003
        /*02e0*/ 	.word	0x00016830
        /*02e4*/ 	.short	0x010a
        /*02e6*/ 	.byte	0x3f
	.zero		1


	//   ....[24]....
        /*02e8*/ 	.word	0x00001610
        /*02ec*/ 	.word	0x00000003
        /*02f0*/ 	.word	0x00016830
        /*02f4*/ 	.short	0x010a
        /*02f6*/ 	.byte	0x3f
	.zero		1


	//   ....[25]....
        /*02f8*/ 	.word	0x00001af0
        /*02fc*/ 	.word	0x00000003
        /*0300*/ 	.word	0x00000000
        /*0304*/ 	.short	0x0101
        /*0306*/ 	.byte	0x3f
	.zero		1


	//   ....[26]....
        /*0308*/ 	.word	0x000038f0
        /*030c*/ 	.word	0x000000ff
        /*0310*/ 	.word	0x00016830
        /*0314*/ 	.short	0x010a
        /*0316*/ 	.byte	0x06
	.zero		1


	//   ....[27]....
        /*0318*/ 	.word	0x00003930
        /*031c*/ 	.word	0x000000ff
        /*0320*/ 	.word	0x00016830
        /*0324*/ 	.short	0x010a
        /*0326*/ 	.byte	0x06
	.zero		1


	//   ....[28]....
        /*0328*/ 	.word	0x00003b10
        /*032c*/ 	.word	0x000000ff
        /*0330*/ 	.word	0x00016850
        /*0334*/ 	.short	0x010a
        /*0336*/ 	.byte	0x06
	.zero		1


	//   ....[29]....
        /*0338*/ 	.word	0x00003b50
        /*033c*/ 	.word	0x000000ff
        /*0340*/ 	.word	0x00016850
        /*0344*/ 	.short	0x010a
        /*0346*/ 	.byte	0x06
	.zero		1


	//   ....[30]....
        /*0348*/ 	.word	0x00005460
        /*034c*/ 	.word	0x00000025
        /*0350*/ 	.word	0x00000000
        /*0354*/ 	.short	0x0101
        /*0356*/ 	.byte	0x3f
	.zero		1


	//   ....[31]....
        /*0358*/ 	.word	0x000055b0
        /*035c*/ 	.word	0x00000004
        /*0360*/ 	.word	0x00000000
        /*0364*/ 	.short	0x0101
        /*0366*/ 	.byte	0x3f
	.zero		1


	//   ....[32]....
        /*0368*/ 	.word	0x00005ee0
        /*036c*/ 	.word	0x000000ff
        /*0370*/ 	.word	0x00016830
        /*0374*/ 	.short	0x010a
        /*0376*/ 	.byte	0x06
	.zero		1


	//   ....[33]....
        /*0378*/ 	.word	0x00005f20
        /*037c*/ 	.word	0x000000ff
        /*0380*/ 	.word	0x00016830
        /*0384*/ 	.short	0x010a
        /*0386*/ 	.byte	0x06
	.zero		1


	//   ....[34]....
        /*0388*/ 	.word	0x00006100
        /*038c*/ 	.word	0x000000ff
        /*0390*/ 	.word	0x00016850
        /*0394*/ 	.short	0x010a
        /*0396*/ 	.byte	0x06
	.zero		1


	//   ....[35]....
        /*0398*/ 	.word	0x00006140
        /*039c*/ 	.word	0x000000ff
        /*03a0*/ 	.word	0x00016850
        /*03a4*/ 	.short	0x010a
        /*03a6*/ 	.byte	0x06
	.zero		1


	//   ....[36]....
        /*03a8*/ 	.word	0x000076d0
        /*03ac*/ 	.word	0x00000023
        /*03b0*/ 	.word	0x00000000
        /*03b4*/ 	.short	0x0101
        /*03b6*/ 	.byte	0x3f
	.zero		1


	//   ....[37]....
        /*03b8*/ 	.word	0x000078a0
        /*03bc*/ 	.word	0x0000001f
        /*03c0*/ 	.word	0x00000000
        /*03c4*/ 	.short	0x0101
        /*03c6*/ 	.byte	0x3f
	.zero		1


	//   ....[38]....
        /*03c8*/ 	.word	0x00007af0
        /*03cc*/ 	.word	0x000000ff
        /*03d0*/ 	.word	0x00016850
        /*03d4*/ 	.short	0x010a
        /*03d6*/ 	.byte	0x05
	.zero		1


	//   ....[39]....
        /*03d8*/ 	.word	0x00007b30
        /*03dc*/ 	.word	0x000000ff
        /*03e0*/ 	.word	0x00016850
        /*03e4*/ 	.short	0x010a
        /*03e6*/ 	.byte	0x05
	.zero		1


	//   ....[40]....
        /*03e8*/ 	.word	0x00008130
        /*03ec*/ 	.word	0x00000000
        /*03f0*/ 	.word	0x00000000
        /*03f4*/ 	.short	0x0101
        /*03f6*/ 	.byte	0x3f
	.zero		1


	//   ....[41]....
        /*03f8*/ 	.word	0x00008930
        /*03fc*/ 	.word	0x000000ff
        /*0400*/ 	.word	0x00000000
        /*0404*/ 	.short	0x0101
        /*0406*/ 	.byte	0x05
	.zero		1


	//   ....[42]....
        /*0408*/ 	.word	0x00009ea0
        /*040c*/ 	.word	0x0000000d
        /*0410*/ 	.word	0x00016840
        /*0414*/ 	.short	0x010a
        /*0416*/ 	.byte	0x3f
	.zero		1


	//   ....[43]....
        /*0418*/ 	.word	0x0000a190
        /*041c*/ 	.word	0x000000ff
        /*0420*/ 	.word	0x00016820
        /*0424*/ 	.short	0x010a
        /*0426*/ 	.byte	0x27
	.zero		1


	//   ....[44]....
        /*0428*/ 	.word	0x0000a460
        /*042c*/ 	.word	0x00000003
        /*0430*/ 	.word	0x00016840
        /*0434*/ 	.short	0x010a
        /*0436*/ 	.byte	0x3f
	.zero		1


	//   ....[45]....
        /*0438*/ 	.word	0x0000a600
        /*043c*/ 	.word	0x00000002
        /*0440*/ 	.word	0x00000060
        /*0444*/ 	.short	0x010a
        /*0446*/ 	.byte	0x3f
	.zero		1


	//   ....[46]....
        /*0448*/ 	.word	0x0000aa30
        /*044c*/ 	.word	0x00000004
        /*0450*/ 	.word	0x00016840
        /*0454*/ 	.short	0x010a
        /*0456*/ 	.byte	0x3f
	.zero		1


	//   ....[47]....
        /*0458*/ 	.word	0x0000abd0
        /*045c*/ 	.word	0x00000004
        /*0460*/ 	.word	0x00000060
        /*0464*/ 	.short	0x010a
        /*0466*/ 	.byte	0x3f
	.zero		1


	//   ....[48]....
        /*0468*/ 	.word	0x0000af60
        /*046c*/ 	.word	0x00000003
        /*0470*/ 	.word	0x00016840
        /*0474*/ 	.short	0x010a
        /*0476*/ 	.byte	0x3f
	.zero		1


	//   ....[49]....
        /*0478*/ 	.word	0x0000b100
        /*047c*/ 	.word	0x00000003
        /*0480*/ 	.word	0x00000060
        /*0484*/ 	.short	0x010a
        /*0486*/ 	.byte	0x3f
	.zero		1


	//   ....[50]....
        /*0488*/ 	.word	0x0000b430
        /*048c*/ 	.word	0x00000003
        /*0490*/ 	.word	0x00016860
        /*0494*/ 	.short	0x010a
        /*0496*/ 	.byte	0x3f
	.zero		1


	//   ....[51]....
        /*0498*/ 	.word	0x0000b7b0
        /*049c*/ 	.word	0x00000007
        /*04a0*/ 	.word	0x00016820
        /*04a4*/ 	.short	0x010a
        /*04a6*/ 	.byte	0x3f
	.zero		1


	//   ....[52]....
        /*04a8*/ 	.word	0x0000b8d0
        /*04ac*/ 	.word	0x00000005
        /*04b0*/ 	.word	0x00000000
        /*04b4*/ 	.short	0x010a
        /*04b6*/ 	.byte	0x3f
	.zero		1


	//   ....[53]....
        /*04b8*/ 	.word	0x0000b940
        /*04bc*/ 	.word	0x00000003
        /*04c0*/ 	.word	0x00000000
        /*04c4*/ 	.short	0x010a
        /*04c6*/ 	.byte	0x3f
	.zero		1


	//   ....[54]....
        /*04c8*/ 	.word	0x0000b9a0
        /*04cc*/ 	.word	0x00000005
        /*04d0*/ 	.word	0x00000000
        /*04d4*/ 	.short	0x010a
        /*04d6*/ 	.byte	0x3f
	.zero		1


	//   ....[55]....
        /*04d8*/ 	.word	0x0000b9d0
        /*04dc*/ 	.word	0x00000003
        /*04e0*/ 	.word	0x00000000
        /*04e4*/ 	.short	0x010a
        /*04e6*/ 	.byte	0x3f
	.zero		1


	//   ....[56]....
        /*04e8*/ 	.word	0x0000ba40
        /*04ec*/ 	.word	0x00000003
        /*04f0*/ 	.word	0x00016800
        /*04f4*/ 	.short	0x010a
        /*04f6*/ 	.byte	0x3f
	.zero		1


	//   ....[57]....
        /*04f8*/ 	.word	0x0000ba90
        /*04fc*/ 	.word	0x00000003
        /*0500*/ 	.word	0x00016830
        /*0504*/ 	.short	0x010a
        /*0506*/ 	.byte	0x3f
	.zero		1


	//   ....[58]....
        /*0508*/ 	.word	0x0000baf0
        /*050c*/ 	.word	0x00000005
        /*0510*/ 	.word	0x00016830
        /*0514*/ 	.short	0x010a
        /*0516*/ 	.byte	0x3f
	.zero		1


	//   ....[59]....
        /*0518*/ 	.word	0x0000bb50
        /*051c*/ 	.word	0x00000005
        /*0520*/ 	.word	0x00016850
        /*0524*/ 	.short	0x010a
        /*0526*/ 	.byte	0x3f
	.zero		1


	//   ....[60]....
        /*0528*/ 	.word	0x0000bbb0
        /*052c*/ 	.word	0x00000005
        /*0530*/ 	.word	0x00016830
        /*0534*/ 	.short	0x010a
        /*0536*/ 	.byte	0x3f
	.zero		1


	//   ....[61]....
        /*0538*/ 	.word	0x0000bc10
        /*053c*/ 	.word	0x00000005
        /*0540*/ 	.word	0x00016850
        /*0544*/ 	.short	0x010a
        /*0546*/ 	.byte	0x3f
	.zero		1


	//   ....[62]....
        /*0548*/ 	.word	0x0000bc70
        /*054c*/ 	.word	0x00000007
        /*0550*/ 	.word	0x00016850
        /*0554*/ 	.short	0x010a
        /*0556*/ 	.byte	0x3f
	.zero		1


	//   ....[63]....
        /*0558*/ 	.word	0x0000bdd0
        /*055c*/ 	.word	0x0000000d
        /*0560*/ 	.word	0x00016840
        /*0564*/ 	.short	0x010a
        /*0566*/ 	.byte	0x3f
	.zero		1


	//   ....[64]....
        /*0568*/ 	.word	0x0000be30
        /*056c*/ 	.word	0x00000005
        /*0570*/ 	.word	0x00016820
        /*0574*/ 	.short	0x010a
        /*0576*/ 	.byte	0x3f
	.zero		1


	//   ....[65]....
        /*0578*/ 	.word	0x0000be80
        /*057c*/ 	.word	0x00000003
        /*0580*/ 	.word	0x00016840
        /*0584*/ 	.short	0x010a
        /*0586*/ 	.byte	0x3f
	.zero		1


	//   ....[66]....
        /*0588*/ 	.word	0x0000bed0
        /*058c*/ 	.word	0x00000002
        /*0590*/ 	.word	0x00000060
        /*0594*/ 	.short	0x010a
        /*0596*/ 	.byte	0x3f
	.zero		1


	//   ....[67]....
        /*0598*/ 	.word	0x0000bf20
        /*059c*/ 	.word	0x00000004
        /*05a0*/ 	.word	0x00016840
        /*05a4*/ 	.short	0x010a
        /*05a6*/ 	.byte	0x3f
	.zero		1


	//   ....[68]....
        /*05a8*/ 	.word	0x0000bf70
        /*05ac*/ 	.word	0x00000004
        /*05b0*/ 	.word	0x00000060
        /*05b4*/ 	.short	0x010a
        /*05b6*/ 	.byte	0x3f
	.zero		1


	//   ....[69]....
        /*05b8*/ 	.word	0x0000bfc0
        /*05bc*/ 	.word	0x00000003
        /*05c0*/ 	.word	0x00016840
        /*05c4*/ 	.short	0x010a
        /*05c6*/ 	.byte	0x3f
	.zero		1


	//   ....[70]....
        /*05c8*/ 	.word	0x0000c010
        /*05cc*/ 	.word	0x00000003
        /*05d0*/ 	.word	0x00000060
        /*05d4*/ 	.short	0x010a
        /*05d6*/ 	.byte	0x3f
	.zero		1


	//   ....[71]....
        /*05d8*/ 	.word	0x0000c060
        /*05dc*/ 	.word	0x00000003
        /*05e0*/ 	.word	0x00016860
        /*05e4*/ 	.short	0x010a
        /*05e6*/ 	.byte	0x3f
	.zero		1


	//   ....[72]....
        /*05e8*/ 	.word	0x0000c140
        /*05ec*/ 	.word	0x00000007
        /*05f0*/ 	.word	0x00016820
        /*05f4*/ 	.short	0x010a
        /*05f6*/ 	.byte	0x3f
	.zero		1


	//   ....[73]....
        /*05f8*/ 	.word	0x0000c190
        /*05fc*/ 	.word	0x00000005
        /*0600*/ 	.word	0x00000000
        /*0604*/ 	.short	0x010a
        /*0606*/ 	.byte	0x3f
	.zero		1


	//   ....[74]....
        /*0608*/ 	.word	0x0000c1e0
        /*060c*/ 	.word	0x00000003
        /*0610*/ 	.word	0x00000000
        /*0614*/ 	.short	0x010a
        /*0616*/ 	.byte	0x3f
	.zero		1


	//   ....[75]....
        /*0618*/ 	.word	0x0000c230
        /*061c*/ 	.word	0x00000005
        /*0620*/ 	.word	0x00000000
        /*0624*/ 	.short	0x010a
        /*0626*/ 	.byte	0x3f
	.zero		1


	//----- nvinfo : EIATTR_NUM_MBARRIERS
	.align		4
.L_265:
        /*0628*/ 	.byte	0x03, 0x38
        /*062a*/ 	.short	0x0016


	//----- nvinfo : EIATTR_EXIT_INSTR_OFFSETS
	.align		4
        /*062c*/ 	.byte	0x04, 0x1c
        /*062e*/ 	.short	(.L_267 - .L_266)


	//   ....[0]....
.L_266:
        /*0630*/ 	.word	0x00000a50


	//   ....[1]....
        /*0634*/ 	.word	0x00009120


	//   ....[2]....
        /*0638*/ 	.word	0x00009180


	//   ....[3]....
        /*063c*/ 	.word	0x0000b7f0


	//   ....[4]....
        /*0640*/ 	.word	0x0000ba20


	//----- nvinfo : EIATTR_MAX_THREADS
	.align		4
.L_267:
        /*0644*/ 	.byte	0x04, 0x05
        /*0646*/ 	.short	(.L_269 - .L_268)
.L_268:
        /*0648*/ 	.word	0x00000200
        /*064c*/ 	.word	0x00000001
        /*0650*/ 	.word	0x00000001


	//----- nvinfo : EIATTR_CRS_STACK_SIZE
	.align		4
.L_269:
        /*0654*/ 	.byte	0x04, 0x1e
        /*0656*/ 	.short	(.L_271 - .L_270)
.L_270:
        /*0658*/ 	.word	0x00000000


	//----- nvinfo : EIATTR_CBANK_PARAM_SIZE
	.align		4
.L_271:
        /*065c*/ 	.byte	0x03, 0x19
        /*065e*/ 	.short	0x0bf0


	//----- nvinfo : EIATTR_PARAM_CBANK
	.align		4
        /*0660*/ 	.byte	0x04, 0x0a
        /*0662*/ 	.short	(.L_273 - .L_272)
	.align		4
.L_272:
        /*0664*/ 	.word	index@(.nv.constant0._ZN7cutlass13device_kernelIN5flash11enable_sm90INS1_16FlashAttnFwdSm90INS1_25CollectiveMainloopFwdSm90ILi2EN4cute5tupleIJNS5_1CILi1EEES8_S8_EEENS6_IJNS7_ILi192EEENS7_ILi128EEENS7_ILi64EEEEEELi64ENS_6half_tEfNS_4arch4Sm90ELb1ELb0ELb0ELb0ELb0ELb0ELb0ELb1ELb1ELb0ELb0ELb0EEENS1_21CollectiveEpilogueFwdINS6_IJSA_SC_SB_EEES9_SE_SG_Li384ELb0ELb0ELb0ELb0EEENS1_30DynamicPersistentTileSchedulerILi384ELi32ELb0ELb0ELb1EEEEEEEEEvNT_6ParamsE)
        /*0668*/ 	.short	0x0210
        /*066a*/ 	.short	0x0bf0


	//----- nvinfo : EIATTR_SW_WAR
	.align		4
.L_273:
        /*066c*/ 	.byte	0x04, 0x36
        /*066e*/ 	.short	(.L_275 - .L_274)
.L_274:
        /*0670*/ 	.word	0x00000008
.L_275:


//--------------------- .nv.info._ZN7cutlass13device_kernelIN5flash11enable_sm90INS1_16FlashAttnFwdSm90INS1_25CollectiveMainloopFwdSm90ILi2EN4cute5tupleIJNS5_1CILi1EEES8_S8_EEENS6_IJNS7_ILi192EEENS7_ILi128EEENS7_ILi64EEEEEELi64ENS_6half_tEfNS_4arch4Sm90ELb1ELb0ELb0ELb1ELb0ELb0ELb0ELb1ELb1ELb0ELb0ELb0EEENS1_21CollectiveEpilogueFwdINS6_IJSA_SC_SB_EEES9_SE_SG_Li384ELb1ELb0ELb0ELb0EEENS1_36VarlenDynamicPersistentTileSchedulerILi192ELi128ELi384ELi32ELb0ELb0ELb1ELb1ELb1ELb1EEEEEEEEEvNT_6ParamsE --------------------------
	.section	.nv.info._ZN7cutlass13device_kernelIN5flash11enable_sm90INS1_16FlashAttnFwdSm90INS1_25CollectiveMainloopFwdSm90ILi2EN4cute5tupleIJNS5_1CILi1EEES8_S8_EEENS6_IJNS7_ILi192EEENS7_ILi128EEENS7_ILi64EEEEEELi64ENS_6half_tEfNS_4arch4Sm90ELb1ELb0ELb0ELb1ELb0ELb0ELb0ELb1ELb1ELb0ELb0ELb0EEENS1_21CollectiveEpilogueFwdINS6_IJSA_SC_SB_EEES9_SE_SG_Li384ELb1ELb0ELb0ELb0EEENS1_36VarlenDynamicPersistentTileSchedulerILi192ELi128ELi384ELi32ELb0ELb0ELb1ELb1ELb1ELb1EEEEEEEEEvNT_6ParamsE,"",@"SHT_CUDA_INFO"
	.sectionflags	@""
	.align	4


	//----- nvinfo : EIATTR_CUDA_API_VERSION
	.align		4
        /*0000*/ 	.byte	0x04, 0x37
        /*0002*/ 	.short	(.L_277 - .L_276)
.L_276:
        /*0004*/ 	.word	0x00000082


	//----- nvinfo : EIATTR_KPARAM_INFO
	.align		4
.L_277:
        /*0008*/ 	.byte	0x04, 0x17
        /*000a*/ 	.short	(.L_279 - .L_278)
.L_278:
        /*000c*/ 	.word	0x00000000
        /*0010*/ 	.short	0x0000
        /*0012*/ 	.short	0x0070
        /*0014*/ 	.byte	0x00, 0xf0, 0x01, 0x28


	//----- nvinfo : EIATTR_SPARSE_MMA_MASK
	.align		4
.L_279:
        /*0018*/ 	.byte	0x03, 0x50
        /*001a*/ 	.short	0x0000


	//----- nvinfo : EIATTR_MAXREG_COUNT
	.align		4
        /*001c*/ 	.byte	0x03, 0x1b
        /*001e*/ 	.short	0x0080


	//----- nvinfo : EIATTR_NUM_BARRIERS
	.align		4
        /*0020*/ 	.byte	0x02, 0x4c
        /*0022*/ 	.byte	0x10
	.zero		1


	//----- nvinfo : EIATTR_EXTERNS
	.align		4
        /*0024*/ 	.byte	0x04, 0x0f
        /*0026*/ 	.short	(.L_281 - .L_280)


	//   ....[0]....
	.align		4
.L_280:
        /*0028*/ 	.word	index@(__assertfail)


	//----- nvinfo : EIATTR_ANNOTATIONS
	.align		4
.L_281:
        /*002c*/ 	.byte	0x04, 0x55
        /*002e*/ 	.short	(.L_283 - .L_282)


	//   ....[0]....
.L_282:
        /*0030*/ 	.word	0x00000001
        /*0034*/ 	.byte	0x90, 0xa8, 0x00, 0x00, 0x01, 0x00, 0x00, 0x00, 0x30, 0xa9, 0x00, 0x00, 0x01, 0x00, 0x00, 0x00
        /*0044*/ 	.byte	0xb0, 0xaa, 0x00, 0x00, 0x01, 0x00, 0x00, 0x00, 0x80, 0xab, 0x00, 0x00, 0x01, 0x00, 0x00, 0x00
        /*0054*/ 	.byte	0xf0, 0xb2, 0x00, 0x00, 0x01, 0x00, 0x00, 0x00, 0x20, 0xb3, 0x00, 0x00, 0x01, 0x00, 0x00, 0x00
        /*0064*/ 	.byte	0x40, 0xb9, 0x00, 0x00, 0x01, 0x00, 0x00, 0x00, 0x90, 0xba, 0x00, 0x00, 0x01, 0x00, 0x00, 0x00
        /*0074*/ 	.byte	0x80, 0xdc, 0x00, 0x00


	//----- nvinfo : EIATTR_MERCURY_ISA_VERSION
	.align		4
.L_283:
        /*0078*/ 	.byte	0x03, 0x5f
        /*007a*/ 	.short	0x0101


	//----- nvinfo : EIATTR_UNUSED_LOAD_BYTE_OFFSET
	.align		4
        /*007c*/ 	.byte	0x04, 0x44
        /*007e*/ 	.short	(.L_285 - .L_284)


	//   ....[0]....
.L_284:
        /*0080*/ 	.word	0x00000a70
        /*0084*/ 	.word	0x0000fff0


	//   ....[1]....
        /*0088*/ 	.word	0x000083e0
        /*008c*/ 	.word	0x0000fff0


	//----- nvinfo : EIATTR_INT_WARP_WIDE_INSTR_OFFSETS
	.align		4
.L_285:
        /*0090*/ 	.byte	0x04, 0x31
        /*0092*/ 	.short	(.L_287 - .L_286)


	//   ....[0]....
.L_286:
        /*0094*/ 	.word	0x00000160


	//   ....[1]....
        /*0098*/ 	.word	0x000001a0


	//   ....[2]....
        /*009c*/ 	.word	0x00000210


	//   ....[3]....
        /*00a0*/ 	.word	0x0000aea0


	//   ....[4]....
        /*00a4*/ 	.word	0x0000af30


	//   ....[5]....
        /*00a8*/ 	.word	0x0000b380


	//   ....[6]....
        /*00ac*/ 	.word	0x0000b3b0


	//   ....[7]....
        /*00b0*/ 	.word	0x0000cdb0


	//   ....[8]....
        /*00b4*/ 	.word	0x0000ce40


	//----- nvinfo : EIATTR_COOP_GROUP_MASK_REGIDS
	.align		4
.L_287:
        /*00b8*/ 	.byte	0x04, 0x29
        /*00ba*/ 	.short	(.L_289 - .L_288)


	//   ....[0]....
.L_288:
        /*00bc*/ 	.word	0xffffffff


	//   ....[1]....
        /*00c0*/ 	.word	0xffffffff


	//   ....[2]....
        /*00c4*/ 	.word	0xffffffff


	//   ....[3]....
        /*00c8*/ 	.word	0xffffffff


	//   ....[4]....
        /*00cc*/ 	.word	0xffffffff


	//   ....[5]....
        /*00d0*/ 	.word	0xffffffff


	//   ....[6]....
        /*00d4*/ 	.word	0xffffffff


	//   ....[7]....
        /*00d8*/ 	.word	0xffffffff


	//   ....[8]....
        /*00dc*/ 	.word	0xffffffff


	//   ....[9]....
        /*00e0*/ 	.word	0xffffffff


	//   ....[10]....
        /*00e4*/ 	.word	0xffffffff


	//   ....[11]....
        /*00e8*/ 	.word	0xffffffff


	//   ....[12]....
        /*00ec*/ 	.word	0xffffffff


	//   ....[13]....
        /*00f0*/ 	.word	0xffffffff


	//   ....[14]....
        /*00f4*/ 	.word	0xffffffff


	//   ....[15]....
        /*00f8*/ 	.word	0xffffffff


	//   ....[16]....
        /*00fc*/ 	.word	0xffffffff


	//   ....[17]....
        /*0100*/ 	.word	0xffffffff


	//   ....[18]....
        /*0104*/ 	.word	0xffffffff


	//   ....[19]....
        /*0108*/ 	.word	0xffffffff


	//   ....[20]....
        /*010c*/ 	.word	0xffffffff


	//   ....[21]....
        /*0110*/ 	.word	0xffffffff


	//   ....[22]....
        /*0114*/ 	.word	0xffffffff


	//   ....[23]....
        /*0118*/ 	.word	0xffffffff


	//   ....[24]....
        /*011c*/ 	.word	0xffffffff


	//   ....[25]....
        /*0120*/ 	.word	0xffffffff


	//   ....[26]....
        /*0124*/ 	.word	0xffffffff


	//   ....[27]....
        /*0128*/ 	.word	0xffffffff


	//   ....[28]....
        /*012c*/ 	.word	0xffffffff


	//   ....[29]....
        /*0130*/ 	.word	0xffffffff


	//   ....[30]....
        /*0134*/ 	.word	0xffffffff


	//   ....[31]....
        /*0138*/ 	.word	0xffffffff


	//   ....[32]....
        /*013c*/ 	.word	0xffffffff


	//   ....[33]....
        /*0140*/ 	.word	0xffffffff


	//   ....[34]....
        /*0144*/ 	.word	0xffffffff


	//   ....[35]....
        /*0148*/ 	.word	0xffffffff


	//   ....[36]....
        /*014c*/ 	.word	0xffffffff


	//   ....[37]....
        /*0150*/ 	.word	0xffffffff


	//   ....[38]....
        /*0154*/ 	.word	0xffffffff


	//   ....[39]....
        /*0158*/ 	.word	0xffffffff


	//   ....[40]....
        /*015c*/ 	.word	0xffffffff


	//   ....[41]....
        /*0160*/ 	.word	0xffffffff


	//   ....[42]....
        /*0164*/ 	.word	0xffffffff


	//   ....[43]....
        /*0168*/ 	.word	0xffffffff


	//   ....[44]....
        /*016c*/ 	.word	0xffffffff


	//   ....[45]....
        /*0170*/ 	.word	0xffffffff


	//   ....[46]....
        /*0174*/ 	.word	0xffffffff


	//   ....[47]....
        /*0178*/ 	.word	0xffffffff


	//   ....[48]....
        /*017c*/ 	.word	0xffffffff


	//   ....[49]....
        /*0180*/ 	.word	0xffffffff


	//   ....[50]....
        /*0184*/ 	.word	0xffffffff


	//   ....[51]....
        /*0188*/ 	.word	0xffffffff


	//   ....[52]....
        /*018c*/ 	.word	0xffffffff


	//   ....[53]....
        /*0190*/ 	.word	0xffffffff


	//   ....[54]....
        /*0194*/ 	.word	0xffffffff


	//   ....[55]....
        /*0198*/ 	.word	0xffffffff


	//   ....[56]....
        /*019c*/ 	.word	0xffffffff


	//   ....[57]....
        /*01a0*/ 	.word	0xffffffff


	//   ....[58]....
        /*01a4*/ 	.word	0x0500000f


	//   ....[59]....
        /*01a8*/ 	.word	0x0500000f


	//   ....[60]....
        /*01ac*/ 	.word	0x0500000f


	//   ....[61]....
        /*01b0*/ 	.word	0x0500000f


	//   ....[62]....
        /*01b4*/ 	.word	0x0500000f


	//   ....[63]....
        /*01b8*/ 	.word	0x0500000f


	//   ....[64]....
        /*01bc*/ 	.word	0x0500000f


	//   ....[65]....
        /*01c0*/ 	.word	0x0500000f


	//   ....[66]....
        /*01c4*/ 	.word	0x0500000f


	//   ....[67]....
        /*01c8*/ 	.word	0x0500000f


	//   ....[68]....
        /*01cc*/ 	.word	0x0500000f


	//   ....[69]....
        /*01d0*/ 	.word	0x0500000f


	//   ....[70]....
        /*01d4*/ 	.word	0x0500000f


	//   ....[71]....
        /*01d8*/ 	.word	0x0500000f


	//   ....[72]....
        /*01dc*/ 	.word	0x0500000f


	//   ....[73]....
        /*01e0*/ 	.word	0x0500000f


	//   ....[74]....
        /*01e4*/ 	.word	0x0500000f


	//   ....[75]....
        /*01e8*/ 	.word	0x0500000f


	//   ....[76]....
        /*01ec*/ 	.word	0x0500000f


	//----- nvinfo : EIATTR_COOP_GROUP_INSTR_OFFSETS
	.align		4
.L_289:
        /*01f0*/ 	.byte	0x04, 0x28
        /*01f2*/ 	.short	(.L_291 - .L_290)


	//   ....[0]....
.L_290:
        /*01f4*/ 	.word	0x00000070


	//   ....[1]....
        /*01f8*/ 	.word	0x00000170


	//   ....[2]....
        /*01fc*/ 	.word	0x000001c0


	//   ....[3]....
        /*0200*/ 	.word	0x000003f0


	//   ....[4]....
        /*0204*/ 	.word	0x00000550


	//   ....[5]....
        /*0208*/ 	.word	0x00000670


	//   ....[6]....
        /*020c*/ 	.word	0x000007d0


	//   ....[7]....
        /*0210*/ 	.word	0x00001460


	//   ....[8]....
        /*0214*/ 	.word	0x00002300


	//   ....[9]....
        /*0218*/ 	.word	0x00002360


	//   ....[10]....
        /*021c*/ 	.word	0x00002cd0


	//   ....[11]....
        /*0220*/ 	.word	0x00002d40


	//   ....[12]....
        /*0224*/ 	.word	0x000044e0


	//   ....[13]....
        /*0228*/ 	.word	0x000045f0


	//   ....[14]....
        /*022c*/ 	.word	0x00004ee0


	//   ....[15]....
        /*0230*/ 	.word	0x00004f50


	//   ....[16]....
        /*0234*/ 	.word	0x00006580


	//   ....[17]....
        /*0238*/ 	.word	0x000065a0


	//   ....[18]....
        /*023c*/ 	.word	0x00006b70


	//   ....[19]....
        /*0240*/ 	.word	0x00006c00


	//   ....[20]....
        /*0244*/ 	.word	0x00007ca0


	//   ....[21]....
        /*0248*/ 	.word	0x00007ce0


	//   ....[22]....
        /*024c*/ 	.word	0x00007dc0


	//   ....[23]....
        /*0250*/ 	.word	0x00007de0


	//   ....[24]....
        /*0254*/ 	.word	0x00009d40


	//   ....[25]....
        /*0258*/ 	.word	0x00009ed0


	//   ....[26]....
        /*025c*/ 	.word	0x00009f00


	//   ....[27]....
        /*0260*/ 	.word	0x00009f40


	//   ....[28]....
        /*0264*/ 	.word	0x00009fa0


	//   ....[29]....
        /*0268*/ 	.word	0x0000a000


	//   ....[30]....
        /*026c*/ 	.word	0x0000a040


	//   ....[31]....
        /*0270*/ 	.word	0x0000a1d0


	//   ....[32]....
        /*0274*/ 	.word	0x0000a230


	//   ....[33]....
        /*0278*/ 	.word	0x0000a270


	//   ....[34]....
        /*027c*/ 	.word	0x0000a2b0


	//   ....[35]....
        /*0280*/ 	.word	0x0000a2e0


	//   ....[36]....
        /*0284*/ 	.word	0x0000a310


	//   ....[37]....
        /*0288*/ 	.word	0x0000a3a0


	//   ....[38]....
        /*028c*/ 	.word	0x0000a400


	//   ....[39]....
        /*0290*/ 	.word	0x0000a490


	//   ....[40]....
        /*0294*/ 	.word	0x0000d100


	//   ....[41]....
        /*0298*/ 	.word	0x0000d110


	//   ....[42]....
        /*029c*/ 	.word	0x0000d200


	//   ....[43]....
        /*02a0*/ 	.word	0x0000d260


	//   ....[44]....
        /*02a4*/ 	.word	0x0000d2a0


	//   ....[45]....
        /*02a8*/ 	.word	0x0000d2e0


	//   ....[46]....
        /*02ac*/ 	.word	0x0000d310


	//   ....[47]....
        /*02b0*/ 	.word	0x0000d340


	//   ....[48]....
        /*02b4*/ 	.word	0x0000d4b0


	//   ....[49]....
        /*02b8*/ 	.word	0x0000d510


	//   ....[50]....
        /*02bc*/ 	.word	0x0000d550


	//   ....[51]....
        /*02c0*/ 	.word	0x0000d590


	//   ....[52]....
        /*02c4*/ 	.word	0x0000d5c0


	//   ....[53]....
        /*02c8*/ 	.word	0x0000d5f0


	//   ....[54]....
        /*02cc*/ 	.word	0x0000d6b0


	//   ....[55]....
        /*02d0*/ 	.word	0x0000d6d0


	//   ....[56]....
        /*02d4*/ 	.word	0x0000d740


	//   ....[57]....
        /*02d8*/ 	.word	0x0000dda0


	//   ....[58]....
        /*02dc*/ 	.word	0x0000e340


	//   ....[59]....
        /*02e0*/ 	.word	0x0000e730


	//   ....[60]....
        /*02e4*/ 	.word	0x0000e7c0


	//   ....[61]....
        /*02e8*/ 	.word	0x0000e860


	//   ....[62]....
        /*02ec*/ 	.word	0x0000e910


	//   ....[63]....
        /*02f0*/ 	.word	0x0000e990


	//   ....[64]....
        /*02f4*/ 	.word	0x0000ea10


	//   ....[65]....
        /*02f8*/ 	.word	0x0000ea90


	//   ....[66]....
        /*02fc*/ 	.word	0x0000eb10


	//   ....[67]....
        /*0300*/ 	.word	0x0000eba0


	//   ....[68]....
        /*0304*/ 	.word	0x0000ec50


	//   ....[69]....
        /*0308*/ 	.word	0x0000ecd0


	//   ....[70]....
        /*030c*/ 	.word	0x0000ed50


	//   ....[71]....
        /*0310*/ 	.word	0x0000edd0


	//   ....[72]....
        /*0314*/ 	.word	0x0000ee50


	//   ....[73]....
        /*0318*/ 	.word	0x0000eec0


	//   ....[74]....
        /*031c*/ 	.word	0x0000ef60


	//   ....[75]....
        /*0320*/ 	.word	0x0000eff0


	//   ....[76]....
        /*0324*/ 	.word	0x0000f110


	//----- nvinfo : EIATTR_REG_RECONFIG
	.align		4
.L_291:
        /*0328*/ 	.byte	0x01, 0x54
	.zero		2


	//----- nvinfo : EIATTR_SYSCALL_OFFSETS
	.align		4
        /*032c*/ 	.byte	0x04, 0x46
        /*032e*/ 	.short	(.L_293 - .L_292)


	//   ....[0]....
.L_292:
        /*0330*/ 	.word	0x00001640


	//   ....[1]....
        /*0334*/ 	.word	0x0000b0b0


	//   ....[2]....
        /*0338*/ 	.word	0x0000b1e0


	//   ....[3]....
        /*033c*/ 	.word	0x0000b2e0


	//----- nvinfo : EIATTR_MBARRIER_INSTR_OFFSETS
	.align		4
.L_293:
        /*0340*/ 	.byte	0x04, 0x39
        /*0342*/ 	.short	(.L_295 - .L_294)


	//   ....[0]....
.L_294:
        /*0344*/ 	.word	0x000002a0
        /*0348*/ 	.word	0x000000ff
        /*034c*/ 	.word	0x00016800
        /*0350*/ 	.short	0x0100
        /*0352*/ 	.byte	0x08
	.zero		1


	//   ....[1]....
        /*0354*/ 	.word	0x000002b0
        /*0358*/ 	.word	0x000000ff
        /*035c*/ 	.word	0x00016820
        /*0360*/ 	.short	0x0100
        /*0362*/ 	.byte	0x08
	.zero		1


	//   ....[2]....
        /*0364*/ 	.word	0x000003a0
        /*0368*/ 	.word	0x000000ff
        /*036c*/ 	.word	0x00016830
        /*0370*/ 	.short	0x0100
        /*0372*/ 	.byte	0x08
	.zero		1


	//   ....[3]....
        /*0374*/ 	.word	0x000003b0
        /*0378*/ 	.word	0x000000ff
        /*037c*/ 	.word	0x00016840
        /*0380*/ 	.short	0x0100
        /*0382*/ 	.byte	0x08
	.zero		1


	//   ....[4]....
        /*0384*/ 	.word	0x000003c0
        /*0388*/ 	.word	0x000000ff
        /*038c*/ 	.word	0x00016838
        /*0390*/ 	.short	0x0100
        /*0392*/ 	.byte	0x08
	.zero		1


	//   ....[5]....
        /*0394*/ 	.word	0x000003d0
        /*0398*/ 	.word	0x000000ff
        /*039c*/ 	.word	0x00016848
        /*03a0*/ 	.short	0x0100
        /*03a2*/ 	.byte	0x08
	.zero		1


	//   ....[6]....
        /*03a4*/ 	.word	0x00000500
        /*03a8*/ 	.word	0x000000ff
        /*03ac*/ 	.word	0x00016850
        /*03b0*/ 	.short	0x0100
        /*03b2*/ 	.byte	0x08
	.zero		1


	//   ....[7]....
        /*03b4*/ 	.word	0x00000510
        /*03b8*/ 	.word	0x000000ff
        /*03bc*/ 	.word	0x00016860
        /*03c0*/ 	.short	0x0100
        /*03c2*/ 	.byte	0x08
	.zero		1


	//   ....[8]....
        /*03c4*/ 	.word	0x00000520
        /*03c8*/ 	.word	0x000000ff
        /*03cc*/ 	.word	0x00016858
        /*03d0*/ 	.short	0x0100
        /*03d2*/ 	.byte	0x08
	.zero		1


	//   ....[9]....
        /*03d4*/ 	.word	0x00000530
        /*03d8*/ 	.word	0x000000ff
        /*03dc*/ 	.word	0x00016868
        /*03e0*/ 	.short	0x0100
        /*03e2*/ 	.byte	0x08
	.zero		1


	//   ....[10]....
        /*03e4*/ 	.word	0x00000620
        /*03e8*/ 	.word	0x000000ff
        /*03ec*/ 	.word	0x00016870
        /*03f0*/ 	.short	0x0100
        /*03f2*/ 	.byte	0x06
	.zero		1


	//   ....[11]....
        /*03f4*/ 	.word	0x00000630
        /*03f8*/ 	.word	0x000000ff
        /*03fc*/ 	.word	0x00016880
        /*0400*/ 	.short	0x0100
        /*0402*/ 	.byte	0x06
	.zero		1


	//   ....[12]....
        /*0404*/ 	.word	0x00000640
        /*0408*/ 	.word	0x000000ff
        /*040c*/ 	.word	0x00016878
        /*0410*/ 	.short	0x0100
        /*0412*/ 	.byte	0x06
	.zero		1


	//   ....[13]....
        /*0414*/ 	.word	0x00000650
        /*0418*/ 	.word	0x000000ff
        /*041c*/ 	.word	0x00016888
        /*0420*/ 	.short	0x0100
        /*0422*/ 	.byte	0x06
	.zero		1


	//   ....[14]....
        /*0424*/ 	.word	0x00000780
        /*0428*/ 	.word	0x000000ff
        /*042c*/ 	.word	0x00016890
        /*0430*/ 	.short	0x0100
        /*0432*/ 	.byte	0x08
	.zero		1


	//   ....[15]....
        /*0434*/ 	.word	0x00000790
        /*0438*/ 	.word	0x000000ff
        /*043c*/ 	.word	0x000168a0
        /*0440*/ 	.short	0x0100
        /*0442*/ 	.byte	0x08
	.zero		1


	//   ....[16]....
        /*0444*/ 	.word	0x000007a0
        /*0448*/ 	.word	0x000000ff
        /*044c*/ 	.word	0x00016898
        /*0450*/ 	.short	0x0100
        /*0452*/ 	.byte	0x08
	.zero		1


	//   ....[17]....
        /*0454*/ 	.word	0x000007b0
        /*0458*/ 	.word	0x000000ff
        /*045c*/ 	.word	0x000168a8
        /*0460*/ 	.short	0x0100
        /*0462*/ 	.byte	0x08
	.zero		1


	//   ....[18]....
        /*0464*/ 	.word	0x000008e0
        /*0468*/ 	.word	0x000000ff
        /*046c*/ 	.word	0x000168b0
        /*0470*/ 	.short	0x0100
        /*0472*/ 	.byte	0x08
	.zero		1


	//   ....[19]....
        /*0474*/ 	.word	0x000008f0
        /*0478*/ 	.word	0x000000ff
        /*047c*/ 	.word	0x000168c0
        /*0480*/ 	.short	0x0100
        /*0482*/ 	.byte	0x08
	.zero		1


	//   ....[20]....
        /*0484*/ 	.word	0x00000900
        /*0488*/ 	.word	0x000000ff
        /*048c*/ 	.word	0x000168b8
        /*0490*/ 	.short	0x0100
        /*0492*/ 	.byte	0x08
	.zero		1


	//   ....[21]....
        /*0494*/ 	.word	0x00000910
        /*0498*/ 	.word	0x000000ff
        /*049c*/ 	.word	0x000168c8
        /*04a0*/ 	.short	0x0100
        /*04a2*/ 	.byte	0x08
	.zero		1


	//   ....[22]....
        /*04a4*/ 	.word	0x000016c0
        /*04a8*/ 	.word	0x000000ff
        /*04ac*/ 	.word	0x00016800
        /*04b0*/ 	.short	0x010a
        /*04b2*/ 	.byte	0x29
	.zero		1


	//   ....[23]....
        /*04b4*/ 	.word	0x00001740
        /*04b8*/ 	.word	0x00000002
        /*04bc*/ 	.word	0x00016830
        /*04c0*/ 	.short	0x010a
        /*04c2*/ 	.byte	0x3f
	.zero		1


	//   ....[24]....
        /*04c4*/ 	.word	0x000017b0
        /*04c8*/ 	.word	0x00000002
        /*04cc*/ 	.word	0x00016830
        /*04d0*/ 	.short	0x010a
        /*04d2*/ 	.byte	0x3f
	.zero		1


	//   ....[25]....
        /*04d4*/ 	.word	0x00001d10
        /*04d8*/ 	.word	0x00000002
        /*04dc*/ 	.word	0x00000000
        /*04e0*/ 	.short	0x0101
        /*04e2*/ 	.byte	0x3f
	.zero		1


	//   ....[26]....
        /*04e4*/ 	.word	0x00003a40
        /*04e8*/ 	.word	0x000000ff
        /*04ec*/ 	.word	0x00016830
        /*04f0*/ 	.short	0x010a
        /*04f2*/ 	.byte	0x06
	.zero		1


	//   ....[27]....
        /*04f4*/ 	.word	0x00003a80
        /*04f8*/ 	.word	0x000000ff
        /*04fc*/ 	.word	0x00016830
        /*0500*/ 	.short	0x010a
        /*0502*/ 	.byte	0x06
	.zero		1


	//   ....[28]....
        /*0504*/ 	.word	0x00003c60
        /*0508*/ 	.word	0x000000ff
        /*050c*/ 	.word	0x00016850
        /*0510*/ 	.short	0x010a
        /*0512*/ 	.byte	0x06
	.zero		1


	//   ....[29]....
        /*0514*/ 	.word	0x00003ca0
        /*0518*/ 	.word	0x000000ff
        /*051c*/ 	.word	0x00016850
        /*0520*/ 	.short	0x010a
        /*0522*/ 	.byte	0x06
	.zero		1


	//   ....[30]....
        /*0524*/ 	.word	0x00005630
        /*0528*/ 	.word	0x00000005
        /*052c*/ 	.word	0x00000000
        /*0530*/ 	.short	0x0101
        /*0532*/ 	.byte	0x3f
	.zero		1


	//   ....[31]....
        /*0534*/ 	.word	0x000056e0
        /*0538*/ 	.word	0x0000001b
        /*053c*/ 	.word	0x00000000
        /*0540*/ 	.short	0x0101
        /*0542*/ 	.byte	0x3f
	.zero		1


	//   ....[32]....
        /*0544*/ 	.word	0x00006000
        /*0548*/ 	.word	0x000000ff
        /*054c*/ 	.word	0x00016830
        /*0550*/ 	.short	0x010a
        /*0552*/ 	.byte	0x06
	.zero		1


	//   ....[33]....
        /*0554*/ 	.word	0x00006040
        /*0558*/ 	.word	0x000000ff
        /*055c*/ 	.word	0x00016830
        /*0560*/ 	.short	0x010a
        /*0562*/ 	.byte	0x06
	.zero		1


	//   ....[34]....
        /*0564*/ 	.word	0x00006220
        /*0568*/ 	.word	0x000000ff
        /*056c*/ 	.word	0x00016850
        /*0570*/ 	.short	0x010a
        /*0572*/ 	.byte	0x06
	.zero		1


	//   ....[35]....
        /*0574*/ 	.word	0x00006260
        /*0578*/ 	.word	0x000000ff
        /*057c*/ 	.word	0x00016850
        /*0580*/ 	.short	0x010a
        /*0582*/ 	.byte	0x06
	.zero		1


	//   ....[36]....
        /*0584*/ 	.word	0x00007540
        /*0588*/ 	.word	0x0000001f
        /*058c*/ 	.word	0x00000000
        /*0590*/ 	.short	0x0101
        /*0592*/ 	.byte	0x3f
	.zero		1


	//   ....[37]....
        /*0594*/ 	.word	0x000076f0
        /*0598*/ 	.word	0x0000001f
        /*059c*/ 	.word	0x00000000
        /*05a0*/ 	.short	0x0101
        /*05a2*/ 	.byte	0x3f
	.zero		1


	//   ....[38]....
        /*05a4*/ 	.word	0x00007c10
        /*05a8*/ 	.word	0x000000ff
        /*05ac*/ 	.word	0x00016850
        /*05b0*/ 	.short	0x010a
        /*05b2*/ 	.byte	0x05
	.zero		1


	//   ....[39]....
        /*05b4*/ 	.word	0x00007c50
        /*05b8*/ 	.word	0x000000ff
        /*05bc*/ 	.word	0x00016850
        /*05c0*/ 	.short	0x010a
        /*05c2*/ 	.byte	0x05
	.zero		1


	//   ....[40]....
        /*05c4*/ 	.word	0x00008270
        /*05c8*/ 	.word	0x00000007
        /*05cc*/ 	.word	0x00000000
        /*05d0*/ 	.short	0x0101
        /*05d2*/ 	.byte	0x3f
	.zero		1


	//   ....[41]....
        /*05d4*/ 	.word	0x00008ef0
        /*05d8*/ 	.word	0x00000000
        /*05dc*/ 	.word	0x00000000
        /*05e0*/ 	.short	0x0101
        /*05e2*/ 	.byte	0x3f
	.zero		1


	//   ....[42]....
        /*05e4*/ 	.word	0x0000b780
        /*05e8*/ 	.word	0x00000005
        /*05ec*/ 	.word	0x00016840
        /*05f0*/ 	.short	0x010a
        /*05f2*/ 	.byte	0x3f
	.zero		1


	//   ....[43]....
        /*05f4*/ 	.word	0x0000bad0
        /*05f8*/ 	.word	0x00000019
        /*05fc*/ 	.word	0x00016820
        /*0600*/ 	.short	0x010a
        /*0602*/ 	.byte	0x3f
	.zero		1


	//   ....[44]....
        /*0604*/ 	.word	0x0000bd90
        /*0608*/ 	.word	0x00000003
        /*060c*/ 	.word	0x00016840
        /*0610*/ 	.short	0x010a
        /*0612*/ 	.byte	0x3f
	.zero		1


	//   ....[45]....
        /*0614*/ 	.word	0x0000bf70
        /*0618*/ 	.word	0x00000002
        /*061c*/ 	.word	0x00000060
        /*0620*/ 	.short	0x010a
        /*0622*/ 	.byte	0x3f
	.zero		1


	//   ....[46]....
        /*0624*/ 	.word	0x0000c3d0
        /*0628*/ 	.word	0x00000003
        /*062c*/ 	.word	0x00016840
        /*0630*/ 	.short	0x010a
        /*0632*/ 	.byte	0x3f
	.zero		1


	//   ....[47]....
        /*0634*/ 	.word	0x0000c5b0
        /*0638*/ 	.word	0x00000003
        /*063c*/ 	.word	0x00000060
        /*0640*/ 	.short	0x010a
        /*0642*/ 	.byte	0x3f
	.zero		1


	//   ....[48]....
        /*0644*/ 	.word	0x0000c970
        /*0648*/ 	.word	0x00000002
        /*064c*/ 	.word	0x00016840
        /*0650*/ 	.short	0x010a
        /*0652*/ 	.byte	0x3f
	.zero		1


	//   ....[49]....
        /*0654*/ 	.word	0x0000cb60
        /*0658*/ 	.word	0x00000002
        /*065c*/ 	.word	0x00000060
        /*0660*/ 	.short	0x010a
        /*0662*/ 	.byte	0x3f
	.zero		1


	//   ....[50]....
        /*0664*/ 	.word	0x0000ceb0
        /*0668*/ 	.word	0x00000003
        /*066c*/ 	.word	0x00016860
        /*0670*/ 	.short	0x010a
        /*0672*/ 	.byte	0x3f
	.zero		1


	//   ....[51]....
        /*0674*/ 	.word	0x0000dd20
        /*0678*/ 	.word	0x00000009
        /*067c*/ 	.word	0x00016820
        /*0680*/ 	.short	0x010a
        /*0682*/ 	.byte	0x3f
	.zero		1


	//   ....[52]....
        /*0684*/ 	.word	0x0000dec0
        /*0688*/ 	.word	0x00000007
        /*068c*/ 	.word	0x00000000
        /*0690*/ 	.short	0x010a
        /*0692*/ 	.byte	0x3f
	.zero		1


	//   ....[53]....
        /*0694*/ 	.word	0x0000df30
        /*0698*/ 	.word	0x00000003
        /*069c*/ 	.word	0x00000000
        /*06a0*/ 	.short	0x010a
        /*06a2*/ 	.byte	0x3f
	.zero		1


	//   ....[54]....
        /*06a4*/ 	.word	0x0000df90
        /*06a8*/ 	.word	0x00000005
        /*06ac*/ 	.word	0x00000000
        /*06b0*/ 	.short	0x010a
        /*06b2*/ 	.byte	0x3f
	.zero		1


	//   ....[55]....
        /*06b4*/ 	.word	0x0000dfc0
        /*06b8*/ 	.word	0x00000003
        /*06bc*/ 	.word	0x00000000
        /*06c0*/ 	.short	0x010a
        /*06c2*/ 	.byte	0x3f
	.zero		1


	//   ....[56]....
        /*06c4*/ 	.word	0x0000e030
        /*06c8*/ 	.word	0x00000003
        /*06cc*/ 	.word	0x00016800
        /*06d0*/ 	.short	0x010a
        /*06d2*/ 	.byte	0x3f
	.zero		1


	//   ....[57]....
        /*06d4*/ 	.word	0x0000e080
        /*06d8*/ 	.word	0x00000002
        /*06dc*/ 	.word	0x00016830
        /*06e0*/ 	.short	0x010a
        /*06e2*/ 	.byte	0x3f
	.zero		1


	//   ....[58]....
        /*06e4*/ 	.word	0x0000e0e0
        /*06e8*/ 	.word	0x00000007
        /*06ec*/ 	.word	0x00016830
        /*06f0*/ 	.short	0x010a
        /*06f2*/ 	.byte	0x3f
	.zero		1


	//   ....[59]....
        /*06f4*/ 	.word	0x0000e140
        /*06f8*/ 	.word	0x00000007
        /*06fc*/ 	.word	0x00016850
        /*0700*/ 	.short	0x010a
        /*0702*/ 	.byte	0x3f
	.zero		1


	//   ....[60]....
        /*0704*/ 	.word	0x0000e1a0
        /*0708*/ 	.word	0x00000009
        /*070c*/ 	.word	0x00016830
        /*0710*/ 	.short	0x010a
        /*0712*/ 	.byte	0x3f
	.zero		1


	//   ....[61]....
        /*0714*/ 	.word	0x0000e200
        /*0718*/ 	.word	0x00000009
        /*071c*/ 	.word	0x00016850
        /*0720*/ 	.short	0x010a
        /*0722*/ 	.byte	0x3f
	.zero		1


	//   ....[62]....
        /*0724*/ 	.word	0x0000e260
        /*0728*/ 	.word	0x00000005
        /*072c*/ 	.word	0x00016850
        /*0730*/ 	.short	0x010a
        /*0732*/ 	.byte	0x3f
	.zero		1


	//   ....[63]....
        /*0734*/ 	.word	0x0000e400
        /*0738*/ 	.word	0x00000005
        /*073c*/ 	.word	0x00016840
        /*0740*/ 	.short	0x010a
        /*0742*/ 	.byte	0x3f
	.zero		1


	//   ....[64]....
        /*0744*/ 	.word	0x0000e450
        /*0748*/ 	.word	0x00000019
        /*074c*/ 	.word	0x00016820
        /*0750*/ 	.short	0x010a
        /*0752*/ 	.byte	0x3f
	.zero		1


	//   ....[65]....
        /*0754*/ 	.word	0x0000e4a0
        /*0758*/ 	.word	0x00000003
        /*075c*/ 	.word	0x00016840
        /*0760*/ 	.short	0x010a
        /*0762*/ 	.byte	0x3f
	.zero		1


	//   ....[66]....
        /*0764*/ 	.word	0x0000e4f0
        /*0768*/ 	.word	0x00000002
        /*076c*/ 	.word	0x00000060
        /*0770*/ 	.short	0x010a
        /*0772*/ 	.byte	0x3f
	.zero		1


	//   ....[67]....
        /*0774*/ 	.word	0x0000e540
        /*0778*/ 	.word	0x00000003
        /*077c*/ 	.word	0x00016840
        /*0780*/ 	.short	0x010a
        /*0782*/ 	.byte	0x3f
	.zero		1


	//   ....[68]....
        /*0784*/ 	.word	0x0000e590
        /*0788*/ 	.word	0x00000003
        /*078c*/ 	.word	0x00000060
        /*0790*/ 	.short	0x010a
        /*0792*/ 	.byte	0x3f
	.zero		1


	//   ....[69]....
        /*0794*/ 	.word	0x0000e5e0
        /*0798*/ 	.word	0x00000002
        /*079c*/ 	.word	0x00016840
        /*07a0*/ 	.short	0x010a
        /*07a2*/ 	.byte	0x3f
	.zero		1


	//   ....[70]....
        /*07a4*/ 	.word	0x0000e630
        /*07a8*/ 	.word	0x00000002
        /*07ac*/ 	.word	0x00000060
        /*07b0*/ 	.short	0x010a
        /*07b2*/ 	.byte	0x3f
	.zero		1


	//   ....[71]....
        /*07b4*/ 	.word	0x0000e680
        /*07b8*/ 	.word	0x00000003
        /*07bc*/ 	.word	0x00016860
        /*07c0*/ 	.short	0x010a
        /*07c2*/ 	.byte	0x3f
	.zero		1


	//   ....[72]....
        /*07c4*/ 	.word	0x0000f030
        /*07c8*/ 	.word	0x00000009
        /*07cc*/ 	.word	0x00016820
        /*07d0*/ 	.short	0x010a
        /*07d2*/ 	.byte	0x3f
	.zero		1


	//   ....[73]....
        /*07d4*/ 	.word	0x0000f1d0
        /*07d8*/ 	.word	0x00000007
        /*07dc*/ 	.word	0x00000000
        /*07e0*/ 	.short	0x010a
        /*07e2*/ 	.byte	0x3f
	.zero		1


	//   ....[74]....
        /*07e4*/ 	.word	0x0000f220
        /*07e8*/ 	.word	0x00000003
        /*07ec*/ 	.word	0x00000000
        /*07f0*/ 	.short	0x010a
        /*07f2*/ 	.byte	0x3f
	.zero		1


	//   ....[75]....
        /*07f4*/ 	.word	0x0000f270
        /*07f8*/ 	.word	0x00000005
        /*07fc*/ 	.word	0x00000000
        /*0800*/ 	.short	0x010a
        /*0802*/ 	.byte	0x3f
	.zero		1


	//----- nvinfo : EIATTR_NUM_MBARRIERS
	.align		4
.L_295:
        /*0804*/ 	.byte	0x03, 0x38
        /*0806*/ 	.short	0x0016


	//----- nvinfo : EIATTR_EXIT_INSTR_OFFSETS
	.align		4
        /*0808*/ 	.byte	0x04, 0x1c
        /*080a*/ 	.short	(.L_297 - .L_296)


	//   ....[0]....
.L_296:
        /*080c*/ 	.word	0x00000ab0


	//   ....[1]....
        /*0810*/ 	.word	0x00009d00


	//   ....[2]....
        /*0814*/ 	.word	0x00009d60


	//   ....[3]....
        /*0818*/ 	.word	0x0000e010


	//----- nvinfo : EIATTR_MAX_THREADS
	.align		4
.L_297:
        /*081c*/ 	.byte	0x04, 0x05
        /*081e*/ 	.short	(.L_299 - .L_298)
.L_298:
        /*0820*/ 	.word	0x00000200
        /*0824*/ 	.word	0x00000001
        /*0828*/ 	.word	0x00000001


	//----- nvinfo : EIATTR_CRS_STACK_SIZE
	.align		4
.L_299:
        /*082c*/ 	.byte	0x04, 0x1e
        /*082e*/ 	.short	(.L_301 - .L_300)
.L_300:
        /*0830*/ 	.word	0x00000000


	//----- nvinfo : EIATTR_CBANK_PARAM_SIZE
	.align		4
.L_301:
        /*0834*/ 	.byte	0x03, 0x19
        /*0836*/ 	.short	0x0a70


	//----- nvinfo : EIATTR_PARAM_CBANK
	.align		4
        /*0838*/ 	.byte	0x04, 0x0a
        /*083a*/ 	.short	(.L_303 - .L_302)
	.align		4
.L_302:
        /*083c*/ 	.word	index@(.nv.constant0._ZN7cutlass13device_kernelIN5flash11enable_sm90INS1_16FlashAttnFwdSm90INS1_25CollectiveMainloopFwdSm90ILi2EN4cute5tupleIJNS5_1CILi1EEES8_S8_EEENS6_IJNS7_ILi192EEENS7_ILi128EEENS7_ILi64EEEEEELi64ENS_6half_tEfNS_4arch4Sm90ELb1ELb0ELb0ELb1ELb0ELb0ELb0ELb1ELb1ELb0ELb0ELb0EEENS1_21CollectiveEpilogueFwdINS6_IJSA_SC_SB_EEES9_SE_SG_Li384ELb1ELb0ELb0ELb0EEENS1_36VarlenDynamicPersistentTileSchedulerILi192ELi128ELi384ELi32ELb0ELb0ELb1ELb1ELb1ELb1EEEEEEEEEvNT_6ParamsE)
        /*0840*/ 	.short	0x0210
        /*0842*/ 	.short	0x0a70


	//----- nvinfo : EIATTR_SW_WAR
	.align		4
.L_303:
        /*0844*/ 	.byte	0x04, 0x36
        /*0846*/ 	.short	(.L_305 - .L_304)
.L_304:
        /*0848*/ 	.word	0x00000008
.L_305:


//--------------------- .nv.info._ZN7cutlass13device_kernelIN5flash11enable_sm90INS1_16FlashAttnFwdSm90INS1_25CollectiveMainloopFwdSm90ILi2EN4cute5tupleIJNS5_1CILi1EEES8_S8_EEENS6_IJNS7_ILi192EEENS7_ILi128EEENS7_ILi64EEEEEELi64ENS_6half_tEfNS_4arch4Sm90ELb1ELb0ELb0ELb1ELb0ELb1ELb0ELb1ELb1ELb0ELb0ELb0EEENS1_21CollectiveEpilogueFwdINS6_IJSA_SC_SB_EEES9_SE_SG_Li384ELb1ELb0ELb0ELb0EEENS1_36VarlenDynamicPersistentTileSchedulerILi192ELi128ELi384ELi32ELb0ELb0ELb1ELb1ELb1ELb1EEEEEEEEEvNT_6ParamsE --------------------------
	.section	.nv.info._ZN7cutlass13device_kernelIN5flash11enable_sm90INS1_16FlashAttnFwdSm90INS1_25CollectiveMainloopFwdSm90ILi2EN4cute5tupleIJNS5_1CILi1EEES8_S8_EEENS6_IJNS7_ILi192EEENS7_ILi128EEENS7_ILi64EEEEEELi64ENS_6half_tEfNS_4arch4Sm90ELb1ELb0ELb0ELb1ELb0ELb1ELb0ELb1ELb1ELb0ELb0ELb0EEENS1_21CollectiveEpilogueFwdINS6_IJSA_SC_SB_EEES9_SE_SG_Li384ELb1ELb0ELb0ELb0EEENS1_36VarlenDynamicPersistentTileSchedulerILi192ELi128ELi384ELi32ELb0ELb0ELb1ELb1ELb1ELb1EEEEEEEEEvNT_6ParamsE,"",@"SHT_CUDA_INFO"
	.sectionflags	@""
	.align	4


	//----- nvinfo : EIATTR_CUDA_API_VERSION
	.align		4
        /*0000*/ 	.byte	0x04, 0x37
        /*0002*/ 	.short	(.L_307 - .L_306)
.L_306:
        /*0004*/ 	.word	0x00000082


	//----- nvinfo : EIATTR_KPARAM_INFO
	.align		4
.L_307:
        /*0008*/ 	.byte	0x04, 0x17
        /*000a*/ 	.short	(.L_309 - .L_308)
.L_308:
        /*000c*/ 	.word	0x00000000
        /*0010*/ 	.short	0x0000
        /*0012*/ 	.short	0x0070
        /*0014*/ 	.byte	0x00, 0xf0, 0x01, 0x28


	//----- nvinfo : EIATTR_SPARSE_MMA_MASK
	.align		4
.L_309:
        /*0018*/ 	.byte	0x03, 0x50
        /*001a*/ 	.short	0x0000


	//----- nvinfo : EIATTR_MAXREG_COUNT
	.align		4
        /*001c*/ 	.byte	0x03, 0x1b
        /*001e*/ 	.short	0x0080


	//----- nvinfo : EIATTR_NUM_BARRIERS
	.align		4
        /*0020*/ 	.byte	0x02, 0x4c
        /*0022*/ 	.byte	0x10
	.zero		1


	//----- nvinfo : EIATTR_EXTERNS
	.align		4
        /*0024*/ 	.byte	0x04, 0x0f
        /*0026*/ 	.short	(.L_311 - .L_310)


	//   ....[0]....
	.align		4
.L_310:
        /*0028*/ 	.word	index@(__assertfail)


	//----- nvinfo : EIATTR_ANNOTATIONS
	.align		4
.L_311:
        /*002c*/ 	.byte	0x04, 0x55
        /*002e*/ 	.short	(.L_313 - .L_312)


	//   ....[0]....
.L_312:
        /* <DEDUP_REMOVED lines=44> */


	//----- nvinfo : EIATTR_MERCURY_ISA_VERSION
	.align		4
.L_313:
        /*02e0*/ 	.byte	0x03, 0x5f
        /*02e2*/ 	.short	0x0101


	//----- nvinfo : EIATTR_UNUSED_LOAD_BYTE_OFFSET
	.align		4
        /*02e4*/ 	.byte	0x04, 0x44
        /*02e6*/ 	.short	(.L_315 - .L_314)


	//   ....[0]....
.L_314:
        /*02e8*/ 	.word	0x00000b00
        /*02ec*/ 	.word	0x0000fff0


	//   ....[1]....
        /*02f0*/ 	.word	0x00010030
        /*02f4*/ 	.word	0x0000fff0


	//----- nvinfo : EIATTR_INT_WARP_WIDE_INSTR_OFFSETS
	.align		4
.L_315:
        /*02f8*/ 	.byte	0x04, 0x31
        /*02fa*/ 	.short	(.L_317 - .L_316)


	//   ....[0]....
.L_316:
        /*02fc*/ 	.word	0x000001b0


	//   ....[1]....
        /*0300*/ 	.word	0x00000250


	//   ....[2]....
        /*0304*/ 	.word	0x000002c0


	//   ....[3]....
        /*0308*/ 	.word	0x000135f0


	//   ....[4]....
        /*030c*/ 	.word	0x00013680


	//   ....[5]....
        /*0310*/ 	.word	0x00013ad0


	//   ....[6]....
        /*0314*/ 	.word	0x00013b00


	//   ....[7]....
        /*0318*/ 	.word	0x00015530


	//   ....[8]....
        /*031c*/ 	.word	0x000155c0


	//----- nvinfo : EIATTR_COOP_GROUP_MASK_REGIDS
	.align		4
.L_317:
        /*0320*/ 	.byte	0x04, 0x29
        /*0322*/ 	.short	(.L_319 - .L_318)


	//   ....[0]....
.L_318:
        /*0324*/ 	.word	0xffffffff


	//   ....[1]....
        /*0328*/ 	.word	0xffffffff


	//   ....[2]....
        /*032c*/ 	.word	0xffffffff


	//   ....[3]....
        /*0330*/ 	.word	0xffffffff


	//   ....[4]....
        /*0334*/ 	.word	0xffffffff


	//   ....[5]....
        /*0338*/ 	.word	0xffffffff


	//   ....[6]....
        /*033c*/ 	.word	0xffffffff


	//   ....[7]....
        /*0340*/ 	.word	0xffffffff


	//   ....[8]....
        /*0344*/ 	.word	0xffffffff


	//   ....[9]....
        /*0348*/ 	.word	0xffffffff


	//   ....[10]....
        /*034c*/ 	.word	0xffffffff


	//   ....[11]....
        /*0350*/ 	.word	0xffffffff


	//   ....[12]....
        /*0354*/ 	.word	0xffffffff


	//   ....[13]....
        /*0358*/ 	.word	0xffffffff


	//   ....[14]....
        /*035c*/ 	.word	0xffffffff


	//   ....[15]....
        /*0360*/ 	.word	0xffffffff


	//   ....[16]....
        /*0364*/ 	.word	0xffffffff


	//   ....[17]....
        /*0368*/ 	.word	0xffffffff


	//   ....[18]....
        /*036c*/ 	.word	0xffffffff


	//   ....[19]....
        /*0370*/ 	.word	0xffffffff


	//   ....[20]....
        /*0374*/ 	.word	0xffffffff


	//   ....[21]....
        /*0378*/ 	.word	0xffffffff


	//   ....[22]....
        /*037c*/ 	.word	0xffffffff


	//   ....[23]....
        /*0380*/ 	.word	0xffffffff


	//   ....[24]....
        /*0384*/ 	.word	0xffffffff


	//   ....[25]....
        /*0388*/ 	.word	0xffffffff


	//   ....[26]....
        /*038c*/ 	.word	0xffffffff


	//   ....[27]....
        /*0390*/ 	.word	0xffffffff


	//   ....[28]....
        /*0394*/ 	.word	0xffffffff


	//   ....[29]....
        /*0398*/ 	.word	0xffffffff


	//   ....[30]....
        /*039c*/ 	.word	0xffffffff


	//   ....[31]....
        /*03a0*/ 	.word	0xffffffff


	//   ....[32]....
        /*03a4*/ 	.word	0xffffffff


	//   ....[33]....
        /*03a8*/ 	.word	0xffffffff


	//   ....[34]....
        /*03ac*/ 	.word	0xffffffff


	//   ....[35]....
        /*03b0*/ 	.word	0xffffffff


	//   ....[36]....
        /*03b4*/ 	.word	0xffffffff


	//   ....[37]....
        /*03b8*/ 	.word	0xffffffff


	//   ....[38]....
        /*03bc*/ 	.word	0xffffffff


	//   ....[39]....
        /*03c0*/ 	.word	0xffffffff


	//   ....[40]....
        /*03c4*/ 	.word	0xffffffff


	//   ....[41]....
        /*03c8*/ 	.word	0xffffffff


	//   ....[42]....
        /*03cc*/ 	.word	0xffffffff


	//   ....[43]....
        /*03d0*/ 	.word	0xffffffff


	//   ....[44]....
        /*03d4*/ 	.word	0xffffffff


	//   ....[45]....
        /*03d8*/ 	.word	0xffffffff


	//   ....[46]....
        /*03dc*/ 	.word	0xffffffff


	//   ....[47]....
        /*03e0*/ 	.word	0xffffffff


	//   ....[48]....
        /*03e4*/ 	.word	0xffffffff


	//   ....[49]....
        /*03e8*/ 	.word	0xffffffff


	//   ....[50]....
        /*03ec*/ 	.word	0xffffffff


	//   ....[51]....
        /*03f0*/ 	.word	0xffffffff


	//   ....[52]....
        /*03f4*/ 	.word	0xffffffff


	//   ....[53]....
        /*03f8*/ 	.word	0xffffffff


	//   ....[54]....
        /*03fc*/ 	.word	0xffffffff


	//   ....[55]....
        /*0400*/ 	.word	0xffffffff


	//   ....[56]....
        /*0404*/ 	.word	0xffffffff


	//   ....[57]....
        /*0408*/ 	.word	0xffffffff


	//   ....[58]....
        /*040c*/ 	.word	0x0500000f


	//   ....[59]....
        /*0410*/ 	.word	0x0500000f


	//   ....[60]....
        /*0414*/ 	.word	0x0500000f


	//   ....[61]....
        /*0418*/ 	.word	0x0500000f


	//   ....[62]....
        /*041c*/ 	.word	0x0500000f


	//   ....[63]....
        /*0420*/ 	.word	0x0500000f


	//   ....[64]....
        /*0424*/ 	.word	0x0500000f


	//   ....[65]....
        /*0428*/ 	.word	0x0500000f


	//   ....[66]....
        /*042c*/ 	.word	0x0500000f


	//   ....[67]....
        /*0430*/ 	.word	0x0500000f


	//   ....[68]....
        /*0434*/ 	.word	0x0500000f


	//   ....[69]....
        /*0438*/ 	.word	0x0500000f


	//   ....[70]....
        /*043c*/ 	.word	0x0500000f


	//   ....[71]....
        /*0440*/ 	.word	0x0500000f


	//   ....[72]....
        /*0444*/ 	.word	0x0500000f


	//   ....[73]....
        /*0448*/ 	.word	0x0500000f


	//   ....[74]....
        /*044c*/ 	.word	0x0500000f


	//   ....[75]....
        /*0450*/ 	.word	0x0500000f


	//   ....[76]....
        /*0454*/ 	.word	0x0500000f


	//   ....[77]....
        /*0458*/ 	.word	0x0500000f


	//   ....[78]....
        /*045c*/ 	.word	0x0500000f


	//   ....[79]....
        /*0460*/ 	.word	0x0500000f


	//   ....[80]....
        /*0464*/ 	.word	0x0500000f


	//   ....[81]....
        /*0468*/ 	.word	0x0500000f


	//   ....[82]....
        /*046c*/ 	.word	0x0500000f


	//   ....[83]....
        /*0470*/ 	.word	0x0500000f


	//   ....[84]....
        /*0474*/ 	.word	0x0500000f


	//   ....[85]....
        /*0478*/ 	.word	0x0500000f


	//   ....[86]....
        /*047c*/ 	.word	0x0500000f


	//   ....[87]....
        /*0480*/ 	.word	0x0500000f


	//   ....[88]....
        /*0484*/ 	.word	0x0500000f


	//   ....[89]....
        /*0488*/ 	.word	0x0500000f


	//   ....[90]....
        /*048c*/ 	.word	0x0500000f


	//   ....[91]....
        /*0490*/ 	.word	0x0500000f


	//   ....[92]....
        /*0494*/ 	.word	0x0500000f


	//   ....[93]....
        /*0498*/ 	.word	0x0500000f


	//   ....[94]....
        /*049c*/ 	.word	0x0500000f


	//----- nvinfo : EIATTR_COOP_GROUP_INSTR_OFFSETS
	.align		4
.L_319:
        /*04a0*/ 	.byte	0x04, 0x28
        /*04a2*/ 	.short	(.L_321 - .L_320)


	//   ....[0]....
.L_320:
        /*04a4*/ 	.word	0x00000060


	//   ....[1]....
        /*04a8*/ 	.word	0x000001c0


	//   ....[2]....
        /*04ac*/ 	.word	0x00000270


	//   ....[3]....
        /*04b0*/ 	.word	0x00000430


	//   ....[4]....
        /*04b4*/ 	.word	0x00000590


	//   ....[5]....
        /*04b8*/ 	.word	0x000006b0


	//   ....[6]....
        /*04bc*/ 	.word	0x00000810


	//   ....[7]....
        /*04c0*/ 	.word	0x00005820


	//   ....[8]....
        /*04c4*/ 	.word	0x00009690


	//   ....[9]....
        /*04c8*/ 	.word	0x000096b0


	//   ....[10]....
        /*04cc*/ 	.word	0x00009e80


	//   ....[11]....
        /*04d0*/ 	.word	0x00009ec0


	//   ....[12]....
        /*04d4*/ 	.word	0x0000bda0


	//   ....[13]....
        /*04d8*/ 	.word	0x0000bea0


	//   ....[14]....
        /*04dc*/ 	.word	0x0000c700


	//   ....[15]....
        /*04e0*/ 	.word	0x0000c7a0


	//   ....[16]....
        /*04e4*/ 	.word	0x0000dff0


	//   ....[17]....
        /*04e8*/ 	.word	0x0000e010


	//   ....[18]....
        /*04ec*/ 	.word	0x0000e500


	//   ....[19]....
        /*04f0*/ 	.word	0x0000e640


	//   ....[20]....
        /*04f4*/ 	.word	0x0000f810


	//   ....[21]....
        /*04f8*/ 	.word	0x0000fb50


	//   ....[22]....
        /*04fc*/ 	.word	0x0000fbe0


	//   ....[23]....
        /*0500*/ 	.word	0x0000fbf0


	//   ....[24]....
        /*0504*/ 	.word	0x00011880


	//   ....[25]....
        /*0508*/ 	.word	0x00011a20


	//   ....[26]....
        /*050c*/ 	.word	0x00011a50


	//   ....[27]....
        /*0510*/ 	.word	0x00011a80


	//   ....[28]....
        /*0514*/ 	.word	0x00011ac0


	//   ....[29]....
        /*0518*/ 	.word	0x00011b10


	//   ....[30]....
        /*051c*/ 	.word	0x00011b70


	//   ....[31]....
        /*0520*/ 	.word	0x00011d30


	//   ....[32]....
        /*0524*/ 	.word	0x00011d90


	//   ....[33]....
        /*0528*/ 	.word	0x00011dd0


	//   ....[34]....
        /*052c*/ 	.word	0x00011e10


	//   ....[35]....
        /*0530*/ 	.word	0x00011e40


	//   ....[36]....
        /*0534*/ 	.word	0x00011e70


	//   ....[37]....
        /*0538*/ 	.word	0x00011f10


	//   ....[38]....
        /*053c*/ 	.word	0x00011f70


	//   ....[39]....
        /*0540*/ 	.word	0x00012010


	//   ....[40]....
        /*0544*/ 	.word	0x00015880


	//   ....[41]....
        /*0548*/ 	.word	0x00015890


	//   ....[42]....
        /*054c*/ 	.word	0x00015980


	//   ....[43]....
        /*0550*/ 	.word	0x000159e0


	//   ....[44]....
        /*0554*/ 	.word	0x00015a20


	//   ....[45]....
        /*0558*/ 	.word	0x00015a60


	//   ....[46]....
        /*055c*/ 	.word	0x00015a90


	//   ....[47]....
        /*0560*/ 	.word	0x00015ac0


	//   ....[48]....
        /*0564*/ 	.word	0x00015c30


	//   ....[49]....
        /*0568*/ 	.word	0x00015c90


	//   ....[50]....
        /*056c*/ 	.word	0x00015cd0


	//   ....[51]....
        /*0570*/ 	.word	0x00015d10


	//   ....[52]....
        /*0574*/ 	.word	0x00015d40


	//   ....[53]....
        /*0578*/ 	.word	0x00015d70


	//   ....[54]....
        /*057c*/ 	.word	0x00015e30


	//   ....[55]....
        /*0580*/ 	.word	0x00015e50


	//   ....[56]....
        /*0584*/ 	.word	0x00015ec0


	//   ....[57]....
        /*0588*/ 	.word	0x00016530


	//   ....[58]....
        /*058c*/ 	.word	0x00016930


	//   ....[59]....
        /*0590*/ 	.word	0x000169e0


	//   ....[60]....
        /*0594*/ 	.word	0x00016a80


	//   ....[61]....
        /*0598*/ 	.word	0x00016b20


	//   ....[62]....
        /*059c*/ 	.word	0x00016bc0


	//   ....[63]....
        /*05a0*/ 	.word	0x00016c60


	//   ....[64]....
        /*05a4*/ 	.word	0x00016d00


	//   ....[65]....
        /*05a8*/ 	.word	0x00016da0


	//   ....[66]....
        /*05ac*/ 	.word	0x00016e40


	//   ....[67]....
        /*05b0*/ 	.word	0x00016f30


	//   ....[68]....
        /*05b4*/ 	.word	0x00016fd0


	//   ....[69]....
        /*05b8*/ 	.word	0x00017070


	//   ....[70]....
        /*05bc*/ 	.word	0x00017110


	//   ....[71]....
        /*05c0*/ 	.word	0x000171b0


	//   ....[72]....
        /*05c4*/ 	.word	0x00017250


	//   ....[73]....
        /*05c8*/ 	.word	0x000172f0


	//   ....[74]....
        /*05cc*/ 	.word	0x00017390


	//   ....[75]....
        /*05d0*/ 	.word	0x00017690


	//   ....[76]....
        /*05d4*/ 	.word	0x00017970


	//   ....[77]....
        /*05d8*/ 	.word	0x00017d60


	//   ....[78]....
        /*05dc*/ 	.word	0x00017df0


	//   ....[79]....
        /*05e0*/ 	.word	0x00017e90


	//   ....[80]....
        /*05e4*/ 	.word	0x00017f40


	//   ....[81]....
        /*05e8*/ 	.word	0x00017fc0


	//   ....[82]....
        /*05ec*/ 	.word	0x00018040


	//   ....[83]....
        /*05f0*/ 	.word	0x000180c0


	//   ....[84]....
        /*05f4*/ 	.word	0x00018140


	//   ....[85]....
        /*05f8*/ 	.word	0x000181d0


	//   ....[86]....
        /*05fc*/ 	.word	0x00018280


	//   ....[87]....
        /*0600*/ 	.word	0x00018300


	//   ....[88]....
        /*0604*/ 	.word	0x00018380


	//   ....[89]....
        /*0608*/ 	.word	0x00018400


	//   ....[90]....
        /*060c*/ 	.word	0x00018480


	//   ....[91]....
        /*0610*/ 	.word	0x000184f0


	//   ....[92]....
        /*0614*/ 	.word	0x00018590


	//   ....[93]....
        /*0618*/ 	.word	0x00018620


	//   ....[94]....
        /*061c*/ 	.word	0x00018740


	//----- nvinfo : EIATTR_REG_RECONFIG
	.align		4
.L_321:
        /*0620*/ 	.byte	0x01, 0x54
	.zero		2


	//----- nvinfo : EIATTR_SYSCALL_OFFSETS
	.align		4
        /*0624*/ 	.byte	0x04, 0x46
        /*0626*/ 	.short	(.L_323 - .L_322)


	//   ....[0]....
.L_322:
        /*0628*/ 	.word	0x00001810


	//   ....[1]....
        /*062c*/ 	.word	0x00001960


	//   ....[2]....
        /*0630*/ 	.word	0x00005a00


	//   ....[3]....
        /*0634*/ 	.word	0x00005ee0


	//   ....[4]....
        /*0638*/ 	.word	0x00013800


	//   ....[5]....
        /*063c*/ 	.word	0x00013930


	//   ....[6]....
        /*0640*/ 	.word	0x00013a30


	//----- nvinfo : EIATTR_MBARRIER_INSTR_OFFSETS
	.align		4
.L_323:
        /*0644*/ 	.byte	0x04, 0x39
        /*0646*/ 	.short	(.L_325 - .L_324)


	//   ....[0]....
.L_324:
        /*0648*/ 	.word	0x000002e0
        /*064c*/ 	.word	0x000000ff
        /*0650*/ 	.word	0x00016800
        /*0654*/ 	.short	0x0100
        /*0656*/ 	.byte	0x08
	.zero		1


	//   ....[1]....
        /*0658*/ 	.word	0x000002f0
        /*065c*/ 	.word	0x000000ff
        /*0660*/ 	.word	0x00016820
        /*0664*/ 	.short	0x0100
        /*0666*/ 	.byte	0x08
	.zero		1


	//   ....[2]....
        /*0668*/ 	.word	0x000003e0
        /*066c*/ 	.word	0x000000ff
        /*0670*/ 	.word	0x00016830
        /*0674*/ 	.short	0x0100
        /*0676*/ 	.byte	0x08
	.zero		1


	//   ....[3]....
        /*0678*/ 	.word	0x000003f0
        /*067c*/ 	.word	0x000000ff
        /*0680*/ 	.word	0x00016840
        /*0684*/ 	.short	0x0100
        /*0686*/ 	.byte	0x08
	.zero		1


	//   ....[4]....
        /*0688*/ 	.word	0x00000400
        /*068c*/ 	.word	0x000000ff
        /*0690*/ 	.word	0x00016838
        /*0694*/ 	.short	0x0100
        /*0696*/ 	.byte	0x08
	.zero		1


	//   ....[5]....
        /*0698*/ 	.word	0x00000410
        /*069c*/ 	.word	0x000000ff
        /*06a0*/ 	.word	0x00016848
        /*06a4*/ 	.short	0x0100
        /*06a6*/ 	.byte	0x08
	.zero		1


	//   ....[6]....
        /*06a8*/ 	.word	0x00000540
        /*06ac*/ 	.word	0x000000ff
        /*06b0*/ 	.word	0x00016850
        /*06b4*/ 	.short	0x0100
        /*06b6*/ 	.byte	0x08
	.zero		1


	//   ....[7]....
        /*06b8*/ 	.word	0x00000550
        /*06bc*/ 	.word	0x000000ff
        /*06c0*/ 	.word	0x00016860
        /*06c4*/ 	.short	0x0100
        /*06c6*/ 	.byte	0x08
	.zero		1


	//   ....[8]....
        /*06c8*/ 	.word	0x00000560
        /*06cc*/ 	.word	0x000000ff
        /*06d0*/ 	.word	0x00016858
        /*06d4*/ 	.short	0x0100
        /*06d6*/ 	.byte	0x08
	.zero		1


	//   ....[9]....
        /*06d8*/ 	.word	0x00000570
        /*06dc*/ 	.word	0x000000ff
        /*06e0*/ 	.word	0x00016868
        /*06e4*/ 	.short	0x0100
        /*06e6*/ 	.byte	0x08
	.zero		1


	//   ....[10]....
        /*06e8*/ 	.word	0x00000660
        /*06ec*/ 	.word	0x000000ff
        /*06f0*/ 	.word	0x00016870
        /*06f4*/ 	.short	0x0100
        /*06f6*/ 	.byte	0x06
	.zero		1


	//   ....[11]....
        /*06f8*/ 	.word	0x00000670
        /*06fc*/ 	.word	0x000000ff
        /*0700*/ 	.word	0x00016880
        /*0704*/ 	.short	0x0100
        /*0706*/ 	.byte	0x06
	.zero		1


	//   ....[12]....
        /*0708*/ 	.word	0x00000680
        /*070c*/ 	.word	0x000000ff
        /*0710*/ 	.word	0x00016878
        /*0714*/ 	.short	0x0100
        /*0716*/ 	.byte	0x06
	.zero		1


	//   ....[13]....
        /*0718*/ 	.word	0x00000690
        /*071c*/ 	.word	0x000000ff
        /*0720*/ 	.word	0x00016888
        /*0724*/ 	.short	0x0100
        /*0726*/ 	.byte	0x06
	.zero		1


	//   ....[14]....
        /*0728*/ 	.word	0x000007c0
        /*072c*/ 	.word	0x000000ff
        /*0730*/ 	.word	0x00016890
        /*0734*/ 	.short	0x0100
        /*0736*/ 	.byte	0x08
	.zero		1


	//   ....[15]....
        /*0738*/ 	.word	0x000007d0
        /*073c*/ 	.word	0x000000ff
        /*0740*/ 	.word	0x000168a0
        /*0744*/ 	.short	0x0100
        /*0746*/ 	.byte	0x08
	.zero		1


	//   ....[16]....
        /*0748*/ 	.word	0x000007e0
        /*074c*/ 	.word	0x000000ff
        /*0750*/ 	.word	0x00016898
        /*0754*/ 	.short	0x0100
        /*0756*/ 	.byte	0x08
	.zero		1


	//   ....[17]....
        /*0758*/ 	.word	0x000007f0
        /*075c*/ 	.word	0x000000ff
        /*0760*/ 	.word	0x000168a8
        /*0764*/ 	.short	0x0100
        /*0766*/ 	.byte	0x08
	.zero		1


	//   ....[18]....
        /*0768*/ 	.word	0x00000920
        /*076c*/ 	.word	0x000000ff
        /*0770*/ 	.word	0x000168b0
        /*0774*/ 	.short	0x0100
        /*0776*/ 	.byte	0x08
	.zero		1


	//   ....[19]....
        /*0778*/ 	.word	0x00000930
        /*077c*/ 	.word	0x000000ff
        /*0780*/ 	.word	0x000168c0
        /*0784*/ 	.short	0x0100
        /*0786*/ 	.byte	0x08
	.zero		1


	//   ....[20]....
        /*0788*/ 	.word	0x00000940
        /*078c*/ 	.word	0x000000ff
        /*0790*/ 	.word	0x000168b8
        /*0794*/ 	.short	0x0100
        /*0796*/ 	.byte	0x08
	.zero		1


	//   ....[21]....
        /*0798*/ 	.word	0x00000950
        /*079c*/ 	.word	0x000000ff
        /*07a0*/ 	.word	0x000168c8
        /*07a4*/ 	.short	0x0100
        /*07a6*/ 	.byte	0x08
	.zero		1


	//   ....[22]....
        /*07a8*/ 	.word	0x00002c00
        /*07ac*/ 	.word	0x0000004f
        /*07b0*/ 	.word	0x00016890
        /*07b4*/ 	.short	0x010a
        /*07b6*/ 	.byte	0x3f
	.zero		1


	//   ....[23]....
        /*07b8*/ 	.word	0x00003e20
        /*07bc*/ 	.word	0x0000004f
        /*07c0*/ 	.word	0x00016890
        /*07c4*/ 	.short	0x010a
        /*07c6*/ 	.byte	0x3f
	.zero		1


	//   ....[24]....
        /*07c8*/ 	.word	0x00004f20
        /*07cc*/ 	.word	0x0000004f
        /*07d0*/ 	.word	0x00016890
        /*07d4*/ 	.short	0x010a
        /*07d6*/ 	.byte	0x3f
	.zero		1


	//   ....[25]....
        /*07d8*/ 	.word	0x00005140
        /*07dc*/ 	.word	0x0000000c
        /*07e0*/ 	.word	0x00000000
        /*07e4*/ 	.short	0x0101
        /*07e6*/ 	.byte	0x3f
	.zero		1


	//   ....[26]....
        /*07e8*/ 	.word	0x00005180
        /*07ec*/ 	.word	0x0000004f
        /*07f0*/ 	.word	0x000168b0
        /*07f4*/ 	.short	0x010a
        /*07f6*/ 	.byte	0x3f
	.zero		1


	//   ....[27]....
        /*07f8*/ 	.word	0x00005560
        /*07fc*/ 	.word	0x0000004f
        /*0800*/ 	.word	0x00000000
        /*0804*/ 	.short	0x0101
        /*0806*/ 	.byte	0x3f
	.zero		1


	//   ....[28]....
        /*0808*/ 	.word	0x00005aa0
        /*080c*/ 	.word	0x00000002
        /*0810*/ 	.word	0x00016800
        /*0814*/ 	.short	0x010a
        /*0816*/ 	.byte	0x3f
	.zero		1


	//   ....[29]....
        /*0818*/ 	.word	0x00005af0
        /*081c*/ 	.word	0x00000002
        /*0820*/ 	.word	0x00016800
        /*0824*/ 	.short	0x010a
        /*0826*/ 	.byte	0x3f
	.zero		1


	//   ....[30]....
        /*0828*/ 	.word	0x00006820
        /*082c*/ 	.word	0x00000002
        /*0830*/ 	.word	0x00016800
        /*0834*/ 	.short	0x010a
        /*0836*/ 	.byte	0x3f
	.zero		1


	//   ....[31]....
        /*0838*/ 	.word	0x00007c80
        /*083c*/ 	.word	0x00000002
        /*0840*/ 	.word	0x00016800
        /*0844*/ 	.short	0x010a
        /*0846*/ 	.byte	0x3f
	.zero		1


	//   ....[32]....
        /*0848*/ 	.word	0x00008c20
        /*084c*/ 	.word	0x00000004
        /*0850*/ 	.word	0x00016830
        /*0854*/ 	.short	0x010a
        /*0856*/ 	.byte	0x3f
	.zero		1


	//   ....[33]....
        /*0858*/ 	.word	0x00008cd0
        /*085c*/ 	.word	0x00000004
        /*0860*/ 	.word	0x00016830
        /*0864*/ 	.short	0x010a
        /*0866*/ 	.byte	0x3f
	.zero		1


	//   ....[34]....
        /*0868*/ 	.word	0x0000a470
        /*086c*/ 	.word	0x00000004
        /*0870*/ 	.word	0x00000000
        /*0874*/ 	.short	0x0101
        /*0876*/ 	.byte	0x3f
	.zero		1


	//   ....[35]....
        /*0878*/ 	.word	0x0000b060
        /*087c*/ 	.word	0x00000000
        /*0880*/ 	.word	0x00016830
        /*0884*/ 	.short	0x010a
        /*0886*/ 	.byte	0x3f
	.zero		1


	//   ....[36]....
        /*0888*/ 	.word	0x0000b0b0
        /*088c*/ 	.word	0x00000000
        /*0890*/ 	.word	0x00016830
        /*0894*/ 	.short	0x010a
        /*0896*/ 	.byte	0x3f
	.zero		1


	//   ....[37]....
        /*0898*/ 	.word	0x0000b3d0
        /*089c*/ 	.word	0x00000003
        /*08a0*/ 	.word	0x00016850
        /*08a4*/ 	.short	0x010a
        /*08a6*/ 	.byte	0x3f
	.zero		1


	//   ....[38]....
        /*08a8*/ 	.word	0x0000b410
        /*08ac*/ 	.word	0x00000003
        /*08b0*/ 	.word	0x00016850
        /*08b4*/ 	.short	0x010a
        /*08b6*/ 	.byte	0x3f
	.zero		1


	//   ....[39]....
        /*08b8*/ 	.word	0x0000ce20
        /*08bc*/ 	.word	0x0000001b
        /*08c0*/ 	.word	0x00000000
        /*08c4*/ 	.short	0x0101
        /*08c6*/ 	.byte	0x3f
	.zero		1


	//   ....[40]....
        /*08c8*/ 	.word	0x0000cf20
        /*08cc*/ 	.word	0x0000002b
        /*08d0*/ 	.word	0x00000000
        /*08d4*/ 	.short	0x0101
        /*08d6*/ 	.byte	0x3f
	.zero		1


	//   ....[41]....
        /*08d8*/ 	.word	0x0000d8a0
        /*08dc*/ 	.word	0x00000000
        /*08e0*/ 	.word	0x00016830
        /*08e4*/ 	.short	0x010a
        /*08e6*/ 	.byte	0x3f
	.zero		1


	//   ....[42]....
        /*08e8*/ 	.word	0x0000d8f0
        /*08ec*/ 	.word	0x00000000
        /*08f0*/ 	.word	0x00016830
        /*08f4*/ 	.short	0x010a
        /*08f6*/ 	.byte	0x3f
	.zero		1


	//   ....[43]....
        /*08f8*/ 	.word	0x0000dc10
        /*08fc*/ 	.word	0x00000003
        /*0900*/ 	.word	0x00016850
        /*0904*/ 	.short	0x010a
        /*0906*/ 	.byte	0x3f
	.zero		1


	//   ....[44]....
        /*0908*/ 	.word	0x0000dc50
        /*090c*/ 	.word	0x00000003
        /*0910*/ 	.word	0x00016850
        /*0914*/ 	.short	0x010a
        /*0916*/ 	.byte	0x3f
	.zero		1


	//   ....[45]....
        /*0918*/ 	.word	0x0000ed80
        /*091c*/ 	.word	0x0000002f
        /*0920*/ 	.word	0x00000000
        /*0924*/ 	.short	0x0101
        /*0926*/ 	.byte	0x3f
	.zero		1


	//   ....[46]....
        /*0928*/ 	.word	0x0000eed0
        /*092c*/ 	.word	0x0000002f
        /*0930*/ 	.word	0x00000000
        /*0934*/ 	.short	0x0101
        /*0936*/ 	.byte	0x3f
	.zero		1


	//   ....[47]....
        /*0938*/ 	.word	0x0000f700
        /*093c*/ 	.word	0x0000000d
        /*0940*/ 	.word	0x00016850
        /*0944*/ 	.short	0x010a
        /*0946*/ 	.byte	0x3f
	.zero		1


	//   ....[48]....
        /*0948*/ 	.word	0x0000f770
        /*094c*/ 	.word	0x0000000d
        /*0950*/ 	.word	0x00016850
        /*0954*/ 	.short	0x010a
        /*0956*/ 	.byte	0x3f
	.zero		1


	//   ....[49]....
        /*0958*/ 	.word	0x0000fd40
        /*095c*/ 	.word	0x00000008
        /*0960*/ 	.word	0x00000000
        /*0964*/ 	.short	0x0101
        /*0966*/ 	.byte	0x3f
	.zero		1


	//   ....[50]....
        /*0968*/ 	.word	0x00010b20
        /*096c*/ 	.word	0x00000000
        /*0970*/ 	.word	0x00000000
        /*0974*/ 	.short	0x0101
        /*0976*/ 	.byte	0x3f
	.zero		1


	//   ....[51]....
        /*0978*/ 	.word	0x00012d20
        /*097c*/ 	.word	0x00000006
        /*0980*/ 	.word	0x00016820
        /*0984*/ 	.short	0x010a
        /*0986*/ 	.byte	0x3f
	.zero		1


	//   ....[52]....
        /*0988*/ 	.word	0x00012d90
        /*098c*/ 	.word	0x00000005
        /*0990*/ 	.word	0x000168a0
        /*0994*/ 	.short	0x010a
        /*0996*/ 	.byte	0x3f
	.zero		1


	//   ....[53]....
        /*0998*/ 	.word	0x00012f40
        /*099c*/ 	.word	0x00000005
        /*09a0*/ 	.word	0x000168c0
        /*09a4*/ 	.short	0x010a
        /*09a6*/ 	.byte	0x3f
	.zero		1


	//   ....[54]....
        /*09a8*/ 	.word	0x000131b0
        /*09ac*/ 	.word	0x0000000a
        /*09b0*/ 	.word	0x000168a0
        /*09b4*/ 	.short	0x010a
        /*09b6*/ 	.byte	0x3f
	.zero		1


	//   ....[55]....
        /*09b8*/ 	.word	0x00013350
        /*09bc*/ 	.word	0x0000000a
        /*09c0*/ 	.word	0x000168c0
        /*09c4*/ 	.short	0x010a
        /*09c6*/ 	.byte	0x3f
	.zero		1


	//   ....[56]....
        /*09c8*/ 	.word	0x00013ee0
        /*09cc*/ 	.word	0x00000005
        /*09d0*/ 	.word	0x00016840
        /*09d4*/ 	.short	0x010a
        /*09d6*/ 	.byte	0x3f
	.zero		1


	//   ....[57]....
        /*09d8*/ 	.word	0x00014230
        /*09dc*/ 	.word	0x0000001b
        /*09e0*/ 	.word	0x00016820
        /*09e4*/ 	.short	0x010a
        /*09e6*/ 	.byte	0x3f
	.zero		1


	//   ....[58]....
        /*09e8*/ 	.word	0x00014500
        /*09ec*/ 	.word	0x00000003
        /*09f0*/ 	.word	0x00016840
        /*09f4*/ 	.short	0x010a
        /*09f6*/ 	.byte	0x3f
	.zero		1


	//   ....[59]....
        /*09f8*/ 	.word	0x000146e0
        /*09fc*/ 	.word	0x00000002
        /*0a00*/ 	.word	0x00000060
        /*0a04*/ 	.short	0x010a
        /*0a06*/ 	.byte	0x3f
	.zero		1


	//   ....[60]....
        /*0a08*/ 	.word	0x00014b50
        /*0a0c*/ 	.word	0x00000003
        /*0a10*/ 	.word	0x00016840
        /*0a14*/ 	.short	0x010a
        /*0a16*/ 	.byte	0x3f
	.zero		1


	//   ....[61]....
        /*0a18*/ 	.word	0x00014d30
        /*0a1c*/ 	.word	0x00000003
        /*0a20*/ 	.word	0x00000060
        /*0a24*/ 	.short	0x010a
        /*0a26*/ 	.byte	0x3f
	.zero		1


	//   ....[62]....
        /*0a28*/ 	.word	0x000150f0
        /*0a2c*/ 	.word	0x00000002
        /*0a30*/ 	.word	0x00016840
        /*0a34*/ 	.short	0x010a
        /*0a36*/ 	.byte	0x3f
	.zero		1


	//   ....[63]....
        /*0a38*/ 	.word	0x000152e0
        /*0a3c*/ 	.word	0x00000002
        /*0a40*/ 	.word	0x00000060
        /*0a44*/ 	.short	0x010a
        /*0a46*/ 	.byte	0x3f
	.zero		1


	//   ....[64]....
        /*0a48*/ 	.word	0x00015630
        /*0a4c*/ 	.word	0x00000003
        /*0a50*/ 	.word	0x00016860
        /*0a54*/ 	.short	0x010a
        /*0a56*/ 	.byte	0x3f
	.zero		1


	//   ....[65]....
        /*0a58*/ 	.word	0x000164b0
        /*0a5c*/ 	.word	0x00000009
        /*0a60*/ 	.word	0x00016820
        /*0a64*/ 	.short	0x010a
        /*0a66*/ 	.byte	0x3f
	.zero		1


	//   ....[66]....
        /*0a68*/ 	.word	0x00016640
        /*0a6c*/ 	.word	0x00000007
        /*0a70*/ 	.word	0x00000000
        /*0a74*/ 	.short	0x010a
        /*0a76*/ 	.byte	0x3f
	.zero		1


	//   ....[67]....
        /*0a78*/ 	.word	0x000166b0
        /*0a7c*/ 	.word	0x00000003
        /*0a80*/ 	.word	0x00000000
        /*0a84*/ 	.short	0x010a
        /*0a86*/ 	.byte	0x3f
	.zero		1


	//   ....[68]....
        /*0a88*/ 	.word	0x00016710
        /*0a8c*/ 	.word	0x00000005
        /*0a90*/ 	.word	0x00000000
        /*0a94*/ 	.short	0x010a
        /*0a96*/ 	.byte	0x3f
	.zero		1


	//   ....[69]....
        /*0a98*/ 	.word	0x00016740
        /*0a9c*/ 	.word	0x00000003
        /*0aa0*/ 	.word	0x00000000
        /*0aa4*/ 	.short	0x010a
        /*0aa6*/ 	.byte	0x3f
	.zero		1


	//   ....[70]....
        /*0aa8*/ 	.word	0x000167a0
        /*0aac*/ 	.word	0x0000004f
        /*0ab0*/ 	.word	0x00016890
        /*0ab4*/ 	.short	0x010a
        /*0ab6*/ 	.byte	0x3f
	.zero		1


	//   ....[71]....
        /*0ab8*/ 	.word	0x000167f0
        /*0abc*/ 	.word	0x0000004f
        /*0ac0*/ 	.word	0x00016890
        /*0ac4*/ 	.short	0x010a
        /*0ac6*/ 	.byte	0x3f
	.zero		1


	//   ....[72]....
        /*0ac8*/ 	.word	0x00016840
        /*0acc*/ 	.word	0x0000004f
        /*0ad0*/ 	.word	0x00016890
        /*0ad4*/ 	.short	0x010a
        /*0ad6*/ 	.byte	0x3f
	.zero		1


	//   ....[73]....
        /*0ad8*/ 	.word	0x00016890
        /*0adc*/ 	.word	0x0000004f
        /*0ae0*/ 	.word	0x000168b0
        /*0ae4*/ 	.short	0x010a
        /*0ae6*/ 	.byte	0x3f
	.zero		1


	//   ....[74]....
        /*0ae8*/ 	.word	0x00016e80
        /*0aec*/ 	.word	0x00000002
        /*0af0*/ 	.word	0x00016800
        /*0af4*/ 	.short	0x010a
        /*0af6*/ 	.byte	0x3f
	.zero		1


	//   ....[75]....
        /*0af8*/ 	.word	0x000173d0
        /*0afc*/ 	.word	0x00000002
        /*0b00*/ 	.word	0x00016800
        /*0b04*/ 	.short	0x010a
        /*0b06*/ 	.byte	0x3f
	.zero		1


	//   ....[76]....
        /*0b08*/ 	.word	0x00017420
        /*0b0c*/ 	.word	0x00000004
        /*0b10*/ 	.word	0x00016830
        /*0b14*/ 	.short	0x010a
        /*0b16*/ 	.byte	0x3f
	.zero		1


	//   ....[77]....
        /*0b18*/ 	.word	0x00017470
        /*0b1c*/ 	.word	0x00000000
        /*0b20*/ 	.word	0x00016830
        /*0b24*/ 	.short	0x010a
        /*0b26*/ 	.byte	0x3f
	.zero		1


	//   ....[78]....
        /*0b28*/ 	.word	0x000174c0
        /*0b2c*/ 	.word	0x00000003
        /*0b30*/ 	.word	0x00016850
        /*0b34*/ 	.short	0x010a
        /*0b36*/ 	.byte	0x3f
	.zero		1


	//   ....[79]....
        /*0b38*/ 	.word	0x00017510
        /*0b3c*/ 	.word	0x00000000
        /*0b40*/ 	.word	0x00016830
        /*0b44*/ 	.short	0x010a
        /*0b46*/ 	.byte	0x3f
	.zero		1


	//   ....[80]....
        /*0b48*/ 	.word	0x00017560
        /*0b4c*/ 	.word	0x00000003
        /*0b50*/ 	.word	0x00016850
        /*0b54*/ 	.short	0x010a
        /*0b56*/ 	.byte	0x3f
	.zero		1


	//   ....[81]....
        /*0b58*/ 	.word	0x000175b0
        /*0b5c*/ 	.word	0x0000000d
        /*0b60*/ 	.word	0x00016850
        /*0b64*/ 	.short	0x010a
        /*0b66*/ 	.byte	0x3f
	.zero		1


	//   ....[82]....
        /*0b68*/ 	.word	0x00017750
        /*0b6c*/ 	.word	0x00000006
        /*0b70*/ 	.word	0x00016820
        /*0b74*/ 	.short	0x010a
        /*0b76*/ 	.byte	0x3f
	.zero		1


	//   ....[83]....
        /*0b78*/ 	.word	0x000177a0
        /*0b7c*/ 	.word	0x00000005
        /*0b80*/ 	.word	0x000168a0
        /*0b84*/ 	.short	0x010a
        /*0b86*/ 	.byte	0x3f
	.zero		1


	//   ....[84]....
        /*0b88*/ 	.word	0x000177f0
        /*0b8c*/ 	.word	0x00000005
        /*0b90*/ 	.word	0x000168c0
        /*0b94*/ 	.short	0x010a
        /*0b96*/ 	.byte	0x3f
	.zero		1


	//   ....[85]....
        /*0b98*/ 	.word	0x00017840
        /*0b9c*/ 	.word	0x0000000a
        /*0ba0*/ 	.word	0x000168a0
        /*0ba4*/ 	.short	0x010a
        /*0ba6*/ 	.byte	0x3f
	.zero		1


	//   ....[86]....
        /*0ba8*/ 	.word	0x00017890
        /*0bac*/ 	.word	0x0000000a
        /*0bb0*/ 	.word	0x000168c0
        /*0bb4*/ 	.short	0x010a
        /*0bb6*/ 	.byte	0x3f
	.zero		1


	//   ....[87]....
        /*0bb8*/ 	.word	0x00017a30
        /*0bbc*/ 	.word	0x00000005
        /*0bc0*/ 	.word	0x00016840
        /*0bc4*/ 	.short	0x010a
        /*0bc6*/ 	.byte	0x3f
	.zero		1


	//   ....[88]....
        /*0bc8*/ 	.word	0x00017a80
        /*0bcc*/ 	.word	0x0000001b
        /*0bd0*/ 	.word	0x00016820
        /*0bd4*/ 	.short	0x010a
        /*0bd6*/ 	.byte	0x3f
	.zero		1


	//   ....[89]....
        /*0bd8*/ 	.word	0x00017ad0
        /*0bdc*/ 	.word	0x00000003
        /*0be0*/ 	.word	0x00016840
        /*0be4*/ 	.short	0x010a
        /*0be6*/ 	.byte	0x3f
	.zero		1


	//   ....[90]....
        /*0be8*/ 	.word	0x00017b20
        /*0bec*/ 	.word	0x00000002
        /*0bf0*/ 	.word	0x00000060
        /*0bf4*/ 	.short	0x010a
        /*0bf6*/ 	.byte	0x3f
	.zero		1


	//   ....[91]....
        /*0bf8*/ 	.word	0x00017b70
        /*0bfc*/ 	.word	0x00000003
        /*0c00*/ 	.word	0x00016840
        /*0c04*/ 	.short	0x010a
        /*0c06*/ 	.byte	0x3f
	.zero		1


	//   ....[92]....
        /*0c08*/ 	.word	0x00017bc0
        /*0c0c*/ 	.word	0x00000003
        /*0c10*/ 	.word	0x00000060
        /*0c14*/ 	.short	0x010a
        /*0c16*/ 	.byte	0x3f
	.zero		1


	//   ....[93]....
        /*0c18*/ 	.word	0x00017c10
        /*0c1c*/ 	.word	0x00000002
        /*0c20*/ 	.word	0x00016840
        /*0c24*/ 	.short	0x010a
        /*0c26*/ 	.byte	0x3f
	.zero		1


	//   ....[94]....
        /*0c28*/ 	.word	0x00017c60
        /*0c2c*/ 	.word	0x00000002
        /*0c30*/ 	.word	0x00000060
        /*0c34*/ 	.short	0x010a
        /*0c36*/ 	.byte	0x3f
	.zero		1


	//   ....[95]....
        /*0c38*/ 	.word	0x00017cb0
        /*0c3c*/ 	.word	0x00000003
        /*0c40*/ 	.word	0x00016860
        /*0c44*/ 	.short	0x010a
        /*0c46*/ 	.byte	0x3f
	.zero		1


	//   ....[96]....
        /*0c48*/ 	.word	0x00018660
        /*0c4c*/ 	.word	0x00000009
        /*0c50*/ 	.word	0x00016820
        /*0c54*/ 	.short	0x010a
        /*0c56*/ 	.byte	0x3f
	.zero		1


	//   ....[97]....
        /*0c58*/ 	.word	0x00018800
        /*0c5c*/ 	.word	0x00000007
        /*0c60*/ 	.word	0x00000000
        /*0c64*/ 	.short	0x010a
        /*0c66*/ 	.byte	0x3f
	.zero		1


	//   ....[98]....
        /*0c68*/ 	.word	0x00018850
        /*0c6c*/ 	.word	0x00000003
        /*0c70*/ 	.word	0x00000000
        /*0c74*/ 	.short	0x010a
        /*0c76*/ 	.byte	0x3f
	.zero		1


	//   ....[99]....
        /*0c78*/ 	.word	0x000188a0
        /*0c7c*/ 	.word	0x00000005
        /*0c80*/ 	.word	0x00000000
        /*0c84*/ 	.short	0x010a
        /*0c86*/ 	.byte	0x3f
	.zero		1


	//----- nvinfo : EIATTR_NUM_MBARRIERS
	.align		4
.L_325:
        /*0c88*/ 	.byte	0x03, 0x38
        /*0c8a*/ 	.short	0x0016


	//----- nvinfo : EIATTR_EXIT_INSTR_OFFSETS
	.align		4
        /*0c8c*/ 	.byte	0x04, 0x1c
        /*0c8e*/ 	.short	(.L_327 - .L_326)


	//   ....[0]....
.L_326:
        /*0c90*/ 	.word	0x00016790


	//----- nvinfo : EIATTR_MAX_THREADS
	.align		4
.L_327:
        /*0c94*/ 	.byte	0x04, 0x05
        /*0c96*/ 	.short	(.L_329 - .L_328)
.L_328:
        /*0c98*/ 	.word	0x00000200
        /*0c9c*/ 	.word	0x00000001
        /*0ca0*/ 	.word	0x00000001


	//----- nvinfo : EIATTR_CRS_STACK_SIZE
	.align		4
.L_329:
        /*0ca4*/ 	.byte	0x04, 0x1e
        /*0ca6*/ 	.short	(.L_331 - .L_330)
.L_330:
        /*0ca8*/ 	.word	0x00000000


	//----- nvinfo : EIATTR_CBANK_PARAM_SIZE
	.align		4
.L_331:
        /*0cac*/ 	.byte	0x03, 0x19
        /*0cae*/ 	.short	0x0a70


	//----- nvinfo : EIATTR_PARAM_CBANK
	.align		4
        /*0cb0*/ 	.byte	0x04, 0x0a
        /*0cb2*/ 	.short	(.L_333 - .L_332)
	.align		4
.L_332:
        /*0cb4*/ 	.word	index@(.nv.constant0._ZN7cutlass13device_kernelIN5flash11enable_sm90INS1_16FlashAttnFwdSm90INS1_25CollectiveMainloopFwdSm90ILi2EN4cute5tupleIJNS5_1CILi1EEES8_S8_EEENS6_IJNS7_ILi192EEENS7_ILi128EEENS7_ILi64EEEEEELi64ENS_6half_tEfNS_4arch4Sm90ELb1ELb0ELb0ELb1ELb0ELb1ELb0ELb1ELb1ELb0ELb0ELb0EEENS1_21CollectiveEpilogueFwdINS6_IJSA_SC_SB_EEES9_SE_SG_Li384ELb1ELb0ELb0ELb0EEENS1_36VarlenDynamicPersistentTileSchedulerILi192ELi128ELi384ELi32ELb0ELb0ELb1ELb1ELb1ELb1EEEEEEEEEvNT_6ParamsE)
        /*0cb8*/ 	.short	0x0210
        /*0cba*/ 	.short	0x0a70


	//----- nvinfo : EIATTR_SW_WAR
	.align		4
.L_333:
        /*0cbc*/ 	.byte	0x04, 0x36
        /*0cbe*/ 	.short	(.L_335 - .L_334)
.L_334:
        /*0cc0*/ 	.word	0x00000008
.L_335:


//--------------------- .nv.callgraph             --------------------------
	.section	.nv.callgraph,"",@"SHT_CUDA_CALLGRAPH"
	.align	4
	.sectionentsize	8
	.align		4
        /*0000*/ 	.word	0x00000000
	.align		4
        /*0004*/ 	.word	0xffffffff
	.align		4
        /*0008*/ 	.word	index@(_ZN7cutlass13device_kernelIN5flash11enable_sm90INS1_16FlashAttnFwdSm90INS1_25CollectiveMainloopFwdSm90ILi2EN4cute5tupleIJNS5_1CILi1EEES8_S8_EEENS6_IJNS7_ILi192EEESA_NS7_ILi64EEEEEELi64ENS_6half_tEfNS_4arch4Sm90ELb0ELb0ELb0ELb0ELb0ELb0ELb0ELb0ELb1ELb0ELb0ELb0EEENS1_21CollectiveEpilogueFwdINS6_IJSA_SB_SA_EEES9_SD_SF_Li384ELb0ELb0ELb0ELb0EEENS1_29StaticPersistentTileSchedulerILb0EEEEEEEEEvNT_6ParamsE)
	.align		4
        /*000c*/ 	.word	index@(__assertfail)
	.align		4
        /*0010*/ 	.word	index@(_ZN7cutlass13device_kernelIN5flash11enable_sm90INS1_16FlashAttnFwdSm90INS1_25CollectiveMainloopFwdSm90ILi2EN4cute5tupleIJNS5_1CILi1EEES8_S8_EEENS6_IJNS7_ILi192EEESA_NS7_ILi64EEEEEELi64ENS_6half_tEfNS_4arch4Sm90ELb0ELb0ELb0ELb1ELb0ELb0ELb0ELb0ELb1ELb0ELb0ELb0EEENS1_21CollectiveEpilogueFwdINS6_IJSA_SB_SA_EEES9_SD_SF_Li384ELb1ELb0ELb0ELb0EEENS1_36VarlenDynamicPersistentTileSchedulerILi192ELi192ELi384ELi32ELb0ELb0ELb1ELb0ELb1ELb1EEEEEEEEEvNT_6ParamsE)
	.align		4
        /*0014*/ 	.word	index@(__assertfail)
	.align		4
        /*0018*/ 	.word	index@(_ZN7cutlass13device_kernelIN5flash11enable_sm90INS1_16FlashAttnFwdSm90INS1_25CollectiveMainloopFwdSm90ILi2EN4cute5tupleIJNS5_1CILi1EEES8_S8_EEENS6_IJNS7_ILi192EEESA_NS7_ILi64EEEEEELi64ENS_6half_tEfNS_4arch4Sm90ELb0ELb0ELb0ELb1ELb0ELb1ELb0ELb0ELb1ELb0ELb0ELb0EEENS1_21CollectiveEpilogueFwdINS6_IJSA_SB_SA_EEES9_SD_SF_Li384ELb1ELb0ELb0ELb0EEENS1_36VarlenDynamicPersistentTileSchedulerILi192ELi192ELi384ELi32ELb0ELb0ELb1ELb0ELb1ELb1EEEEEEEEEvNT_6ParamsE)
	.align		4
        /*001c*/ 	.word	index@(__assertfail)
	.align		4
        /*0020*/ 	.word	index@(_ZN7cutlass13device_kernelIN5flash11enable_sm90INS1_16FlashAttnFwdSm90INS1_25CollectiveMainloopFwdSm90ILi2EN4cute5tupleIJNS5_1CILi1EEES8_S8_EEENS6_IJNS7_ILi192EEENS7_ILi128EEENS7_ILi64EEEEEELi64ENS_6half_tEfNS_4arch4Sm90ELb0ELb1ELb0ELb0ELb0ELb0ELb0ELb1ELb1ELb0ELb0ELb0EEENS1_21CollectiveEpilogueFwdINS6_IJSA_SC_SB_EEES9_SE_SG_Li384ELb0ELb0ELb0ELb0EEENS1_30DynamicPersistentTileSchedulerILi384ELi32ELb0ELb0ELb1EEEEEEEEEvNT_6ParamsE)
	.align		4
        /*0024*/ 	.word	index@(__assertfail)
	.align		4
        /*0028*/ 	.word	index@(_ZN7cutlass13device_kernelIN5flash11enable_sm90INS1_16FlashAttnFwdSm90INS1_25CollectiveMainloopFwdSm90ILi2EN4cute5tupleIJNS5_1CILi1EEES8_S8_EEENS6_IJNS7_ILi192EEENS7_ILi128EEENS7_ILi64EEEEEELi64ENS_6half_tEfNS_4arch4Sm90ELb0ELb1ELb0ELb1ELb0ELb0ELb0ELb1ELb1ELb0ELb0ELb0EEENS1_21CollectiveEpilogueFwdINS6_IJSA_SC_SB_EEES9_SE_SG_Li384ELb1ELb0ELb0ELb0EEENS1_36VarlenDynamicPersistentTileSchedulerILi192ELi128ELi384ELi32ELb0ELb0ELb1ELb1ELb0ELb1EEEEEEEEEvNT_6ParamsE)
	.align		4
        /*002c*/ 	.word	index@(__assertfail)
	.align		4
        /*0030*/ 	.word	index@(_ZN7cutlass13device_kernelIN5flash11enable_sm90INS1_16FlashAttnFwdSm90INS1_25CollectiveMainloopFwdSm90ILi2EN4cute5tupleIJNS5_1CILi1EEES8_S8_EEENS6_IJNS7_ILi192EEENS7_ILi128EEENS7_ILi64EEEEEELi64ENS_6half_tEfNS_4arch4Sm90ELb0ELb1ELb0ELb1ELb0ELb1ELb0ELb1ELb1ELb0ELb0ELb0EEENS1_21CollectiveEpilogueFwdINS6_IJSA_SC_SB_EEES9_SE_SG_Li384ELb1ELb0ELb0ELb0EEENS1_36VarlenDynamicPersistentTileSchedulerILi192ELi128ELi384ELi32ELb0ELb0ELb1ELb1ELb0ELb1EEEEEEEEEvNT_6ParamsE)
	.align		4
        /*0034*/ 	.word	index@(__assertfail)
	.align		4
        /*0038*/ 	.word	index@(_ZN7cutlass13device_kernelIN5flash11enable_sm90INS1_16FlashAttnFwdSm90INS1_25CollectiveMainloopFwdSm90ILi2EN4cute5tupleIJNS5_1CILi1EEES8_S8_EEENS6_IJNS7_ILi192EEENS7_ILi128EEENS7_ILi64EEEEEELi64ENS_6half_tEfNS_4arch4Sm90ELb1ELb0ELb0ELb0ELb0ELb0ELb0ELb1ELb1ELb0ELb0ELb0EEENS1_21CollectiveEpilogueFwdINS6_IJSA_SC_SB_EEES9_SE_SG_Li384ELb0ELb0ELb0ELb0EEENS1_30DynamicPersistentTileSchedulerILi384ELi32ELb0ELb0ELb1EEEEEEEEEvNT_6ParamsE)
	.align		4
        /*003c*/ 	.word	index@(__assertfail)
	.align		4
        /*0040*/ 	.word	index@(_ZN7cutlass13device_kernelIN5flash11enable_sm90INS1_16FlashAttnFwdSm90INS1_25CollectiveMainloopFwdSm90ILi2EN4cute5tupleIJNS5_1CILi1EEES8_S8_EEENS6_IJNS7_ILi192EEENS7_ILi128EEENS7_ILi64EEEEEELi64ENS_6half_tEfNS_4arch4Sm90ELb1ELb0ELb0ELb1ELb0ELb0ELb0ELb1ELb1ELb0ELb0ELb0EEENS1_21CollectiveEpilogueFwdINS6_IJSA_SC_SB_EEES9_SE_SG_Li384ELb1ELb0ELb0ELb0EEENS1_36VarlenDynamicPersistentTileSchedulerILi192ELi128ELi384ELi32ELb0ELb0ELb1ELb1ELb1ELb1EEEEEEEEEvNT_6ParamsE)
	.align		4
        /*0044*/ 	.word	index@(__assertfail)
	.align		4
        /*0048*/ 	.word	index@(_ZN7cutlass13device_kernelIN5flash11enable_sm90INS1_16FlashAttnFwdSm90INS1_25CollectiveMainloopFwdSm90ILi2EN4cute5tupleIJNS5_1CILi1EEES8_S8_EEENS6_IJNS7_ILi192EEENS7_ILi128EEENS7_ILi64EEEEEELi64ENS_6half_tEfNS_4arch4Sm90ELb1ELb0ELb0ELb1ELb0ELb1ELb0ELb1ELb1ELb0ELb0ELb0EEENS1_21CollectiveEpilogueFwdINS6_IJSA_SC_SB_EEES9_SE_SG_Li384ELb1ELb0ELb0ELb0EEENS1_36VarlenDynamicPersistentTileSchedulerILi192ELi128ELi384ELi32ELb0ELb0ELb1ELb1ELb1ELb1EEEEEEEEEvNT_6ParamsE)
	.align		4
        /*004c*/ 	.word	index@(__assertfail)
	.align		4
        /*0050*/ 	.word	0x00000000
	.align		4
        /*0054*/ 	.word	0xfffffffe
	.align		4
        /*0058*/ 	.word	0x00000000
	.align		4
        /*005c*/ 	.word	0xfffffffd
	.align		4
        /*0060*/ 	.word	0x00000000
	.align		4
        /*0064*/ 	.word	0xfffffffc


//--------------------- .nv.constant4             --------------------------
	.section	.nv.constant4,"a",@progbits
	.align	8
	.align		8
.nv.constant4:
        /*0000*/ 	.dword	__assertfail
	.align		8
        /*0008*/ 	.dword	__unnamed_1
	.align		8
        /*0010*/ 	.dword	__unnamed_2
	.align		8
        /*0018*/ 	.dword	__unnamed_3
	.align		8
        /*0020*/ 	.dword	__unnamed_4
	.align		8
        /*0028*/ 	.dword	__unnamed_5
	.align		8
        /*0030*/ 	.dword	__unnamed_6
	.align		8
        /*0038*/ 	.dword	__unnamed_7
	.align		8
        /*0040*/ 	.dword	__unnamed_8
	.align		8
        /*0048*/ 	.dword	__unnamed_9
	.align		8
        /*0050*/ 	.dword	_ZN65_INTERNAL_93c7e9e2_29_flash_fwd_hdim64_fp16_sm90_cu_3fbc093a_33464cuda3std3__45__cpo5beginE
	.align		8
        /*0058*/ 	.dword	_ZN65_INTERNAL_93c7e9e2_29_flash_fwd_hdim64_fp16_sm90_cu_3fbc093a_33464cuda3std3__45__cpo3endE
	.align		8
        /*0060*/ 	.dword	_ZN65_INTERNAL_93c7e9e2_29_flash_fwd_hdim64_fp16_sm90_cu_3fbc093a_33464cuda3std3__45__cpo6cbeginE
	.align		8
        /*0068*/ 	.dword	_ZN65_INTERNAL_93c7e9e2_29_flash_fwd_hdim64_fp16_sm90_cu_3fbc093a_33464cuda3std3__45__cpo4cendE
	.align		8
        /*0070*/ 	.dword	_ZN65_INTERNAL_93c7e9e2_29_flash_fwd_hdim64_fp16_sm90_cu_3fbc093a_33464cuda3std3__467_GLOBAL__N__93c7e9e2_29_flash_fwd_hdim64_fp16_sm90_cu_3fbc093a_33466ignoreE
	.align		8
        /*0078*/ 	.dword	_ZN65_INTERNAL_93c7e9e2_29_flash_fwd_hdim64_fp16_sm90_cu_3fbc093a_33464cuda3std3__419piecewise_constructE
	.align		8
        /*0080*/ 	.dword	_ZN65_INTERNAL_93c7e9e2_29_flash_fwd_hdim64_fp16_sm90_cu_3fbc093a_33464cuda3std3__48in_placeE
	.align		8
        /*0088*/ 	.dword	_ZN65_INTERNAL_93c7e9e2_29_flash_fwd_hdim64_fp16_sm90_cu_3fbc093a_33464cuda3std6ranges3__45__cpo4swapE
	.align		8
        /*0090*/ 	.dword	_ZN65_INTERNAL_93c7e9e2_29_flash_fwd_hdim64_fp16_sm90_cu_3fbc093a_33464cuda3std6ranges3__45__cpo9iter_moveE
	.align		8
        /*0098*/ 	.dword	_ZN65_INTERNAL_93c7e9e2_29_flash_fwd_hdim64_fp16_sm90_cu_3fbc093a_33464cute7productE
	.align		8
        /*00a0*/ 	.dword	_ZN65_INTERNAL_93c7e9e2_29_flash_fwd_hdim64_fp16_sm90_cu_3fbc093a_33464cute1_E
	.align		8
        /*00a8*/ 	.dword	$str$20
	.align		8
        /*00b0*/ 	.dword	$str$21


//--------------------- .text._ZN7cutlass13device_kernelIN5flash11enable_sm90INS1_16FlashAttnFwdSm90INS1_25CollectiveMainloopFwdSm90ILi2EN4cute5tupleIJNS5_1CILi1EEES8_S8_EEENS6_IJNS7_ILi192EEESA_NS7_ILi64EEEEEELi64ENS_6half_tEfNS_4arch4Sm90ELb0ELb0ELb0ELb0ELb0ELb0ELb0ELb0ELb1ELb0ELb0ELb0EEENS1_21CollectiveEpilogueFwdINS6_IJSA_SB_SA_EEES9_SD_SF_Li384ELb0ELb0ELb0ELb0EEENS1_29StaticPersistentTileSchedulerILb0EEEEEEEEEvNT_6ParamsE --------------------------
	.section	.text._ZN7cutlass13device_kernelIN5flash11enable_sm90INS1_16FlashAttnFwdSm90INS1_25CollectiveMainloopFwdSm90ILi2EN4cute5tupleIJNS5_1CILi1EEES8_S8_EEENS6_IJNS7_ILi192EEESA_NS7_ILi64EEEEEELi64ENS_6half_tEfNS_4arch4Sm90ELb0ELb0ELb0ELb0ELb0ELb0ELb0ELb0ELb1ELb0ELb0ELb0EEENS1_21CollectiveEpilogueFwdINS6_IJSA_SB_SA_EEES9_SD_SF_Li384ELb0ELb0ELb0ELb0EEENS1_29StaticPersistentTileSchedulerILb0EEEEEEEEEvNT_6ParamsE,"ax",@progbits
	.align	128
.text._ZN7cutlass13device_kernelIN5flash11enable_sm90INS1_16FlashAttnFwdSm90INS1_25CollectiveMainloopFwdSm90ILi2EN4cute5tupleIJNS5_1CILi1EEES8_S8_EEENS6_IJNS7_ILi192EEESA_NS7_ILi64EEEEEELi64ENS_6half_tEfNS_4arch4Sm90ELb0ELb0ELb0ELb0ELb0ELb0ELb0ELb0ELb1ELb0ELb0ELb0EEENS1_21CollectiveEpilogueFwdINS6_IJSA_SB_SA_EEES9_SD_SF_Li384ELb0ELb0ELb0ELb0EEENS1_29StaticPersistentTileSchedulerILb0EEEEEEEEEvNT_6ParamsE:
        .type           _ZN7cutlass13device_kernelIN5flash11enable_sm90INS1_16FlashAttnFwdSm90INS1_25CollectiveMainloopFwdSm90ILi2EN4cute5tupleIJNS5_1CILi1EEES8_S8_EEENS6_IJNS7_ILi192EEESA_NS7_ILi64EEEEEELi64ENS_6half_tEfNS_4arch4Sm90ELb0ELb0ELb0ELb0ELb0ELb0ELb0ELb0ELb1ELb0ELb0ELb0EEENS1_21CollectiveEpilogueFwdINS6_IJSA_SB_SA_EEES9_SD_SF_Li384ELb0ELb0ELb0ELb0EEENS1_29StaticPersistentTileSchedulerILb0EEEEEEEEEvNT_6ParamsE,@function
        .size           _ZN7cutlass13device_kernelIN5flash11enable_sm90INS1_16FlashAttnFwdSm90INS1_25CollectiveMainloopFwdSm90ILi2EN4cute5tupleIJNS5_1CILi1EEES8_S8_EEENS6_IJNS7_ILi192EEESA_NS7_ILi64EEEEEELi64ENS_6half_tEfNS_4arch4Sm90ELb0ELb0ELb0ELb0ELb0ELb0ELb0ELb0ELb1ELb0ELb0ELb0EEENS1_21CollectiveEpilogueFwdINS6_IJSA_SB_SA_EEES9_SD_SF_Li384ELb0ELb0ELb0ELb0EEENS1_29StaticPersistentTileSchedulerILb0EEEEEEEEEvNT_6ParamsE,(.L_x_2276 - _ZN7cutlass13device_kernelIN5flash11enable_sm90INS1_16FlashAttnFwdSm90INS1_25CollectiveMainloopFwdSm90ILi2EN4cute5tupleIJNS5_1CILi1EEES8_S8_EEENS6_IJNS7_ILi192EEESA_NS7_ILi64EEEEEELi64ENS_6half_tEfNS_4arch4Sm90ELb0ELb0ELb0ELb0ELb0ELb0ELb0ELb0ELb1ELb0ELb0ELb0EEENS1_21CollectiveEpilogueFwdINS6_IJSA_SB_SA_EEES9_SD_SF_Li384ELb0ELb0ELb0ELb0EEENS1_29StaticPersistentTileSchedulerILb0EEEEEEEEEvNT_6ParamsE)
        .other          _ZN7cutlass13device_kernelIN5flash11enable_sm90INS1_16FlashAttnFwdSm90INS1_25CollectiveMainloopFwdSm90ILi2EN4cute5tupleIJNS5_1CILi1EEES8_S8_EEENS6_IJNS7_ILi192EEESA_NS7_ILi64EEEEEELi64ENS_6half_tEfNS_4arch4Sm90ELb0ELb0ELb0ELb0ELb0ELb0ELb0ELb0ELb1ELb0ELb0ELb0EEENS1_21CollectiveEpilogueFwdINS6_IJSA_SB_SA_EEES9_SD_SF_Li384ELb0ELb0ELb0ELb0EEENS1_29StaticPersistentTileSchedulerILb0EEEEEEEEEvNT_6ParamsE,@"STO_CUDA_ENTRY STV_DEFAULT"
_ZN7cutlass13device_kernelIN5flash11enable_sm90INS1_16FlashAttnFwdSm90INS1_25CollectiveMainloopFwdSm90ILi2EN4cute5tupleIJNS5_1CILi1EEES8_S8_EEENS6_IJNS7_ILi192EEESA_NS7_ILi64EEEEEELi64ENS_6half_tEfNS_4arch4Sm90ELb0ELb0ELb0ELb0ELb0ELb0ELb0ELb0ELb1ELb0ELb0ELb0EEENS1_21CollectiveEpilogueFwdINS6_IJSA_SB_SA_EEES9_SD_SF_Li384ELb0ELb0ELb0ELb0EEENS1_29StaticPersistentTileSchedulerILb0EEEEEEEEEvNT_6ParamsE:
[----:B------:R-:W1:Y:S02]  /*0000*/  LDC R1, c[0x0][0x28] ;  /* 0x00000a00ff017b82 */ /* 0x000e640000000800 */
[----:B-1----:R-:W-:Y:S01]  /*0010*/  VIADD R1, R1, 0xffffffe8 ;  /* 0xffffffe801017836 */ /* 0x002fe20000000000 */
[----:B------:R-:W1:Y:S01]  /*0020*/  S2R R3, SR_TID.X ;  /* 0x0000000000037919 */ /* 0x000e620000002100 */
[----:B------:R-:W-:Y:S01]  /*0030*/  ELECT P0, URZ, PT ;  /* 0x00000000003f782f */ /* 0x000fe20003800000 */
[----:B------:R-:W-:Y:S01]  /*0040*/  BSSY B0, `(.L_x_0) ;  /* 0x0000013000007945 */ /* 0x000fe20003800000 */
[----:B-1----:R-:W-:-:S05]  /*0050*/  SHF.R.U32.HI R0, RZ, 0x5, R3 ;  /* 0x00000005ff007819 */ /* 0x002fca0000011603 */
[----:B------:R-:W1:Y:S02]  /*0060*/  SHFL.IDX PT, R2, R0, RZ, 0x1f ;  /* 0x00001fff00027589 */ /* 0x000e6400000e0000 */
[----:B-1----:R-:W-:-:S13]  /*0070*/  ISETP.EQ.AND P0, PT, R2, RZ, P0 ;  /* 0x000000ff0200720c */ /* 0x002fda0000702270 */
[----:B------:R-:W-:Y:S05]  /*0080*/  @!P0 BRA `(.L_x_1) ;  /* 0x0000000000388947 */ /* 0x000fea0003800000 */
[----:B------:R-:W-:Y:S02]  /*0090*/  ULDC.64 UR4, c[0x0][0x198] ;  /* 0x0000660000047ab9 */ /* 0x000fe40000000a00 */
[----:B------:R-:W-:Y:S02]  /*00a0*/  UIADD3 UR6, UP0, UR4, 0x270, URZ ;  /* 0x0000027004067890 */ /* 0x000fe4000ff1e03f */
[----:B------:R-:W-:Y:S02]  /*00b0*/  UIADD3 UR8, UP1, UR4, 0x370, URZ ;  /* 0x0000037004087890 */ /* 0x000fe4000ff3e03f */
[----:B------:R-:W-:Y:S02]  /*00c0*/  UIADD3 UR10, UP2, UR4, 0x470, URZ ;  /* 0x00000470040a7890 */ /* 0x000fe4000ff5e03f */
[----:B------:R-:W-:Y:S02]  /*00d0*/  UIADD3 UR4, UP3, UR4, 0x9f0, URZ ;  /* 0x000009f004047890 */ /* 0x000fe4000ff7e03f */
[----:B------:R-:W-:-:S02]  /*00e0*/  UIADD3.X UR7, URZ, UR5, URZ, UP0, !UPT ;  /* 0x000000053f077290 */ /* 0x000fc400087fe43f */
[----:B------:R-:W-:Y:S02]  /*00f0*/  UIADD3.X UR9, URZ, UR5, URZ, UP1, !UPT ;  /* 0x000000053f097290 */ /* 0x000fe40008ffe43f */
[----:B------:R-:W-:Y:S02]  /*0100*/  UIADD3.X UR11, URZ, UR5, URZ, UP2, !UPT ;  /* 0x000000053f0b7290 */ /* 0x000fe400097fe43f */
[----:B------:R-:W-:-:S03]  /*0110*/  UIADD3.X UR5, URZ, UR5, URZ, UP3, !UPT ;  /* 0x000000053f057290 */ /* 0x000fc60009ffe43f */
[----:B------:R1:W-:Y:S02]  /*0120*/  UTMACCTL.PF [UR6] ;  /* 0x00000000060079b9 */ /* 0x0003e40008040000 */
[----:B------:R1:W-:Y:S02]  /*0130*/  UTMACCTL.PF [UR8] ;  /* 0x00000000080079b9 */ /* 0x0003e40008040000 */
[----:B------:R1:W-:Y:S02]  /*0140*/  UTMACCTL.PF [UR10] ;  /* 0x000000000a0079b9 */ /* 0x0003e40008040000 */
[----:B------:R1:W-:Y:S02]  /*0150*/  UTMACCTL.PF [UR4] ;  /* 0x00000000040079b9 */ /* 0x0003e40008040000 */
[----:B-1----:R-:W-:Y:S01]  /*0160*/  NOP ;  /* 0x0000000000007918 */ /* 0x002fe20000000000 */
.L_x_1:
[----:B------:R-:W-:Y:S05]  /*0170*/  BSYNC B0 ;  /* 0x0000000000007941 */ /* 0x000fea0003800000 */
.L_x_0:
[----:B------:R-:W-:Y:S01]  /*0180*/  VOTEU.ANY UP0, P0 ;  /* 0x00000000003f7886 */ /* 0x000fe20000000100 */
[----:B------:R-:W1:Y:S01]  /*0190*/  SHFL.IDX PT, R2, R0, RZ, 0x1f ;  /* 0x00001fff00027589 */ /* 0x000e6200000e0000 */
[----:B------:R-:W-:Y:S01]  /*01a0*/  UMOV UR4, 0x1 ;  /* 0x0000000100047882 */ /* 0x000fe20000000000 */
[----:B------:R-:W-:Y:S01]  /*01b0*/  SHF.R.U32.HI R3, RZ, 0x7, R3 ;  /* 0x00000007ff037819 */ /* 0x000fe20000011603 */
[----:B------:R-:W-:Y:S01]  /*01c0*/  VOTEU.ANY UP1, P0 ;  /* 0x00000000003f7886 */ /* 0x000fe20000020100 */
[----:B------:R-:W2:Y:S01]  /*01d0*/  @UP0 S2UR UR7, SR_CgaCtaId ;  /* 0x00000000000709c3 */ /* 0x000ea20000008800 */
[----:B------:R-:W-:Y:S01]  /*01e0*/  @UP0 UMOV UR6, 0x400 ;  /* 0x0000040000060882 */ /* 0x000fe20000000000 */
[----:B------:R-:W-:-:S04]  /*01f0*/  @UP0 UIADD3 UR4, -UR4, 0x100000, URZ ;  /* 0x0010000004040890 */ /* 0x000fc8000fffe13f */
[----:B------:R-:W-:Y:S02]  /*0200*/  @UP0 USHF.L.U32 UR5, UR4, 0xb, URZ ;  /* 0x0000000b04050899 */ /* 0x000fe4000800063f */
[----:B------:R-:W-:Y:S01]  /*0210*/  @UP0 USHF.L.U32 UR4, UR4, 0x1, URZ ;  /* 0x0000000104040899 */ /* 0x000fe2000800063f */
[----:B-1----:R-:W-:Y:S02]  /*0220*/  ISETP.NE.AND P1, PT, R2, RZ, PT ;  /* 0x000000ff0200720c */ /* 0x002fe40003f25270 */
[----:B------:R1:W3:Y:S01]  /*0230*/  SHFL.IDX PT, R2, R3, RZ, 0x1f ;  /* 0x00001fff03027589 */ /* 0x0002e200000e0000 */
[----:B--2---:R-:W-:Y:S01]  /*0240*/  @UP0 ULEA UR6, UR7, UR6, 0x18 ;  /* 0x0000000607060291 */ /* 0x004fe2000f8ec03f */
[----:B------:R-:W-:Y:S02]  /*0250*/  VOTEU.ANY UP0, P0 ;  /* 0x00000000003f7886 */ /* 0x000fe40000000100 */
[----:B------:R-:W2:Y:S09]  /*0260*/  FENCE.VIEW.ASYNC.S ;  /* 0x00000000000073c6 */ /* 0x000eb20000000000 */
[----:B--2---:R1:W2:Y:S01]  /*0270*/  @UP0 SYNCS.EXCH.64 URZ, [UR6+0x30800], UR4 ;  /* 0x03080004063f05b2 */ /* 0x0042a20008000100 */
[----:B------:R1:W4:Y:S02]  /*0280*/  @UP1 SYNCS.EXCH.64 URZ, [UR6+0x30820], UR4 ;  /* 0x03082004063f15b2 */ /* 0x0003240008000100 */
[----:B-1----:R-:W-:Y:S05]  /*0290*/  @P1 BRA `(.L_x_2) ;  /* 0x0000000000481947 */ /* 0x002fea0003800000 */
[----:B------:R-:W1:Y:S01]  /*02a0*/  S2UR UR5, SR_CgaCtaId ;  /* 0x00000000000579c3 */ /* 0x000e620000008800 */
[----:B------:R-:W-:Y:S01]  /*02b0*/  UMOV UR4, 0x400 ;  /* 0x0000040000047882 */ /* 0x000fe20000000000 */
[----:B------:R-:W-:Y:S01]  /*02c0*/  UMOV UR6, 0x1 ;  /* 0x0000000100067882 */ /* 0x000fe20000000000 */
[----:B------:R-:W-:Y:S01]  /*02d0*/  UMOV UR9, 0x3 ;  /* 0x0000000300097882 */ /* 0x000fe20000000000 */
[----:B------:R-:W-:-:S04]  /*02e0*/  UIADD3 UR6, -UR6, 0x100000, URZ ;  /* 0x0010000006067890 */ /* 0x000fc8000fffe13f */
[----:B------:R-:W-:Y:S02]  /*02f0*/  USHF.L.U32 UR7, UR6, 0xb, URZ ;  /* 0x0000000b06077899 */ /* 0x000fe4000800063f */
[----:B------:R-:W-:Y:S01]  /*0300*/  USHF.L.U32 UR6, UR6, 0x1, URZ ;  /* 0x0000000106067899 */ /* 0x000fe2000800063f */
[----:B------:R-:W-:Y:S01]  /*0310*/  ELECT P0, URZ, PT ;  /* 0x00000000003f782f */ /* 0x000fe20003800000 */
[----:B-1----:R-:W-:Y:S02]  /*0320*/  ULEA UR8, UR5, UR4, 0x18 ;  /* 0x0000000405087291 */ /* 0x002fe4000f8ec03f */
[----:B------:R-:W-:-:S04]  /*0330*/  UIADD3 UR4, -UR9, 0x100000, URZ ;  /* 0x0010000009047890 */ /* 0x000fc8000fffe13f */
[----:B------:R-:W-:Y:S02]  /*0340*/  USHF.L.U32 UR5, UR4, 0xb, URZ ;  /* 0x0000000b04057899 */ /* 0x000fe4000800063f */
[----:B------:R-:W-:Y:S01]  /*0350*/  USHF.L.U32 UR4, UR4, 0x1, URZ ;  /* 0x0000000104047899 */ /* 0x000fe2000800063f */
[----:B------:R-:W1:Y:S03]  /*0360*/  FENCE.VIEW.ASYNC.S ;  /* 0x00000000000073c6 */ /* 0x000e660000000000 */
[----:B-1----:R1:W1:Y:S08]  /*0370*/  SYNCS.EXCH.64 URZ, [UR8+0x30830], UR6 ;  /* 0x03083006083f75b2 */ /* 0x0022700008000100 */
[----:B------:R1:W1:Y:S01]  /*0380*/  SYNCS.EXCH.64 URZ, [UR8+0x30840], UR4 ;  /* 0x03084004083f75b2 */ /* 0x0002620008000100 */
[----:B------:R1:W1:Y:S01]  /*0390*/  SYNCS.EXCH.64 URZ, [UR8+0x30838], UR6 ;  /* 0x03083806083f75b2 */ /* 0x0002620008000100 */
[----:B------:R1:W1:Y:S01]  /*03a0*/  SYNCS.EXCH.64 URZ, [UR8+0x30848], UR4 ;  /* 0x03084804083f75b2 */ /* 0x0002620008000100 */
[----:B------:R-:W-:Y:S01]  /*03b0*/  NOP ;  /* 0x0000000000007918 */ /* 0x000fe20000000000 */
.L_x_2:
[----:B------:R-:W5:Y:S01]  /*03c0*/  SHFL.IDX PT, R3, R0, RZ, 0x1f ;  /* 0x00001fff00037589 */ /* 0x000f6200000e0000 */
[----:B------:R-:W-:Y:S01]  /*03d0*/  NOP ;  /* 0x0000000000007918 */ /* 0x000fe20000000000 */
[----:B-----5:R-:W-:-:S13]  /*03e0*/  ISETP.NE.AND P0, PT, R3, RZ, PT ;  /* 0x000000ff0300720c */ /* 0x020fda0003f05270 */
[----:B------:R-:W-:Y:S05]  /*03f0*/  @P0 BRA `(.L_x_3) ;  /* 0x0000000000480947 */ /* 0x000fea0003800000 */
[----:B-1----:R-:W1:Y:S01]  /*0400*/  S2UR UR5, SR_CgaCtaId ;  /* 0x00000000000579c3 */ /* 0x002e620000008800 */
[----:B------:R-:W-:Y:S01]  /*0410*/  UMOV UR4, 0x400 ;  /* 0x0000040000047882 */ /* 0x000fe20000000000 */
[----:B------:R-:W-:Y:S01]  /*0420*/  UMOV UR6, 0x1 ;  /* 0x0000000100067882 */ /* 0x000fe20000000000 */
[----:B------:R-:W-:Y:S01]  /*0430*/  UMOV UR7, 0x3 ;  /* 0x0000000300077882 */ /* 0x000fe20000000000 */
[----:B------:R-:W-:Y:S01]  /*0440*/  ELECT P0, URZ, PT ;  /* 0x00000000003f782f */ /* 0x000fe20003800000 */
[----:B-1----:R-:W-:Y:S02]  /*0450*/  ULEA UR8, UR5, UR4, 0x18 ;  /* 0x0000000405087291 */ /* 0x002fe4000f8ec03f */
[----:B------:R-:W-:-:S04]  /*0460*/  UIADD3 UR4, -UR6, 0x100000, URZ ;  /* 0x0010000006047890 */ /* 0x000fc8000fffe13f */
[----:B------:R-:W-:Y:S02]  /*0470*/  USHF.L.U32 UR5, UR4, 0xb, URZ ;  /* 0x0000000b04057899 */ /* 0x000fe4000800063f */
[----:B------:R-:W-:Y:S02]  /*0480*/  USHF.L.U32 UR4, UR4, 0x1, URZ ;  /* 0x0000000104047899 */ /* 0x000fe4000800063f */
        /* <DEDUP_REMOVED lines=9> */
.L_x_3:
[----:B------:R-:W5:Y:S01]  /*0520*/  SHFL.IDX PT, R3, R0, RZ, 0x1f ;  /* 0x00001fff00037589 */ /* 0x000f6200000e0000 */
[----:B------:R-:W-:Y:S01]  /*0530*/  NOP ;  /* 0x0000000000007918 */ /* 0x000fe20000000000 */
[----:B-----5:R-:W-:-:S13]  /*0540*/  ISETP.NE.AND P0, PT, R3, RZ, PT ;  /* 0x000000ff0300720c */ /* 0x020fda0003f05270 */
[----:B------:R-:W-:Y:S05]  /*0550*/  @P0 BRA `(.L_x_4) ;  /* 0x0000000000380947 */ /* 0x000fea0003800000 */
[----:B-1----:R-:W1:Y:S01]  /*0560*/  S2UR UR5, SR_CgaCtaId ;  /* 0x00000000000579c3 */ /* 0x002e620000008800 */
[----:B------:R-:W-:Y:S01]  /*0570*/  UMOV UR4, 0x400 ;  /* 0x0000040000047882 */ /* 0x000fe20000000000 */
[----:B------:R-:W-:Y:S01]  /*0580*/  UMOV UR7, 0x1 ;  /* 0x0000000100077882 */ /* 0x000fe20000000000 */
[----:B------:R-:W-:Y:S01]  /*0590*/  ELECT P0, URZ, PT ;  /* 0x00000000003f782f */ /* 0x000fe20003800000 */
[----:B-1----:R-:W-:Y:S02]  /*05a0*/  ULEA UR6, UR5, UR4, 0x18 ;  /* 0x0000000405067291 */ /* 0x002fe4000f8ec03f */
[----:B------:R-:W-:-:S04]  /*05b0*/  UIADD3 UR4, -UR7, 0x100000, URZ ;  /* 0x0010000007047890 */ /* 0x000fc8000fffe13f */
[----:B------:R-:W-:Y:S02]  /*05c0*/  USHF.L.U32 UR5, UR4, 0xb, URZ ;  /* 0x0000000b04057899 */ /* 0x000fe4000800063f */
[----:B------:R-:W-:Y:S01]  /*05d0*/  USHF.L.U32 UR4, UR4, 0x1, URZ ;  /* 0x0000000104047899 */ /* 0x000fe2000800063f */
[----:B------:R-:W1:Y:S11]  /*05e0*/  FENCE.VIEW.ASYNC.S ;  /* 0x00000000000073c6 */ /* 0x000e760000000000 */
[----:B-1----:R1:W1:Y:S01]  /*05f0*/  SYNCS.EXCH.64 URZ, [UR6+0x30870], UR4 ;  /* 0x03087004063f75b2 */ /* 0x0022620008000100 */
[----:B------:R1:W1:Y:S01]  /*0600*/  SYNCS.EXCH.64 URZ, [UR6+0x30880], UR4 ;  /* 0x03088004063f75b2 */ /* 0x0002620008000100 */
[----:B------:R1:W1:Y:S01]  /*0610*/  SYNCS.EXCH.64 URZ, [UR6+0x30878], UR4 ;  /* 0x03087804063f75b2 */ /* 0x0002620008000100 */
[----:B------:R1:W1:Y:S01]  /*0620*/  SYNCS.EXCH.64 URZ, [UR6+0x30888], UR4 ;  /* 0x03088804063f75b2 */ /* 0x0002620008000100 */
[----:B------:R-:W-:Y:S01]  /*0630*/  NOP ;  /* 0x0000000000007918 */ /* 0x000fe20000000000 */
.L_x_4:
        /* <DEDUP_REMOVED lines=22> */
.L_x_5:
        /* <DEDUP_REMOVED lines=22> */
.L_x_6:
[----:B---3--:R-:W-:Y:S01]  /*0900*/  ISETP.NE.AND P0, PT, R2, RZ, PT ;  /* 0x000000ff0200720c */ /* 0x008fe20003f05270 */
[----:B------:R-:W-:Y:S01]  /*0910*/  IMAD.MOV.U32 R2, RZ, RZ, 0x1 ;  /* 0x00000001ff027424 */ /* 0x000fe200078e00ff */
[----:B------:R-:W-:Y:S01]  /*0920*/  NOP ;  /* 0x0000000000007918 */ /* 0x000fe20000000000 */
[----:B------:R-:W-:-:S03]  /*0930*/  ULDC.64 UR38, c[0x0][0x208] ;  /* 0x0000820000267ab9 */ /* 0x000fc60000000a00 */
[----:B------:R-:W-:-:S05]  /*0940*/  SEL R2, R2, 0x2, !P0 ;  /* 0x0000000202027807 */ /* 0x000fca0004000000 */
[----:B------:R3:W-:Y:S01]  /*0950*/  STL [R1+0x10], R2 ;  /* 0x0000100201007387 */ /* 0x0007e20000100800 */
[----:B-12-4-:R-:W-:Y:S06]  /*0960*/  BAR.SYNC.DEFER_BLOCKING 0x0 ;  /* 0x0000000000007b1d */ /* 0x016fec0000010000 */
[----:B------:R-:W-:Y:S05]  /*0970*/  @!P0 BRA `(.L_x_7) ;  /* 0x0000007000c48947 */ /* 0x000fea0003800000 */
.L_x_8:
[----:B------:R-:W-:-:S08]  /*0980*/  NOP ;  /* 0x0000000000007918 */ /* 0x000fd00000000000 */
[----:B------:R-:W1:Y:S02]  /*0990*/  USETMAXREG.TRY_ALLOC.CTAPOOL UP0, 0xa0 ;  /* 0x000000a0000079c8 */ /* 0x000e640008000600 */
[----:B-1----:R-:W-:-:S13]  /*09a0*/  PLOP3.LUT P0, PT, PT, PT, UP0, 0x80, 0x0 ;  /* 0x000000000000781c */ /* 0x002fda0003f0f008 */
[----:B------:R-:W-:Y:S05]  /*09b0*/  @!P0 BRA `(.L_x_8) ;  /* 0xfffffffc00f08947 */ /* 0x000fea000383ffff */
[----:B---3--:R-:W1:Y:S01]  /*09c0*/  S2R R2, SR_TID.X ;  /* 0x0000000000027919 */ /* 0x008e620000002100 */
[----:B------:R-:W2:Y:S08]  /*09d0*/  S2UR UR48, SR_CTAID.X ;  /* 0x00000000003079c3 */ /* 0x000eb00000002500 */
[----:B------:R-:W-:Y:S06]  /*09e0*/  BAR.ARV 0x8, 0x1a0 ;  /* 0x0206800000007b1d */ /* 0x000fec0000002000 */
[----:B-1----:R-:W-:-:S04]  /*09f0*/  LOP3.LUT R0, R2, 0xffffff80, RZ, 0xc0, !PT ;  /* 0xffffff8002007812 */ /* 0x002fc800078ec0ff */
[----:B------:R-:W-:Y:S02]  /*0a00*/  ISETP.NE.AND P0, PT, R0, 0x80, PT ;  /* 0x000000800000780c */ /* 0x000fe40003f05270 */
[----:B------:R-:W2:Y:S11]  /*0a10*/  LDC R0, c[0x0][0xda4] ;  /* 0x00036900ff007b82 */ /* 0x000eb60000000800 */
[----:B------:R-:W-:Y:S06]  /*0a20*/  @!P0 BAR.ARV 0x9, 0x100 ;  /* 0x0244000000008b1d */ /* 0x000fec0000002000 */
[----:B--2---:R-:W-:-:S13]  /*0a30*/  ISETP.LE.AND P0, PT, R0, UR48, PT ;  /* 0x0000003000007c0c */ /* 0x004fda000bf03270 */
[----:B------:R-:W-:Y:S05]  /*0a40*/  @P0 EXIT ;  /* 0x000000000000094d */ /* 0x000fea0003800000 */
[----:B------:R-:W-:Y:S01]  /*0a50*/  VIADD R0, R2, 0xffffff80 ;  /* 0xffffff8002007836 */ /* 0x000fe20000000000 */
[----:B------:R-:W1:Y:S01]  /*0a60*/  S2UR UR4, SR_CgaCtaId ;  /* 0x00000000000479c3 */ /* 0x000e620000008800 */
[----:B------:R-:W-:-:S03]  /*0a70*/  UMOV UR40, 0x400 ;  /* 0x0000040000287882 */ /* 0x000fc60000000000 */
[----:B------:R-:W-:-:S04]  /*0a80*/  SHF.R.S32.HI R3, RZ, 0x1f, R0 ;  /* 0x0000001fff037819 */ /* 0x000fc80000011400 */
[CC--:B------:R-:W-:Y:S01]  /*0a90*/  LEA.HI R2, R3.reuse, R0.reuse, RZ, 0x7 ;  /* 0x0000000003027211 */ /* 0x0c0fe200078f38ff */
[----:B------:R-:W2:Y:S01]  /*0aa0*/  S2UR UR6, SR_SWINHI ;  /* 0x00000000000679c3 */ /* 0x000ea20000002f00 */
[CC--:B------:R-:W-:Y:S02]  /*0ab0*/  LEA.HI R4, R3.reuse, R0.reuse, RZ, 0x4 ;  /* 0x0000000003047211 */ /* 0x0c0fe400078f20ff */
[----:B------:R-:W-:Y:S02]  /*0ac0*/  LOP3.LUT R9, R2, 0xffffff80, RZ, 0xc0, !PT ;  /* 0xffffff8002097812 */ /* 0x000fe400078ec0ff */
[----:B------:R-:W-:Y:S02]  /*0ad0*/  LOP3.LUT R5, R4, 0xfffffff0, RZ, 0xc0, !PT ;  /* 0xfffffff004057812 */ /* 0x000fe400078ec0ff */
[----:B------:R-:W-:Y:S01]  /*0ae0*/  SHF.R.S32.HI R7, RZ, 0x4, R4 ;  /* 0x00000004ff077819 */ /* 0x000fe20000011404 */
[C---:B------:R-:W-:Y:S01]  /*0af0*/  IMAD.IADD R14, R0.reuse, 0x1, -R9 ;  /* 0x00000001000e7824 */ /* 0x040fe200078e0a09 */
[----:B------:R-:W-:Y:S01]  /*0b00*/  LEA.HI R3, R3, R0, RZ, 0x5 ;  /* 0x0000000003037211 */ /* 0x000fe200078f28ff */
[----:B------:R-:W-:Y:S01]  /*0b10*/  IMAD.IADD R5, R0, 0x1, -R5 ;  /* 0x0000000100057824 */ /* 0x000fe200078e0a05 */
[----:B------:R-:W-:-:S02]  /*0b20*/  LEA.HI R6, R4, R7, RZ, 0x1 ;  /* 0x0000000704067211 */ /* 0x000fc400078f08ff */
[----:B------:R3:W-:Y:S01]  /*0b30*/  STL [R1+0x4], R14 ;  /* 0x0000040e01007387 */ /* 0x0007e20000100800 */
[----:B------:R-:W-:Y:S02]  /*0b40*/  SHF.R.S32.HI R8, RZ, 0x1f, R14 ;  /* 0x0000001fff087819 */ /* 0x000fe4000001140e */
[----:B------:R-:W-:Y:S01]  /*0b50*/  SHF.R.S32.HI R4, RZ, 0x1f, R5 ;  /* 0x0000001fff047819 */ /* 0x000fe20000011405 */
[----:B------:R-:W4:Y:S01]  /*0b60*/  LDL.LU R12, [R1+0x10] ;  /* 0x00001000010c7983 */ /* 0x000f220000300800 */
[----:B------:R-:W-:Y:S02]  /*0b70*/  LOP3.LUT R6, R6, 0x1ffffffe, RZ, 0xc0, !PT ;  /* 0x1ffffffe06067812 */ /* 0x000fe400078ec0ff */
[----:B------:R-:W-:Y:S02]  /*0b80*/  LEA.HI R4, R4, R5, RZ, 0x3 ;  /* 0x0000000504047211 */ /* 0x000fe400078f18ff */
[----:B------:R-:W-:Y:S01]  /*0b90*/  SHF.R.S32.HI R10, RZ, 0x5, R3 ;  /* 0x00000005ff0a7819 */ /* 0x000fe20000011403 */
[----:B------:R-:W-:Y:S01]  /*0ba0*/  IMAD.IADD R6, R7, 0x1, -R6 ;  /* 0x0000000107067824 */ /* 0x000fe200078e0a06 */
[----:B------:R-:W-:-:S02]  /*0bb0*/  LOP3.LUT R0, R4, 0xfffffff8, RZ, 0xc0, !PT ;  /* 0xfffffff804007812 */ /* 0x000fc400078ec0ff */
[----:B------:R-:W-:Y:S01]  /*0bc0*/  LEA.HI R9, R8, R14, RZ, 0x2 ;  /* 0x0000000e08097211 */ /* 0x000fe200078f10ff */
[----:B------:R-:W-:Y:S02]  /*0bd0*/  IMAD.SHL.U32 R7, R10, 0x400, RZ ;  /* 0x000004000a077824 */ /* 0x000fe400078e00ff */
[C---:B------:R-:W-:Y:S01]  /*0be0*/  IMAD.IADD R0, R5.reuse, 0x1, -R0 ;  /* 0x0000000105007824 */ /* 0x040fe200078e0a00 */
[--C-:B------:R-:W-:Y:S02]  /*0bf0*/  SHF.R.S32.HI R10, RZ, 0x2, R9.reuse ;  /* 0x00000002ff0a7819 */ /* 0x100fe40000011409 */
[----:B------:R-:W-:Y:S01]  /*0c00*/  SHF.R.S32.HI R11, RZ, 0x1f, R9 ;  /* 0x0000001fff0b7819 */ /* 0x000fe20000011409 */
[----:B------:R-:W-:Y:S01]  /*0c10*/  IMAD.SHL.U32 R3, R0, 0x40, RZ ;  /* 0x0000004000037824 */ /* 0x000fe200078e00ff */
[----:B------:R-:W-:Y:S01]  /*0c20*/  SHF.R.S32.HI R13, RZ, 0x7, R2 ;  /* 0x00000007ff0d7819 */ /* 0x000fe20000011402 */
[----:B------:R-:W-:Y:S01]  /*0c30*/  IMAD R5, R5, 0x40, R7 ;  /* 0x0000004005057824 */ /* 0x000fe200078e0207 */
[----:B------:R-:W-:Y:S01]  /*0c40*/  LEA.HI R11, R11, R10, RZ, 0x3 ;  /* 0x0000000a0b0b7211 */ /* 0x000fe200078f18ff */
[----:B------:R-:W-:Y:S01]  /*0c50*/  IMAD.SHL.U32 R6, R6, 0x8, RZ ;  /* 0x0000000806067824 */ /* 0x000fe200078e00ff */
[----:B------:R-:W-:-:S02]  /*0c60*/  LOP3.LUT R3, R3, 0x1c0, RZ, 0xc0, !PT ;  /* 0x000001c003037812 */ /* 0x000fc400078ec0ff */
[----:B------:R-:W-:Y:S01]  /*0c70*/  R2P PR, R0, 0x6 ;  /* 0x0000000600007804 */ /* 0x000fe20000000000 */
[----:B------:R-:W-:Y:S01]  /*0c80*/  IMAD.HI R0, R13, 0x55555556, RZ ;  /* 0x555555560d007827 */ /* 0x000fe200078e02ff */
[----:B------:R-:W-:Y:S02]  /*0c90*/  LOP3.LUT R11, R11, 0xfffffff8, RZ, 0xc0, !PT ;  /* 0xfffffff80b0b7812 */ /* 0x000fe400078ec0ff */
[----:B------:R-:W-:Y:S01]  /*0ca0*/  LEA.HI R8, R8, R14, RZ, 0x5 ;  /* 0x0000000e08087211 */ /* 0x000fe200078f28ff */
[----:B------:R-:W-:Y:S01]  /*0cb0*/  IMAD.IADD R5, R6, 0x1, R5 ;  /* 0x0000000106057824 */ /* 0x000fe200078e0205 */
[----:B------:R-:W-:Y:S01]  /*0cc0*/  LOP3.LUT R6, R3, 0x8, R6, 0xf8, !PT ;  /* 0x0000000803067812 */ /* 0x000fe200078ef806 */
[----:B------:R-:W-:Y:S01]  /*0cd0*/  IMAD.SHL.U32 R4, R4, 0x40, RZ ;  /* 0x0000004004047824 */ /* 0x000fe200078e00ff */
[----:B------:R-:W-:Y:S02]  /*0ce0*/  SHF.R.U32.HI R3, RZ, 0x3, R3 ;  /* 0x00000003ff037819 */ /* 0x000fe40000011603 */
[----:B------:R-:W-:Y:S01]  /*0cf0*/  LOP3.LUT R9, R9, 0x7ffffffc, RZ, 0xc0, !PT ;  /* 0x7ffffffc09097812 */ /* 0x000fe200078ec0ff */
[----:B------:R-:W-:Y:S01]  /*0d00*/  IMAD.IADD R11, R10, 0x1, -R11 ;  /* 0x000000010a0b7824 */ /* 0x000fe200078e0a0b */
[----:B------:R-:W-:-:S02]  /*0d10*/  LEA.HI R0, R0, R0, RZ, 0x1 ;  /* 0x0000000000007211 */ /* 0x000fc400078f08ff */
[----:B------:R-:W-:Y:S01]  /*0d20*/  SHF.R.S32.HI R8, RZ, 0x5, R8 ;  /* 0x00000005ff087819 */ /* 0x000fe20000011408 */
[----:B------:R-:W-:Y:S01]  /*0d30*/  IMAD.IADD R9, R14, 0x1, -R9 ;  /* 0x000000010e097824 */ /* 0x000fe200078e0a09 */
[----:B------:R-:W-:Y:S01]  /*0d40*/  LOP3.LUT R3, R6, R3, RZ, 0x3c, !PT ;  /* 0x0000000306037212 */ /* 0x000fe200078e3cff */
[----:B------:R-:W-:Y:S01]  /*0d50*/  IMAD.MOV.U32 R6, RZ, RZ, -0x2 ;  /* 0xfffffffeff067424 */ /* 0x000fe200078e00ff */
[----:B------:R-:W-:Y:S01]  /*0d60*/  LOP3.LUT R4, R4, 0x7ffffe00, RZ, 0xc0, !PT ;  /* 0x7ffffe0004047812 */ /* 0x000fe200078ec0ff */
[----:B------:R-:W-:Y:S02]  /*0d70*/  IMAD R0, R0, -0x3, R13 ;  /* 0xfffffffd00007824 */ /* 0x000fe400078e020d */
[----:B------:R-:W-:Y:S01]  /*0d80*/  IMAD R11, R8, 0x10, R11 ;  /* 0x00000010080b7824 */ /* 0x000fe200078e020b */
[----:B------:R-:W-:Y:S01]  /*0d90*/  IADD3 R2, R3, R4, R7 ;  /* 0x0000000403027210 */ /* 0x000fe20007ffe007 */
[----:B------:R-:W-:Y:S02]  /*0da0*/  IMAD R3, R9, R6, 0xc0 ;  /* 0x000000c009037424 */ /* 0x000fe400078e0206 */
[----:B------:R-:W-:-:S03]  /*0db0*/  IMAD R0, R0, 0x40, R11 ;  /* 0x0000004000007824 */ /* 0x000fc600078e020b */
[----:B------:R3:W-:Y:S01]  /*0dc0*/  STL [R1+0xc], R3 ;  /* 0x00000c0301007387 */ /* 0x0007e20000100800 */
[----:B-1----:R-:W-:-:S03]  /*0dd0*/  ULEA UR40, UR4, UR40, 0x18 ;  /* 0x0000002804287291 */ /* 0x002fc6000f8ec03f */
[----:B------:R3:W-:Y:S04]  /*0de0*/  STL [R1+0x8], R0 ;  /* 0x0000080001007387 */ /* 0x0007e80000100800 */
[----:B------:R3:W-:Y:S01]  /*0df0*/  STL [R1], RZ ;  /* 0x000000ff01007387 */ /* 0x0007e20000100800 */
[----:B------:R-:W-:Y:S01]  /*0e00*/  LEA R2, R2, UR40, 0x1 ;  /* 0x0000002802027c11 */ /* 0x000fe2000f8e08ff */
[----:B------:R-:W-:Y:S01]  /*0e10*/  IMAD.MOV.U32 R16, RZ, RZ, 0x40 ;  /* 0x00000040ff107424 */ /* 0x000fe200078e00ff */
[----:B------:R-:W-:Y:S01]  /*0e20*/  UMOV UR4, UR40 ;  /* 0x0000002800047c82 */ /* 0x000fe20008000000 */
[----:B--2---:R-:W-:Y:S02]  /*0e30*/  UMOV UR5, UR6 ;  /* 0x0000000600057c82 */ /* 0x004fe40008000000 */
[----:B------:R-:W-:Y:S01]  /*0e40*/  VIADD R17, R2, 0x1e800 ;  /* 0x0001e80002117836 */ /* 0x000fe20000000000 */
[----:B------:R-:W-:Y:S01]  /*0e50*/  SEL R16, R16, 0xffffffc0, !P2 ;  /* 0xffffffc010107807 */ /* 0x000fe20005000000 */
[----:B------:R-:W-:-:S02]  /*0e60*/  VIADD R152, R2, 0x1e820 ;  /* 0x0001e82002987836 */ /* 0x000fc40000000000 */
[----:B------:R-:W-:Y:S02]  /*0e70*/  IMAD.U32 R156, RZ, RZ, UR4 ;  /* 0x00000004ff9c7e24 */ /* 0x000fe4000f8e00ff */
[----:B------:R-:W-:Y:S02]  /*0e80*/  IMAD.U32 R157, RZ, RZ, UR5 ;  /* 0x00000005ff9d7e24 */ /* 0x000fe4000f8e00ff */
[C---:B------:R-:W-:Y:S02]  /*0e90*/  @P1 VIADD R152, R17.reuse, 0xffffffe0 ;  /* 0xffffffe011981836 */ /* 0x040fe40000000000 */
[----:B------:R-:W-:Y:S02]  /*0ea0*/  IMAD.IADD R17, R17, 0x1, R16 ;  /* 0x0000000111117824 */ /* 0x000fe400078e0210 */
[----:B------:R-:W-:Y:S01]  /*0eb0*/  IMAD.WIDE R156, R5, 0x2, R156 ;  /* 0x00000002059c7825 */ /* 0x000fe200078e029c */
[----:B------:R-:W-:-:S03]  /*0ec0*/  ULDC.64 UR36, c[0x0][0x198] ;  /* 0x0000660000247ab9 */ /* 0x000fc60000000a00 */
[----:B------:R-:W-:Y:S02]  /*0ed0*/  IMAD.IADD R16, R16, 0x1, R152 ;  /* 0x0000000110107824 */ /* 0x000fe400078e0298 */
[C---:B------:R-:W-:Y:S02]  /*0ee0*/  VIADD R154, R152.reuse, 0x6000 ;  /* 0x00006000989a7836 */ /* 0x040fe40000000000 */
[----:B------:R-:W-:Y:S01]  /*0ef0*/  VIADD R153, R152, 0xc000 ;  /* 0x0000c00098997836 */ /* 0x000fe20000000000 */
[----:B------:R-:W-:Y:S01]  /*0f00*/  UMOV UR47, URZ ;  /* 0x0000003f002f7c82 */ /* 0x000fe20008000000 */
[----:B------:R-:W-:Y:S01]  /*0f10*/  UMOV UR46, URZ ;  /* 0x0000003f002e7c82 */ /* 0x000fe20008000000 */
[----:B---34-:R-:W-:-:S07]  /*0f20*/  LOP3.LUT R155, R12, 0x1, RZ, 0xfc, !PT ;  /* 0x000000010c9b7812 */ /* 0x018fce00078efcff */
.L_x_31:
[----:B-1----:R-:W1:Y:S01]  /*0f30*/  S2R R0, SR_TID.X ;  /* 0x0000000000007919 */ /* 0x002e620000002100 */
[----:B------:R-:W2:Y:S01]  /*0f40*/  LDC R23, c[0x0][0x2e0] ;  /* 0x0000b800ff177b82 */ /* 0x000ea20000000800 */
[----:B------:R-:W-:Y:S01]  /*0f50*/  ULDC.64 UR6, c[0x0][0x3f8] ;  /* 0x0000fe0000067ab9 */ /* 0x000fe20000000a00 */
[----:B------:R-:W-:Y:S01]  /*0f60*/  ULDC UR4, c[0x0][0xda8] ;  /* 0x00036a0000047ab9 */ /* 0x000fe20000000800 */
[----:B------:R-:W-:Y:S02]  /*0f70*/  UISETP.NE.U32.AND UP0, UPT, UR6, URZ, UPT ;  /* 0x0000003f0600728c */ /* 0x000fe4000bf05070 */
[----:B------:R-:W-:Y:S02]  /*0f80*/  UISETP.NE.AND UP1, UPT, UR4, 0x1, UPT ;  /* 0x000000010400788c */ /* 0x000fe4000bf25270 */
[----:B------:R-:W-:Y:S01]  /*0f90*/  UISETP.NE.AND.EX UP0, UPT, UR7, URZ, UPT, UP0 ;  /* 0x0000003f0700728c */ /* 0x000fe2000bf05300 */
[----:B------:R-:W-:Y:S01]  /*0fa0*/  ULDC UR6, c[0x0][0x404] ;  /* 0x0001010000067ab9 */ /* 0x000fe20000000800 */
[----:B------:R-:W-:-:S02]  /*0fb0*/  UIADD3 UR7, UR40, 0x1e800, URZ ;  /* 0x0001e80028077890 */ /* 0x000fc4000fffe03f */
[----:B------:R-:W-:Y:S01]  /*0fc0*/  USEL UR6, UR6, 0x1, UP0 ;  /* 0x0000000106067887 */ /* 0x000fe20008000000 */
[----:B------:R-:W-:Y:S01]  /*0fd0*/  ULDC UR4, c[0x0][0xdb4] ;  /* 0x00036d0000047ab9 */ /* 0x000fe20000000800 */
[----:B------:R-:W-:Y:S02]  /*0fe0*/  ULOP3.LUT UP0, URZ, UR7, 0x3ff, URZ, 0xc0, !UPT ;  /* 0x000003ff073f7892 */ /* 0x000fe4000f80c03f */
[----:B------:R-:W-:Y:S01]  /*0ff0*/  UISETP.NE.AND UP2, UPT, UR4, 0x1, UPT ;  /* 0x000000010400788c */ /* 0x000fe2000bf45270 */
[----:B------:R-:W-:Y:S02]  /*1000*/  UMOV UR41, UR48 ;  /* 0x0000003000297c82 */ /* 0x000fe40008000000 */
[----:B------:R-:W-:Y:S01]  /*1010*/  @UP1 ULDC UR4, c[0x0][0xdac] ;  /* 0x00036b0000041ab9 */ /* 0x000fe20000000800 */
[----:B------:R-:W-:Y:S01]  /*1020*/  PLOP3.LUT P0, PT, PT, PT, UP0, 0x80, 0x0 ;  /* 0x000000000000781c */ /* 0x000fe20003f0f008 */
[----:B------:R-:W-:Y:S01]  /*1030*/  UIMAD.WIDE.U32 UR4, UR48, UR4, URZ ;  /* 0x00000004300472a5 */ /* 0x000fe2000f8e003f */
[----:B--2---:R-:W-:Y:S01]  /*1040*/  IMAD R23, R23, UR6, RZ ;  /* 0x0000000617177c24 */ /* 0x004fe2000f8e02ff */
[----:B------:R-:W-:-:S02]  /*1050*/  @UP1 ULDC UR6, c[0x0][0xdb0] ;  /* 0x00036c0000061ab9 */ /* 0x000fc40000000800 */
[----:B------:R-:W-:-:S03]  /*1060*/  @UP1 USHF.R.U32.HI UR41, URZ, UR6, UR5 ;  /* 0x000000063f291299 */ /* 0x000fc60008011605 */
[----:B------:R-:W-:Y:S01]  /*1070*/  @UP2 ULDC.64 UR6, c[0x0][0xdb8] ;  /* 0x00036e0000062ab9 */ /* 0x000fe20000000a00 */
[C---:B-1----:R-:W-:Y:S01]  /*1080*/  VIADD R3, R0.reuse, 0xffffff80 ;  /* 0xffffff8000037836 */ /* 0x042fe20000000000 */
[----:B------:R-:W-:Y:S01]  /*1090*/  UIMAD.WIDE.U32 UR4, UR41, UR6, URZ ;  /* 0x00000006290472a5 */ /* 0x000fe2000f8e003f */
[----:B------:R-:W-:Y:S01]  /*10a0*/  VIADD R0, R0, 0xffffff80 ;  /* 0xffffff8000007836 */ /* 0x000fe20000000000 */
[----:B------:R-:W-:Y:S02]  /*10b0*/  UMOV UR44, UR41 ;  /* 0x00000029002c7c82 */ /* 0x000fe40008000000 */
[----:B------:R-:W-:Y:S02]  /*10c0*/  @UP2 USHF.R.U32.HI UR44, URZ, UR7, UR5 ;  /* 0x000000073f2c2299 */ /* 0x000fe40008011605 */
[----:B------:R-:W-:-:S04]  /*10d0*/  SHF.R.S32.HI R0, RZ, 0x1f, R0 ;  /* 0x0000001fff007819 */ /* 0x000fc80000011400 */
[----:B------:R-:W-:-:S04]  /*10e0*/  LEA.HI R0, R0, R3, RZ, 0x7 ;  /* 0x0000000300007211 */ /* 0x000fc800078f38ff */
[----:B------:R-:W-:-:S05]  /*10f0*/  SHF.R.S32.HI R0, RZ, 0x7, R0 ;  /* 0x00000007ff007819 */ /* 0x000fca0000011400 */
[----:B------:R1:W2:Y:S02]  /*1100*/  SHFL.IDX PT, R22, R0, RZ, 0x1f ;  /* 0x00001fff00167589 */ /* 0x0002a400000e0000 */
[----:B-1----:R-:W-:-:S04]  /*1110*/  VIADD R0, R23, 0xbf ;  /* 0x000000bf17007836 */ /* 0x002fc80000000000 */
[----:B------:R-:W-:-:S04]  /*1120*/  IMAD.HI R0, R0, 0x2aaaaaab, RZ ;  /* 0x2aaaaaab00007827 */ /* 0x000fc800078e02ff */
[----:B--2---:R-:W-:-:S05]  /*1130*/  IMAD.HI R3, R22, 0x55555556, RZ ;  /* 0x5555555616037827 */ /* 0x004fca00078e02ff */
[----:B------:R-:W-:Y:S02]  /*1140*/  LEA.HI R5, R3, R3, RZ, 0x1 ;  /* 0x0000000303057211 */ /* 0x000fe400078f08ff */
[----:B------:R-:W-:-:S03]  /*1150*/  SHF.R.U32.HI R3, RZ, 0x1f, R0 ;  /* 0x0000001fff037819 */ /* 0x000fc60000011600 */
[----:B------:R-:W-:Y:S01]  /*1160*/  IMAD R19, R5, -0x3, R22 ;  /* 0xfffffffd05137824 */ /* 0x000fe200078e0216 */
[----:B------:R-:W-:Y:S01]  /*1170*/  LEA.HI.SX32 R18, R0, R3, 0x1b ;  /* 0x0000000300127211 */ /* 0x000fe200078fdaff */
[----:B------:R-:W-:Y:S06]  /*1180*/  @!P0 BRA `(.L_x_9) ;  /* 0x0000000000408947 */ /* 0x000fec0003800000 */
[----:B------:R-:W-:Y:S01]  /*1190*/  MOV R0, 0x0 ;  /* 0x0000000000007802 */ /* 0x000fe20000000f00 */
[----:B------:R-:W-:Y:S01]  /*11a0*/  ULDC.64 UR4, c[0x4][0xa8] ;  /* 0x01002a0000047ab9 */ /* 0x000fe20000000a00 */
[----:B------:R-:W-:Y:S01]  /*11b0*/  ULDC.64 UR6, c[0x4][0x48] ;  /* 0x0100120000067ab9 */ /* 0x000fe20000000a00 */
[----:B------:R-:W-:Y:S01]  /*11c0*/  IMAD.U32 R4, RZ, RZ, UR4 ;  /* 0x00000004ff047e24 */ /* 0x000fe2000f8e00ff */
[----:B------:R1:W2:Y:S01]  /*11d0*/  LDC.64 R14, c[0x4][R0] ;  /* 0x01000000000e7b82 */ /* 0x0002a20000000a00 */
[----:B------:R-:W-:Y:S01]  /*11e0*/  IMAD.U32 R5, RZ, RZ, UR5 ;  /* 0x00000005ff057e24 */ /* 0x000fe2000f8e00ff */
[----:B------:R-:W-:Y:S01]  /*11f0*/  ULDC.64 UR4, c[0x4][0xb0] ;  /* 0x01002c0000047ab9 */ /* 0x000fe20000000a00 */
[----:B------:R-:W-:Y:S02]  /*1200*/  IMAD.U32 R10, RZ, RZ, UR6 ;  /* 0x00000006ff0a7e24 */ /* 0x000fe4000f8e00ff */
[----:B------:R-:W-:Y:S02]  /*1210*/  IMAD.U32 R6, RZ, RZ, UR4 ;  /* 0x00000004ff067e24 */ /* 0x000fe4000f8e00ff */
[----:B------:R-:W-:-:S02]  /*1220*/  IMAD.U32 R7, RZ, RZ, UR5 ;  /* 0x00000005ff077e24 */ /* 0x000fc4000f8e00ff */
[----:B------:R-:W-:Y:S02]  /*1230*/  IMAD.U32 R11, RZ, RZ, UR7 ;  /* 0x00000007ff0b7e24 */ /* 0x000fe4000f8e00ff */
[----:B------:R-:W-:Y:S02]  /*1240*/  IMAD.MOV.U32 R8, RZ, RZ, 0x70 ;  /* 0x00000070ff087424 */ /* 0x000fe400078e00ff */
[----:B------:R-:W-:Y:S02]  /*1250*/  IMAD.MOV.U32 R12, RZ, RZ, 0x1 ;  /* 0x00000001ff0c7424 */ /* 0x000fe400078e00ff */
[----:B-1----:R-:W-:-:S07]  /*1260*/  IMAD.MOV.U32 R13, RZ, RZ, RZ ;  /* 0x000000ffff0d7224 */ /* 0x002fce00078e00ff */
[----:B------:R-:W-:-:S07]  /*1270*/  LEPC R20, `(.L_x_9) ;  /* 0x000000001014794e */ /* 0x000fce0000000000 */
[----:B--2---:R-:W-:Y:S05]  /*1280*/  CALL.ABS.NOINC R14 ;  /* 0x000000000e007343 */ /* 0x004fea0003c00000 */
.L_x_9:
[----:B------:R-:W2:Y:S01]  /*1290*/  LDL R20, [R1] ;  /* 0x0000000001147983 */ /* 0x000ea20000100800 */
[----:B------:R-:W-:Y:S02]  /*12a0*/  ISETP.NE.AND P0, PT, R155, 0x3, PT ;  /* 0x000000039b00780c */ /* 0x000fe40003f05270 */
[----:B--2---:R-:W-:-:S04]  /*12b0*/  LOP3.LUT R0, R20, 0x1, RZ, 0xc0, !PT ;  /* 0x0000000114007812 */ /* 0x004fc800078ec0ff */
[----:B------:R-:W-:-:S04]  /*12c0*/  SHF.L.U32 R0, R0, 0x1f, RZ ;  /* 0x0000001f00007819 */ /* 0x000fc800000006ff */
[----:B------:R-:W1:Y:S02]  /*12d0*/  SYNCS.PHASECHK.TRANS64.TRYWAIT P1, [UR40+0x30800], R0 ;  /* 0x03080000ff0075a7 */ /* 0x000e640008020168 */
[----:B-1----:R-:W-:Y:S05]  /*12e0*/  @!P1 BRA `(.L_x_10) ;  /* 0x0000008c00cc9947 */ /* 0x002fea0003800000 */
.L_x_87:
[----:B------:R-:W-:Y:S05]  /*12f0*/  @!P0 BRA `(.L_x_11) ;  /* 0x0000000000048947 */ /* 0x000fea0003800000 */
[----:B------:R-:W-:Y:S01]  /*1300*/  BPT.TRAP 0x1 ;  /* 0x000000040000795c */ /* 0x000fe20000300000 */
.L_x_11:
[----:B------:R-:W-:Y:S02]  /*1310*/  IMAD.U32 R4, RZ, RZ, UR46 ;  /* 0x0000002eff047e24 */ /* 0x000fe4000f8e00ff */
[----:B-1----:R-:W-:-:S03]  /*1320*/  IMAD.U32 R3, RZ, RZ, UR47 ;  /* 0x0000002fff037e24 */ /* 0x002fc6000f8e00ff */
[----:B------:R-:W-:Y:S02]  /*1330*/  LEA R4, R4, UR40, 0x3 ;  /* 0x0000002804047c11 */ /* 0x000fe4000f8e18ff */
[----:B------:R-:W-:-:S04]  /*1340*/  SHF.L.U32 R3, R3, 0x1f, RZ ;  /* 0x0000001f03037819 */ /* 0x000fc800000006ff */
[----:B------:R1:W2:Y:S01]  /*1350*/  SYNCS.PHASECHK.TRANS64.TRYWAIT P2, [R4+URZ+0x30830], R3 ;  /* 0x03083003040075a7 */ /* 0x0002a2000804017f */
[----:B------:R-:W-:Y:S05]  /*1360*/  @!P0 BRA `(.L_x_12) ;  /* 0x0000000000048947 */ /* 0x000fea0003800000 */
[----:B------:R-:W-:Y:S01]  /*1370*/  BPT.TRAP 0x1 ;  /* 0x000000040000795c */ /* 0x000fe20000300000 */
.L_x_12:
[----:B------:R-:W3:Y:S01]  /*1380*/  S2R R5, SR_TID.X ;  /* 0x0000000000057919 */ /* 0x000ee20000002100 */
[----:B------:R-:W-:-:S05]  /*1390*/  LEA R19, R19, UR40, 0xd ;  /* 0x0000002813137c11 */ /* 0x000fca000f8e68ff */
[----:B------:R-:W-:-:S05]  /*13a0*/  VIADD R0, R19, 0xc400 ;  /* 0x0000c40013007836 */ /* 0x000fca0000000000 */
[----:B------:R-:W-:-:S04]  /*13b0*/  SHF.R.U32.HI R0, RZ, 0x4, R0 ;  /* 0x00000004ff007819 */ /* 0x000fc80000011600 */
[----:B------:R-:W-:Y:S02]  /*13c0*/  LOP3.LUT R0, R0, 0x3fff, RZ, 0xc0, !PT ;  /* 0x00003fff00007812 */ /* 0x000fe400078ec0ff */
[----:B---3--:R-:W-:Y:S01]  /*13d0*/  LOP3.LUT P1, RZ, R5, 0x7f, RZ, 0xc0, !PT ;  /* 0x0000007f05ff7812 */ /* 0x008fe2000782c0ff */
[----:B--2---:R-:W-:-:S12]  /*13e0*/  @P2 BRA `(.L_x_13) ;  /* 0x0000000000082947 */ /* 0x004fd80003800000 */
[----:B------:R-:W2:Y:S02]  /*13f0*/  SYNCS.PHASECHK.TRANS64.TRYWAIT P2, [R4+URZ+0x30830], R3 ;  /* 0x03083003040075a7 */ /* 0x000ea4000804017f */
[----:B--2---:R-:W-:Y:S05]  /*1400*/  @!P2 BRA `(.L_x_14) ;  /* 0x0000008c009ca947 */ /* 0x004fea0003800000 */
.L_x_13:
[----:B------:R-:W-:Y:S05]  /*1410*/  WARPSYNC.ALL ;  /* 0x0000000000007948 */ /* 0x000fea0003800000 */
[----:B------:R-:W-:Y:S01]  /*1420*/  IMAD.MOV.U32 R151, RZ, RZ, RZ ;  /* 0x000000ffff977224 */ /* 0x000fe200078e00ff */
[----:B------:R-:W-:Y:S01]  /*1430*/  LOP3.LUT R20, R0, 0x10000, RZ, 0xfc, !PT ;  /* 0x0001000000147812 */ /* 0x000fe200078efcff */
[----:B------:R-:W-:Y:S01]  /*1440*/  IMAD.MOV.U32 R21, RZ, RZ, 0x40000040 ;  /* 0x40000040ff157424 */ /* 0x000fe200078e00ff */
[----:B------:R-:W-:Y:S02]  /*1450*/  UIADD3 UR4, UR40, 0x12400, URZ ;  /* 0x0001240028047890 */ /* 0x000fe4000fffe03f */
[C---:B------:R-:W-:Y:S01]  /*1460*/  R2UR UR8, R20.reuse ;  /* 0x00000000140872ca */ /* 0x040fe200000e0000 */
[----:B------:R-:W1:Y:S01]  /*1470*/  LDL R5, [R1+0xc] ;  /* 0x00000c0001057983 */ /* 0x000e620000100800 */
[----:B------:R-:W-:Y:S01]  /*1480*/  R2UR UR9, R21 ;  /* 0x00000000150972ca */ /* 0x000fe200000e0000 */
[----:B------:R-:W-:Y:S01]  /*1490*/  USHF.R.U32.HI UR4, URZ, 0x4, UR4 ;  /* 0x000000043f047899 */ /* 0x000fe20008011604 */
[----:B------:R-:W-:Y:S01]  /*14a0*/  WARPGROUP.ARRIVE ;  /* 0x00000000000079c5 */ /* 0x000fe20000000000 */
[----:B------:R-:W-:Y:S01]  /*14b0*/  UMOV UR11, 0x40000040 ;  /* 0x40000040000b7882 */ /* 0x000fe20000000000 */
[----:B------:R-:W-:Y:S01]  /*14c0*/  R2UR UR16, R20 ;  /* 0x00000000141072ca */ /* 0x000fe200000e0000 */
[----:B------:R-:W-:Y:S01]  /*14d0*/  ULOP3.LUT UR4, UR4, 0x3fff, URZ, 0xc0, !UPT ;  /* 0x00003fff04047892 */ /* 0x000fe2000f8ec03f */
[----:B------:R-:W-:Y:S01]  /*14e0*/  P2R R8, PR, RZ, 0x2 ;  /* 0x00000002ff087803 */ /* 0x000fe20000000000 */
[----:B------:R-:W-:Y:S01]  /*14f0*/  UMOV UR13, 0x40000040 ;  /* 0x40000040000d7882 */ /* 0x000fe20000000000 */
[----:B------:R-:W-:Y:S01]  /*1500*/  UMOV UR15, 0x40000040 ;  /* 0x40000040000f7882 */ /* 0x000fe20000000000 */
[----:B------:R-:W-:Y:S01]  /*1510*/  ULOP3.LUT UR4, UR4, 0x10000, URZ, 0xfc, !UPT ;  /* 0x0001000004047892 */ /* 0x000fe2000f8efc3f */
[----:B------:R-:W-:Y:S01]  /*1520*/  P2R R6, PR, RZ, 0x1 ;  /* 0x00000001ff067803 */ /* 0x000fe20000000000 */
[----:B------:R-:W-:Y:S01]  /*1530*/  UMOV UR17, 0x40000040 ;  /* 0x4000004000117882 */ /* 0x000fe20000000000 */
[----:B------:R-:W-:Y:S01]  /*1540*/  UMOV UR19, 0x40000040 ;  /* 0x4000004000137882 */ /* 0x000fe20000000000 */
[----:B------:R-:W-:Y:S01]  /*1550*/  UIMAD UR6, UR46, 0x600, UR4 ;  /* 0x000006002e0678a4 */ /* 0x000fe2000f8e0204 */
[--C-:B------:R-:W-:Y:S01]  /*1560*/  IMAD.MOV.U32 R150, RZ, RZ, R151.reuse ;  /* 0x000000ffff967224 */ /* 0x100fe200078e0097 */
[----:B------:R-:W-:Y:S01]  /*1570*/  ULDC UR5, c[0x0][0x988] ;  /* 0x0002620000057ab9 */ /* 0x000fe20000000800 */
[--C-:B------:R-:W-:Y:S01]  /*1580*/  IMAD.MOV.U32 R148, RZ, RZ, R151.reuse ;  /* 0x000000ffff947224 */ /* 0x100fe200078e0097 */
[----:B------:R-:W-:Y:S01]  /*1590*/  UIADD3 UR12, UR16, 0x4, URZ ;  /* 0x00000004100c7890 */ /* 0x000fe2000fffe03f */
[--C-:B------:R-:W-:Y:S01]  /*15a0*/  IMAD.MOV.U32 R146, RZ, RZ, R151.reuse ;  /* 0x000000ffff927224 */ /* 0x100fe200078e0097 */
[----:B------:R-:W-:Y:S01]  /*15b0*/  UIADD3 UR14, UR6, 0x4, URZ ;  /* 0x00000004060e7890 */ /* 0x000fe2000fffe03f */
[--C-:B------:R-:W-:Y:S01]  /*15c0*/  IMAD.MOV.U32 R144, RZ, RZ, R151.reuse ;  /* 0x000000ffff907224 */ /* 0x100fe200078e0097 */
[----:B------:R-:W-:Y:S01]  /*15d0*/  UMOV UR10, UR6 ;  /* 0x00000006000a7c82 */ /* 0x000fe20008000000 */
[----:B------:R-:W-:Y:S01]  /*15e0*/  UIADD3 UR18, UR6, 0x6, URZ ;  /* 0x0000000606127890 */ /* 0x000fe2000fffe03f */
[----:B------:R-:W-:Y:S01]  /*15f0*/  HGMMA.64x192x16.F32 R24, gdesc[UR8], RZ, !UPT, gsb0 ;  /* 0x02e00000081879f0 */ /* 0x000fe2000c0008ff */
[----:B------:R-:W-:Y:S01]  /*1600*/  UIADD3 UR8, UR16, 0x2, URZ ;  /* 0x0000000210087890 */ /* 0x000fe2000fffe03f */
[--C-:B------:R-:W-:Y:S01]  /*1610*/  IMAD.MOV.U32 R142, RZ, RZ, R151.reuse ;  /* 0x000000ffff8e7224 */ /* 0x100fe200078e0097 */
[----:B------:R-:W-:Y:S01]  /*1620*/  UIADD3 UR10, UR6, 0x2, URZ ;  /* 0x00000002060a7890 */ /* 0x000fe2000fffe03f */
[--C-:B------:R-:W-:Y:S01]  /*1630*/  IMAD.MOV.U32 R140, RZ, RZ, R151.reuse ;  /* 0x000000ffff8c7224 */ /* 0x100fe200078e0097 */
[----:B------:R-:W-:Y:S01]  /*1640*/  UMOV UR9, 0x40000040 ;  /* 0x4000004000097882 */ /* 0x000fe20000000000 */
[----:B------:R-:W-:Y:S01]  /*1650*/  UMOV UR11, 0x40000040 ;  /* 0x40000040000b7882 */ /* 0x000fe20000000000 */
[----:B------:R-:W-:Y:S01]  /*1660*/  UIADD3 UR16, UR16, 0x6, URZ ;  /* 0x0000000610107890 */ /* 0x000fe2000fffe03f */
[----:B------:R-:W-:-:S02]  /*1670*/  IMAD.MOV.U32 R138, RZ, RZ, R151 ;  /* 0x000000ffff8a7224 */ /* 0x000fc400078e0097 */
[--C-:B------:R-:W-:Y:S02]  /*1680*/  IMAD.MOV.U32 R136, RZ, RZ, R151.reuse ;  /* 0x000000ffff887224 */ /* 0x100fe400078e0097 */
[--C-:B------:R-:W-:Y:S02]  /*1690*/  IMAD.MOV.U32 R134, RZ, RZ, R151.reuse ;  /* 0x000000ffff867224 */ /* 0x100fe400078e0097 */
[--C-:B------:R-:W-:Y:S02]  /*16a0*/  IMAD.MOV.U32 R132, RZ, RZ, R151.reuse ;  /* 0x000000ffff847224 */ /* 0x100fe400078e0097 */
[--C-:B------:R-:W-:Y:S02]  /*16b0*/  IMAD.MOV.U32 R130, RZ, RZ, R151.reuse ;  /* 0x000000ffff827224 */ /* 0x100fe400078e0097 */
[--C-:B------:R-:W-:Y:S02]  /*16c0*/  IMAD.MOV.U32 R128, RZ, RZ, R151.reuse ;  /* 0x000000ffff807224 */ /* 0x100fe400078e0097 */
[----:B------:R-:W-:-:S02]  /*16d0*/  IMAD.MOV.U32 R126, RZ, RZ, R151 ;  /* 0x000000ffff7e7224 */ /* 0x000fc400078e0097 */
[--C-:B------:R-:W-:Y:S02]  /*16e0*/  IMAD.MOV.U32 R124, RZ, RZ, R151.reuse ;  /* 0x000000ffff7c7224 */ /* 0x100fe400078e0097 */
[--C-:B------:R-:W-:Y:S02]  /*16f0*/  IMAD.MOV.U32 R122, RZ, RZ, R151.reuse ;  /* 0x000000ffff7a7224 */ /* 0x100fe400078e0097 */
[----:B------:R-:W-:Y:S01]  /*1700*/  IMAD.MOV.U32 R120, RZ, RZ, R151 ;  /* 0x000000ffff787224 */ /* 0x000fe200078e0097 */
[----:B------:R-:W-:Y:S02]  /*1710*/  WARPGROUP.DEPBAR.LE gsb0, 0x0 ;  /* 0x00008000000079c5 */ /* 0x000fe40000010000 */
[----:B------:R-:W-:-:S06]  /*1720*/  WARPGROUP.ARRIVE ;  /* 0x00000000000079c5 */ /* 0x000fcc0000000000 */
[----:B------:R-:W-:Y:S01]  /*1730*/  HGMMA.64x192x16.F32 R24, gdesc[UR8], R24, gsb0 ;  /* 0x02e00000081879f0 */ /* 0x000fe20008000818 */
[----:B-12---:R-:W-:-:S04]  /*1740*/  IMAD.IADD R3, R5, 0x1, R23 ;  /* 0x0000000105037824 */ /* 0x006fc800078e0217 */
[----:B------:R-:W-:-:S05]  /*1750*/  IMAD R3, R18, -0xc0, R3 ;  /* 0xffffff4012037824 */ /* 0x000fca00078e0203 */
[C---:B------:R-:W-:Y:S02]  /*1760*/  ISETP.GT.AND P5, PT, R3.reuse, RZ, PT ;  /* 0x000000ff0300720c */ /* 0x040fe40003fa4270 */
[C---:B------:R-:W-:Y:S02]  /*1770*/  ISETP.GT.AND P4, PT, R3.reuse, 0x1, PT ;  /* 0x000000010300780c */ /* 0x040fe40003f84270 */
[C---:B------:R-:W-:Y:S02]  /*1780*/  ISETP.GT.AND P3, PT, R3.reuse, 0x8, PT ;  /* 0x000000080300780c */ /* 0x040fe40003f64270 */
[C---:B------:R-:W-:Y:S02]  /*1790*/  ISETP.GT.AND P2, PT, R3.reuse, 0x9, PT ;  /* 0x000000090300780c */ /* 0x040fe40003f44270 */
[C---:B------:R-:W-:Y:S02]  /*17a0*/  ISETP.GT.AND P6, PT, R3.reuse, 0x10, PT ;  /* 0x000000100300780c */ /* 0x040fe40003fc4270 */
[----:B------:R-:W-:-:S02]  /*17b0*/  ISETP.GT.AND P1, PT, R3, 0x99, PT ;  /* 0x000000990300780c */ /* 0x000fc40003f24270 */
[----:B------:R-:W-:Y:S01]  /*17c0*/  ISETP.GT.AND P0, PT, R3, 0xa0, PT ;  /* 0x000000a00300780c */ /* 0x000fe20003f04270 */
[----:B------:R-:W-:Y:S02]  /*17d0*/  WARPGROUP.DEPBAR.LE gsb0, 0x0 ;  /* 0x00008000000079c5 */ /* 0x000fe40000010000 */
[----:B------:R-:W-:-:S06]  /*17e0*/  WARPGROUP.ARRIVE ;  /* 0x00000000000079c5 */ /* 0x000fcc0000000000 */
[----:B------:R-:W-:Y:S03]  /*17f0*/  HGMMA.64x192x16.F32 R24, gdesc[UR12], R24, gsb0 ;  /* 0x02e000000c1879f0 */ /* 0x000fe60008000818 */
[----:B------:R-:W-:Y:S02]  /*1800*/  WARPGROUP.DEPBAR.LE gsb0, 0x0 ;  /* 0x00008000000079c5 */ /* 0x000fe40000010000 */
[----:B------:R-:W-:-:S15]  /*1810*/  WARPGROUP.ARRIVE ;  /* 0x00000000000079c5 */ /* 0x000fde0000000000 */
[----:B------:R-:W-:Y:S03]  /*1820*/  HGMMA.64x192x16.F32 R24, gdesc[UR16], R24, gsb0 ;  /* 0x02e00000101879f0 */ /* 0x000fe60008000818 */
[----:B------:R-:W-:Y:S02]  /*1830*/  WARPGROUP.DEPBAR.LE gsb0, 0x0 ;  /* 0x00008000000079c5 */ /* 0x000fe40000010000 */
[----:B------:R-:W-:Y:S02]  /*1840*/  FSEL R5, R26, -INF , P5 ;  /* 0xff8000001a057808 */ /* 0x000fe40002800000 */
[----:B------:R-:W-:Y:S02]  /*1850*/  FSEL R27, R27, -INF , P4 ;  /* 0xff8000001b1b7808 */ /* 0x000fe40002000000 */
[----:B------:R-:W-:Y:S02]  /*1860*/  FSEL R7, R30, -INF , P3 ;  /* 0xff8000001e077808 */ /* 0x000fe40001800000 */
[----:B------:R-:W-:-:S02]  /*1870*/  FMNMX.FTZ R0, R5, R27, !PT ;  /* 0x0000001b05007209 */ /* 0x000fc40007810000 */
[----:B------:R-:W-:Y:S02]  /*1880*/  FSEL R31, R31, -INF , P2 ;  /* 0xff8000001f1f7808 */ /* 0x000fe40001000000 */
[----:B------:R-:W-:Y:S02]  /*1890*/  FMNMX.FTZ R0, R7, R0, !PT ;  /* 0x0000000007007209 */ /* 0x000fe40007810000 */
[----:B------:R-:W-:Y:S02]  /*18a0*/  FSEL R11, R24, -INF , P5 ;  /* 0xff800000180b7808 */ /* 0x000fe40002800000 */
[----:B------:R-:W-:Y:S02]  /*18b0*/  ISETP.GT.AND P5, PT, R3, 0x11, PT ;  /* 0x000000110300780c */ /* 0x000fe40003fa4270 */
[----:B------:R-:W-:Y:S02]  /*18c0*/  FSEL R13, R34, -INF , P6 ;  /* 0xff800000220d7808 */ /* 0x000fe40003000000 */
[----:B------:R-:W-:-:S02]  /*18d0*/  FMNMX.FTZ R0, R31, R0, !PT ;  /* 0x000000001f007209 */ /* 0x000fc40007810000 */
[----:B------:R-:W-:Y:S02]  /*18e0*/  FSEL R25, R25, -INF , P4 ;  /* 0xff80000019197808 */ /* 0x000fe40002000000 */
[----:B------:R-:W-:Y:S02]  /*18f0*/  ISETP.GT.AND P4, PT, R3, 0x18, PT ;  /* 0x000000180300780c */ /* 0x000fe40003f84270 */
[----:B------:R-:W-:Y:S02]  /*1900*/  FSEL R35, R35, -INF , P5 ;  /* 0xff80000023237808 */ /* 0x000fe40002800000 */
[----:B------:R-:W-:Y:S02]  /*1910*/  FMNMX.FTZ R0, R13, R0, !PT ;  /* 0x000000000d007209 */ /* 0x000fe40007810000 */
[----:B------:R-:W-:Y:S02]  /*1920*/  FSEL R15, R28, -INF , P3 ;  /* 0xff8000001c0f7808 */ /* 0x000fe40001800000 */
[----:B------:R-:W-:-:S02]  /*1930*/  ISETP.GT.AND P3, PT, R3, 0x19, PT ;  /* 0x000000190300780c */ /* 0x000fc40003f64270 */
        /* <DEDUP_REMOVED lines=83> */
[----:B------:R-:W-:-:S02]  /*1e70*/  FSEL R69, R69, -INF , P2 ;  /* 0xff80000045457808 */ /* 0x000fc40001000000 */
[C---:B------:R-:W-:Y:S02]  /*1e80*/  ISETP.GT.AND P4, PT, R3.reuse, 0x79, PT ;  /* 0x000000790300780c */ /* 0x040fe40003f84270 */
[----:B------:R-:W-:Y:S02]  /*1e90*/  ISETP.GT.AND P2, PT, R3, 0x70, PT ;  /* 0x000000700300780c */ /* 0x000fe40003f44270 */
[----:B------:R-:W-:Y:S02]  /*1ea0*/  FSEL R79, R79, -INF , P3 ;  /* 0xff8000004f4f7808 */ /* 0x000fe40001800000 */
[----:B------:R-:W-:Y:S02]  /*1eb0*/  FMNMX.FTZ R0, R78, R9, !PT ;  /* 0x000000094e007209 */ /* 0x000fe40007810000 */
[----:B------:R-:W-:Y:S02]  /*1ec0*/  FSEL R14, R87, -INF , P4 ;  /* 0xff800000570e7808 */ /* 0x000fe40002000000 */
[----:B------:R-:W-:-:S02]  /*1ed0*/  FSEL R82, R82, -INF , P2 ;  /* 0xff80000052527808 */ /* 0x000fc40001000000 */
[----:B------:R-:W-:Y:S02]  /*1ee0*/  FSEL R87, R80, -INF , P2 ;  /* 0xff80000050577808 */ /* 0x000fe40001000000 */
[----:B------:R-:W-:Y:S02]  /*1ef0*/  FSEL R72, R72, -INF , P6 ;  /* 0xff80000048487808 */ /* 0x000fe40003000000 */
[C---:B------:R-:W-:Y:S02]  /*1f00*/  ISETP.GT.AND P2, PT, R3.reuse, 0x81, PT ;  /* 0x000000810300780c */ /* 0x040fe40003f44270 */
[----:B------:R-:W-:Y:S02]  /*1f10*/  ISETP.GT.AND P6, PT, R3, 0x71, PT ;  /* 0x000000710300780c */ /* 0x000fe40003fc4270 */
[----:B------:R-:W-:Y:S02]  /*1f20*/  FMNMX.FTZ R9, R79, R0, !PT ;  /* 0x000000004f097209 */ /* 0x000fe40007810000 */
[----:B------:R-:W-:-:S02]  /*1f30*/  FSEL R73, R73, -INF , P5 ;  /* 0xff80000049497808 */ /* 0x000fc40002800000 */
[----:B------:R-:W-:Y:S02]  /*1f40*/  FSEL R24, R91, -INF , P2 ;  /* 0xff8000005b187808 */ /* 0x000fe40001000000 */
[----:B------:R-:W-:Y:S02]  /*1f50*/  FSEL R89, R89, -INF , P2 ;  /* 0xff80000059597808 */ /* 0x000fe40001000000 */
[----:B------:R-:W-:Y:S02]  /*1f60*/  ISETP.GT.AND P5, PT, R3, 0x78, PT ;  /* 0x000000780300780c */ /* 0x000fe40003fa4270 */
[----:B------:R-:W-:Y:S02]  /*1f70*/  FSEL R83, R83, -INF , P6 ;  /* 0xff80000053537808 */ /* 0x000fe40003000000 */
[----:B------:R-:W-:Y:S02]  /*1f80*/  FMNMX.FTZ R0, R82, R9, !PT ;  /* 0x0000000952007209 */ /* 0x000fe40007810000 */
[----:B------:R-:W-:-:S02]  /*1f90*/  ISETP.GT.AND P2, PT, R3, 0x98, PT ;  /* 0x000000980300780c */ /* 0x000fc40003f44270 */
[----:B------:R-:W-:Y:S02]  /*1fa0*/  FSEL R30, R103, -INF , P1 ;  /* 0xff800000671e7808 */ /* 0x000fe40000800000 */
[----:B------:R-:W-:Y:S02]  /*1fb0*/  ISETP.GT.AND P1, PT, R3, 0xa1, PT ;  /* 0x000000a10300780c */ /* 0x000fe40003f24270 */
[----:B------:R-:W-:Y:S02]  /*1fc0*/  FSEL R86, R86, -INF , P5 ;  /* 0xff80000056567808 */ /* 0x000fe40002800000 */
[----:B------:R-:W-:Y:S02]  /*1fd0*/  FMNMX.FTZ R9, R83, R0, !PT ;  /* 0x0000000053097209 */ /* 0x000fe40007810000 */
[----:B------:R-:W-:Y:S02]  /*1fe0*/  FSEL R102, R102, -INF , P2 ;  /* 0xff80000066667808 */ /* 0x000fe40001000000 */
[----:B------:R-:W-:-:S02]  /*1ff0*/  FSEL R103, R100, -INF , P2 ;  /* 0xff80000064677808 */ /* 0x000fc40001000000 */
[----:B------:R-:W-:Y:S02]  /*2000*/  FSEL R107, R107, -INF , P1 ;  /* 0xff8000006b6b7808 */ /* 0x000fe40000800000 */
[----:B------:R-:W-:Y:S02]  /*2010*/  P2R R46, PR, RZ, 0x2 ;  /* 0x00000002ff2e7803 */ /* 0x000fe40000000000 */
[C---:B------:R-:W-:Y:S02]  /*2020*/  ISETP.GT.AND P2, PT, R3.reuse, 0xa9, PT ;  /* 0x000000a90300780c */ /* 0x040fe40003f44270 */
[----:B------:R-:W-:Y:S02]  /*2030*/  ISETP.GT.AND P1, PT, R3, 0xa0, PT ;  /* 0x000000a00300780c */ /* 0x000fe40003f24270 */
[----:B------:R-:W-:Y:S02]  /*2040*/  FSEL R12, R77, -INF , P3 ;  /* 0xff8000004d0c7808 */ /* 0x000fe40001800000 */
[----:B------:R-:W-:-:S02]  /*2050*/  ISETP.GT.AND P3, PT, R3, 0x80, PT ;  /* 0x000000800300780c */ /* 0x000fc40003f64270 */
[----:B------:R-:W-:Y:S02]  /*2060*/  FMNMX.FTZ R9, R86, R9, !PT ;  /* 0x0000000956097209 */ /* 0x000fe40007810000 */
[----:B------:R-:W-:Y:S02]  /*2070*/  FSEL R32, R111, -INF , P2 ;  /* 0xff8000006f207808 */ /* 0x000fe40001000000 */
[----:B------:R-:W-:Y:S02]  /*2080*/  FSEL R111, R104, -INF , P1 ;  /* 0xff800000686f7808 */ /* 0x000fe40000800000 */
[----:B------:R-:W-:Y:S02]  /*2090*/  ISETP.NE.AND P1, PT, R46, RZ, PT ;  /* 0x000000ff2e00720c */ /* 0x000fe40003f25270 */
[----:B------:R-:W-:Y:S02]  /*20a0*/  FSEL R90, R90, -INF , P3 ;  /* 0xff8000005a5a7808 */ /* 0x000fe40001800000 */
[----:B------:R-:W-:-:S02]  /*20b0*/  FMNMX.FTZ R9, R14, R9, !PT ;  /* 0x000000090e097209 */ /* 0x000fc40007810000 */
[----:B------:R-:W-:Y:S02]  /*20c0*/  FSEL R81, R81, -INF , P6 ;  /* 0xff80000051517808 */ /* 0x000fe40003000000 */
[----:B------:R-:W-:Y:S02]  /*20d0*/  FSEL R105, R105, -INF , P1 ;  /* 0xff80000069697808 */ /* 0x000fe40000800000 */
[----:B------:R-:W-:Y:S02]  /*20e0*/  ISETP.GT.AND P6, PT, R3, 0x88, PT ;  /* 0x000000880300780c */ /* 0x000fe40003fc4270 */
[----:B------:R-:W-:Y:S02]  /*20f0*/  FMNMX.FTZ R9, R90, R9, !PT ;  /* 0x000000095a097209 */ /* 0x000fe40007810000 */
[----:B------:R-:W-:Y:S02]  /*2100*/  ISETP.NE.AND P1, PT, R8, RZ, PT ;  /* 0x000000ff0800720c */ /* 0x000fe40003f25270 */
[----:B------:R-:W-:-:S02]  /*2110*/  FMNMX.FTZ R8, R11, R25, !PT ;  /* 0x000000190b087209 */ /* 0x000fc40007810000 */
[----:B------:R-:W-:Y:S02]  /*2120*/  FSEL R77, R84, -INF , P5 ;  /* 0xff800000544d7808 */ /* 0x000fe40002800000 */
[----:B------:R-:W-:Y:S02]  /*2130*/  ISETP.GT.AND P5, PT, R3, 0x89, PT ;  /* 0x000000890300780c */ /* 0x000fe40003fa4270 */
[----:B------:R-:W-:Y:S02]  /*2140*/  FSEL R94, R94, -INF , P6 ;  /* 0xff8000005e5e7808 */ /* 0x000fe40003000000 */
[----:B------:R-:W-:Y:S02]  /*2150*/  FMNMX.FTZ R9, R24, R9, !PT ;  /* 0x0000000918097209 */ /* 0x000fe40007810000 */
[----:B------:R-:W-:Y:S01]  /*2160*/  FMNMX.FTZ R8, R15, R8, !PT ;  /* 0x000000080f087209 */ /* 0x000fe20007810000 */
[----:B------:R-:W-:Y:S01]  /*2170*/  @!P1 VIADD R4, R4, 0x30840 ;  /* 0x0003084004049836 */ /* 0x000fe20000000000 */
[----:B------:R-:W-:-:S02]  /*2180*/  FSEL R85, R85, -INF , P4 ;  /* 0xff80000055557808 */ /* 0x000fc40002000000 */
[----:B------:R-:W-:Y:S02]  /*2190*/  ISETP.GT.AND P4, PT, R3, 0x90, PT ;  /* 0x000000900300780c */ /* 0x000fe40003f84270 */
[----:B------:R-:W-:Y:S02]  /*21a0*/  FSEL R26, R95, -INF , P5 ;  /* 0xff8000005f1a7808 */ /* 0x000fe40002800000 */
[----:B------:R-:W-:Y:S02]  /*21b0*/  FMNMX.FTZ R9, R94, R9, !PT ;  /* 0x000000095e097209 */ /* 0x000fe40007810000 */
[----:B------:R-:W-:Y:S02]  /*21c0*/  FMNMX.FTZ R8, R29, R8, !PT ;  /* 0x000000081d087209 */ /* 0x000fe40007810000 */
[----:B------:R-:W-:Y:S02]  /*21d0*/  FSEL R91, R88, -INF , P3 ;  /* 0xff800000585b7808 */ /* 0x000fe40001800000 */
[----:B------:R-:W-:-:S02]  /*21e0*/  ISETP.GT.AND P3, PT, R3, 0x91, PT ;  /* 0x000000910300780c */ /* 0x000fc40003f64270 */
[----:B------:R-:W-:Y:S02]  /*21f0*/  FSEL R98, R98, -INF , P4 ;  /* 0xff80000062627808 */ /* 0x000fe40002000000 */
[----:B------:R-:W-:Y:S02]  /*2200*/  FMNMX.FTZ R9, R26, R9, !PT ;  /* 0x000000091a097209 */ /* 0x000fe40007810000 */
[----:B------:R-:W-:Y:S02]  /*2210*/  FMNMX.FTZ R8, R39, R8, !PT ;  /* 0x0000000827087209 */ /* 0x000fe40007810000 */
[----:B------:R-:W-:Y:S02]  /*2220*/  FSEL R28, R99, -INF , P3 ;  /* 0xff800000631c7808 */ /* 0x000fe40001800000 */
[----:B------:R-:W-:Y:S02]  /*2230*/  FMNMX.FTZ R9, R98, R9, !PT ;  /* 0x0000000962097209 */ /* 0x000fe40007810000 */
[----:B------:R-:W-:-:S02]  /*2240*/  FMNMX.FTZ R8, R33, R8, !PT ;  /* 0x0000000821087209 */ /* 0x000fc40007810000 */
[----:B------:R-:W-:Y:S02]  /*2250*/  FMNMX.FTZ R9, R28, R9, !PT ;  /* 0x000000091c097209 */ /* 0x000fe40007810000 */
[----:B------:R-:W-:Y:S02]  /*2260*/  FMNMX.FTZ R8, R127, R8, !PT ;  /* 0x000000087f087209 */ /* 0x000fe40007810000 */
[----:B------:R-:W-:Y:S02]  /*2270*/  FMNMX.FTZ R9, R102, R9, !PT ;  /* 0x0000000966097209 */ /* 0x000fe40007810000 */
[----:B------:R-:W-:Y:S02]  /*2280*/  FMNMX.FTZ R8, R37, R8, !PT ;  /* 0x0000000825087209 */ /* 0x000fe40007810000 */
[----:B------:R-:W-:Y:S02]  /*2290*/  FSEL R106, R106, -INF , P0 ;  /* 0xff8000006a6a7808 */ /* 0x000fe40000000000 */
[----:B------:R-:W-:-:S02]  /*22a0*/  FMNMX.FTZ R9, R30, R9, !PT ;  /* 0x000000091e097209 */ /* 0x000fc40007810000 */
[----:B------:R-:W-:Y:S02]  /*22b0*/  FMNMX.FTZ R8, R47, R8, !PT ;  /* 0x000000082f087209 */ /* 0x000fe40007810000 */
[----:B------:R-:W-:Y:S02]  /*22c0*/  ISETP.GT.AND P0, PT, R3, 0xa8, PT ;  /* 0x000000a80300780c */ /* 0x000fe40003f04270 */
[----:B------:R-:W-:Y:S02]  /*22d0*/  FMNMX.FTZ R0, R106, R9, !PT ;  /* 0x000000096a007209 */ /* 0x000fe40007810000 */
[----:B------:R-:W-:Y:S02]  /*22e0*/  FMNMX.FTZ R8, R41, R8, !PT ;  /* 0x0000000829087209 */ /* 0x000fe40007810000 */
[----:B------:R-:W-:Y:S02]  /*22f0*/  FSEL R110, R110, -INF , P0 ;  /* 0xff8000006e6e7808 */ /* 0x000fe40000000000 */
[----:B------:R-:W-:-:S02]  /*2300*/  FMNMX.FTZ R9, R107, R0, !PT ;  /* 0x000000006b097209 */ /* 0x000fc40007810000 */
[----:B------:R-:W-:Y:S02]  /*2310*/  FMNMX.FTZ R8, R51, R8, !PT ;  /* 0x0000000833087209 */ /* 0x000fe40007810000 */
[----:B------:R-:W-:Y:S02]  /*2320*/  FSEL R97, R97, -INF , P3 ;  /* 0xff80000061617808 */ /* 0x000fe40001800000 */
[----:B------:R-:W-:Y:S02]  /*2330*/  FMNMX.FTZ R9, R110, R9, !PT ;  /* 0x000000096e097209 */ /* 0x000fe40007810000 */
[----:B------:R-:W-:Y:S02]  /*2340*/  ISETP.GT.AND P3, PT, R3, 0xb0, PT ;  /* 0x000000b00300780c */ /* 0x000fe40003f64270 */
[----:B------:R-:W-:Y:S02]  /*2350*/  FMNMX.FTZ R8, R45, R8, !PT ;  /* 0x000000082d087209 */ /* 0x000fe40007810000 */
[----:B------:R-:W-:-:S02]  /*2360*/  FSEL R99, R96, -INF , P4 ;  /* 0xff80000060637808 */ /* 0x000fc40002000000 */
[----:B------:R-:W-:Y:S02]  /*2370*/  FSEL R114, R114, -INF , P3 ;  /* 0xff80000072727808 */ /* 0x000fe40001800000 */
[----:B------:R-:W-:Y:S02]  /*2380*/  FMNMX.FTZ R9, R32, R9, !PT ;  /* 0x0000000920097209 */ /* 0x000fe40007810000 */
[----:B------:R-:W-:Y:S02]  /*2390*/  ISETP.GT.AND P4, PT, R3, 0xb1, PT ;  /* 0x000000b10300780c */ /* 0x000fe40003f84270 */
[----:B------:R-:W-:Y:S02]  /*23a0*/  FMNMX.FTZ R8, R139, R8, !PT ;  /* 0x000000088b087209 */ /* 0x000fe40007810000 */
[----:B------:R-:W-:Y:S02]  /*23b0*/  FSEL R93, R93, -INF , P5 ;  /* 0xff8000005d5d7808 */ /* 0x000fe40002800000 */
[----:B------:R-:W-:-:S02]  /*23c0*/  FSEL R34, R115, -INF , P4 ;  /* 0xff80000073227808 */ /* 0x000fc40002000000 */
[----:B------:R-:W-:Y:S02]  /*23d0*/  FMNMX.FTZ R9, R114, R9, !PT ;  /* 0x0000000972097209 */ /* 0x000fe40007810000 */
[----:B------:R-:W-:Y:S02]  /*23e0*/  ISETP.GT.AND P5, PT, R3, 0xb8, PT ;  /* 0x000000b80300780c */ /* 0x000fe40003fa4270 */
[----:B------:R-:W-:Y:S02]  /*23f0*/  FMNMX.FTZ R8, R49, R8, !PT ;  /* 0x0000000831087209 */ /* 0x000fe40007810000 */
[----:B------:R-:W-:Y:S02]  /*2400*/  FSEL R95, R92, -INF , P6 ;  /* 0xff8000005c5f7808 */ /* 0x000fe40003000000 */
[----:B------:R-:W-:Y:S02]  /*2410*/  FSEL R118, R118, -INF , P5 ;  /* 0xff80000076767808 */ /* 0x000fe40002800000 */
[----:B------:R-:W-:-:S02]  /*2420*/  FMNMX.FTZ R9, R34, R9, !PT ;  /* 0x0000000922097209 */ /* 0x000fc40007810000 */
[----:B------:R-:W-:Y:S02]  /*2430*/  ISETP.GT.AND P6, PT, R3, 0xb9, PT ;  /* 0x000000b90300780c */ /* 0x000fe40003fc4270 */
[----:B------:R-:W-:Y:S02]  /*2440*/  FMNMX.FTZ R8, R143, R8, !PT ;  /* 0x000000088f087209 */ /* 0x000fe40007810000 */
[----:B------:R-:W-:Y:S02]  /*2450*/  FSEL R119, R119, -INF , P6 ;  /* 0xff80000077777808 */ /* 0x000fe40003000000 */
[----:B------:R-:W-:Y:S02]  /*2460*/  FMNMX.FTZ R0, R118, R9, !PT ;  /* 0x0000000976007209 */ /* 0x000fe40007810000 */
[----:B------:R-:W-:Y:S02]  /*2470*/  FMNMX.FTZ R8, R53, R8, !PT ;  /* 0x0000000835087209 */ /* 0x000fe40007810000 */
[----:B------:R-:W-:Y:S01]  /*2480*/  FMNMX.FTZ R38, R119, R0, !PT ;  /* 0x0000000077267209 */ /* 0x000fe20007810000 */
[----:B------:R-:W-:Y:S01]  /*2490*/  IMAD.U32 R0, RZ, RZ, UR5 ;  /* 0x00000005ff007e24 */ /* 0x000fe2000f8e00ff */
[----:B------:R-:W-:-:S02]  /*24a0*/  FMNMX.FTZ R8, R63, R8, !PT ;  /* 0x000000083f087209 */ /* 0x000fc40007810000 */
[----:B------:R-:W-:Y:S01]  /*24b0*/  P2R R44, PR, RZ, 0x1 ;  /* 0x00000001ff2c7803 */ /* 0x000fe20000000000 */
[----:B------:R-:W1:Y:S01]  /*24c0*/  SHFL.BFLY PT, R9, R38, 0x2, 0x1f ;  /* 0x0c401f0026097f89 */ /* 0x000e6200000e0000 */
[----:B------:R-:W-:Y:S02]  /*24d0*/  ISETP.GT.AND P0, PT, R3, 0x99, PT ;  /* 0x000000990300780c */ /* 0x000fe40003f04270 */
[----:B------:R-:W-:Y:S02]  /*24e0*/  FMNMX.FTZ R3, R57, R8, !PT ;  /* 0x0000000839037209 */ /* 0x000fe40007810000 */
[----:B------:R-:W-:Y:S02]  /*24f0*/  P2R R42, PR, RZ, 0x4 ;  /* 0x00000004ff2a7803 */ /* 0x000fe40000000000 */
[----:B------:R-:W-:Y:S02]  /*2500*/  FMNMX.FTZ R8, R60, R3, !PT ;  /* 0x000000033c087209 */ /* 0x000fe40007810000 */
[----:B------:R-:W-:-:S02]  /*2510*/  FSEL R101, R101, -INF , P0 ;  /* 0xff80000065657808 */ /* 0x000fc40000000000 */
[----:B------:R-:W-:Y:S02]  /*2520*/  FMNMX.FTZ R3, R61, R8, !PT ;  /* 0x000000083d037209 */ /* 0x000fe40007810000 */
[----:B------:R-:W-:Y:S02]  /*2530*/  ISETP.NE.AND P0, PT, R44, RZ, PT ;  /* 0x000000ff2c00720c */ /* 0x000fe40003f05270 */
[----:B------:R-:W-:Y:S02]  /*2540*/  FMNMX.FTZ R8, R64, R3, !PT ;  /* 0x0000000340087209 */ /* 0x000fe40007810000 */
[----:B------:R-:W-:Y:S02]  /*2550*/  FSEL R115, R108, -INF , P0 ;  /* 0xff8000006c737808 */ /* 0x000fe40000000000 */
[----:B------:R-:W-:Y:S02]  /*2560*/  FMNMX.FTZ R8, R65, R8, !PT ;  /* 0x0000000841087209 */ /* 0x000fe40007810000 */
[----:B------:R-:W-:-:S02]  /*2570*/  ISETP.NE.AND P0, PT, R6, RZ, PT ;  /* 0x000000ff0600720c */ /* 0x000fc40003f05270 */
[----:B------:R-:W-:Y:S02]  /*2580*/  FMNMX.FTZ R8, R75, R8, !PT ;  /* 0x000000084b087209 */ /* 0x000fe40007810000 */
[----:B-1----:R-:W-:Y:S02]  /*2590*/  FMNMX.FTZ R40, R38, R9, !PT ;  /* 0x0000000926287209 */ /* 0x002fe40007810000 */
[----:B------:R-:W-:Y:S02]  /*25a0*/  FMNMX.FTZ R3, R69, R8, !PT ;  /* 0x0000000845037209 */ /* 0x000fe40007810000 */
[----:B------:R-:W-:Y:S01]  /*25b0*/  @!P1 PRMT R4, RZ, 0x654, R4 ;  /* 0x00000654ff049816 */ /* 0x000fe20000000004 */
[----:B------:R-:W1:Y:S01]  /*25c0*/  SHFL.BFLY PT, R9, R40, 0x1, 0x1f ;  /* 0x0c201f0028097f89 */ /* 0x000e6200000e0000 */
[----:B------:R-:W-:Y:S02]  /*25d0*/  FMNMX.FTZ R8, R72, R3, !PT ;  /* 0x0000000348087209 */ /* 0x000fe40007810000 */
[----:B------:R2:W-:Y:S02]  /*25e0*/  @!P1 SYNCS.ARRIVE.TRANS64.RED.A1T0 RZ, [R4+URZ], RZ ;  /* 0x000000ff04ff99a7 */ /* 0x0005e4000810043f */
[----:B------:R-:W-:-:S04]  /*25f0*/  FMNMX.FTZ R3, R73, R8, !PT ;  /* 0x0000000849037209 */ /* 0x000fc80007810000 */
[----:B------:R-:W-:-:S04]  /*2600*/  FMNMX.FTZ R3, R76, R3, !PT ;  /* 0x000000034c037209 */ /* 0x000fc80007810000 */
[----:B------:R-:W-:-:S04]  /*2610*/  FMNMX.FTZ R8, R12, R3, !PT ;  /* 0x000000030c087209 */ /* 0x000fc80007810000 */
[----:B------:R-:W-:-:S04]  /*2620*/  FMNMX.FTZ R8, R87, R8, !PT ;  /* 0x0000000857087209 */ /* 0x000fc80007810000 */
[----:B------:R-:W-:Y:S02]  /*2630*/  FMNMX.FTZ R8, R81, R8, !PT ;  /* 0x0000000851087209 */ /* 0x000fe40007810000 */
[----:B-1----:R-:W-:Y:S02]  /*2640*/  FMNMX.FTZ R9, R40, R9, !PT ;  /* 0x0000000928097209 */ /* 0x002fe40007810000 */
[----:B------:R-:W-:Y:S02]  /*2650*/  FMNMX.FTZ R8, R77, R8, !PT ;  /* 0x000000084d087209 */ /* 0x000fe40007810000 */
[C---:B------:R-:W-:Y:S01]  /*2660*/  FSETP.NEU.FTZ.AND P2, PT, R9.reuse, -INF , PT ;  /* 0xff8000000900780b */ /* 0x040fe20003f5d000 */
[----:B------:R-:W-:Y:S01]  /*2670*/  FMUL.FTZ R36, R9, R0 ;  /* 0x0000000009247220 */ /* 0x000fe20000410000 */
[----:B------:R-:W-:-:S04]  /*2680*/  FMNMX.FTZ R8, R85, R8, !PT ;  /* 0x0000000855087209 */ /* 0x000fc80007810000 */
[----:B------:R-:W-:Y:S02]  /*2690*/  FMNMX.FTZ R8, R91, R8, !PT ;  /* 0x000000085b087209 */ /* 0x000fe40007810000 */
[----:B------:R-:W-:Y:S02]  /*26a0*/  FSEL R36, R36, RZ, P2 ;  /* 0x000000ff24247208 */ /* 0x000fe40001000000 */
[----:B------:R-:W-:Y:S02]  /*26b0*/  FMNMX.FTZ R8, R89, R8, !PT ;  /* 0x0000000859087209 */ /* 0x000fe40007810000 */
[----:B------:R-:W-:Y:S01]  /*26c0*/  ISETP.NE.AND P2, PT, R42, RZ, PT ;  /* 0x000000ff2a00720c */ /* 0x000fe20003f45270 */
[--C-:B------:R-:W-:Y:S01]  /*26d0*/  FFMA.FTZ R6, R27, R0, -R36.reuse ;  /* 0x000000001b067223 */ /* 0x100fe20000010824 */
[----:B------:R-:W-:Y:S01]  /*26e0*/  FMNMX.FTZ R8, R95, R8, !PT ;  /* 0x000000085f087209 */ /* 0x000fe20007810000 */
[-CC-:B------:R-:W-:Y:S01]  /*26f0*/  FFMA.FTZ R27, R125, R0.reuse, -R36.reuse ;  /* 0x000000007d1b7223 */ /* 0x180fe20000010824 */
[-CC-:B------:R-:W-:Y:S01]  /*2700*/  FFMA.FTZ R125, R59, R0.reuse, -R36.reuse ;  /* 0x000000003b7d7223 */ /* 0x180fe20000010824 */
[--C-:B------:R-:W-:Y:S01]  /*2710*/  FFMA.FTZ R59, R10, R0, -R36.reuse ;  /* 0x000000000a3b7223 */ /* 0x100fe20000010824 */
[----:B------:R-:W-:Y:S01]  /*2720*/  FMNMX.FTZ R10, R93, R8, !PT ;  /* 0x000000085d0a7209 */ /* 0x000fe20007810000 */
[-CC-:B------:R-:W-:Y:S01]  /*2730*/  FFMA.FTZ R48, R133, R0.reuse, -R36.reuse ;  /* 0x0000000085307223 */ /* 0x180fe20000010824 */
[-CC-:B------:R-:W-:Y:S01]  /*2740*/  FFMA.FTZ R62, R123, R0.reuse, -R36.reuse ;  /* 0x000000007b3e7223 */ /* 0x180fe20000010824 */
[----:B------:R-:W-:Y:S01]  /*2750*/  FSEL R133, R109, -INF , P2 ;  /* 0xff8000006d857808 */ /* 0x000fe20001000000 */
[--C-:B------:R-:W-:Y:S01]  /*2760*/  FFMA.FTZ R123, R55, R0, -R36.reuse ;  /* 0x00000000377b7223 */ /* 0x100fe20000010824 */
[----:B------:R-:W-:Y:S01]  /*2770*/  FMNMX.FTZ R10, R99, R10, !PT ;  /* 0x0000000a630a7209 */ /* 0x000fe20007810000 */
[-CC-:B------:R-:W-:Y:S01]  /*2780*/  FFMA.FTZ R58, R121, R0.reuse, -R36.reuse ;  /* 0x00000000793a7223 */ /* 0x180fe20000010824 */
[-CC-:B------:R-:W-:Y:S01]  /*2790*/  FFMA.FTZ R55, R71, R0.reuse, -R36.reuse ;  /* 0x0000000047377223 */ /* 0x180fe20000010824 */
[--C-:B------:R-:W-:Y:S01]  /*27a0*/  FFMA.FTZ R121, R135, R0, -R36.reuse ;  /* 0x0000000087797223 */ /* 0x100fe20000010824 */
[----:B------:R-:W-:Y:S01]  /*27b0*/  FMNMX.FTZ R10, R97, R10, !PT ;  /* 0x0000000a610a7209 */ /* 0x000fe20007810000 */
[-CC-:B------:R-:W-:Y:S01]  /*27c0*/  FFMA.FTZ R71, R14, R0.reuse, -R36.reuse ;  /* 0x000000000e477223 */ /* 0x180fe20000010824 */
[----:B------:R-:W-:Y:S01]  /*27d0*/  FSEL R135, R112, -INF , P3 ;  /* 0xff80000070877808 */ /* 0x000fe20001800000 */
        /* <DEDUP_REMOVED lines=15> */
[----:B------:R-:W-:Y:S01]  /*28d0*/  MUFU.EX2 R6, R6 ;  /* 0x0000000600067308 */ /* 0x000fe20000000800 */
[--C-:B------:R-:W-:Y:S01]  /*28e0*/  FFMA.FTZ R50, R31, R0, -R36.reuse ;  /* 0x000000001f327223 */ /* 0x100fe20000010824 */
[----:B------:R-:W-:Y:S01]  /*28f0*/  FMNMX.FTZ R68, R115, R68, !PT ;  /* 0x0000004473447209 */ /* 0x000fe20007810000 */
[-CC-:B------:R-:W-:Y:S01]  /*2900*/  FFMA.FTZ R13, R13, R0.reuse, -R36.reuse ;  /* 0x000000000d0d7223 */ /* 0x180fe20000010824 */
[-CC-:B------:R-:W-:Y:S01]  /*2910*/  FFMA.FTZ R82, R82, R0.reuse, -R36.reuse ;  /* 0x0000000052527223 */ /* 0x180fe20000010824 */
[--C-:B------:R-:W-:Y:S01]  /*2920*/  FFMA.FTZ R56, R35, R0, -R36.reuse ;  /* 0x0000000023387223 */ /* 0x100fe20000010824 */
[----:B------:R-:W-:Y:S01]  /*2930*/  FMNMX.FTZ R14, R133, R68, !PT ;  /* 0x00000044850e7209 */ /* 0x000fe20007810000 */
[-CC-:B------:R-:W-:Y:S01]  /*2940*/  FFMA.FTZ R46, R74, R0.reuse, -R36.reuse ;  /* 0x000000004a2e7223 */ /* 0x180fe20000010824 */
[----:B------:R-:W1:Y:S01]  /*2950*/  MUFU.EX2 R5, R5 ;  /* 0x0000000500057308 */ /* 0x000e620000000800 */
[--C-:B------:R-:W-:Y:S01]  /*2960*/  FFMA.FTZ R40, R43, R0, -R36.reuse ;  /* 0x000000002b287223 */ /* 0x100fe20000010824 */
[----:B------:R-:W-:Y:S01]  /*2970*/  FMNMX.FTZ R14, R135, R14, !PT ;  /* 0x0000000e870e7209 */ /* 0x000fe20007810000 */
[-CC-:B------:R-:W-:Y:S01]  /*2980*/  FFMA.FTZ R44, R131, R0.reuse, -R36.reuse ;  /* 0x00000000832c7223 */ /* 0x180fe20000010824 */
[-CC-:B------:R-:W-:Y:S01]  /*2990*/  FFMA.FTZ R74, R94, R0.reuse, -R36.reuse ;  /* 0x000000005e4a7223 */ /* 0x180fe20000010824 */
[--C-:B------:R-:W-:Y:S01]  /*29a0*/  FFMA.FTZ R31, R129, R0, -R36.reuse ;  /* 0x00000000811f7223 */ /* 0x100fe20000010824 */
[----:B------:R-:W-:Y:S01]  /*29b0*/  FMNMX.FTZ R14, R137, R14, !PT ;  /* 0x0000000e890e7209 */ /* 0x000fe20007810000 */
[-CC-:B------:R-:W-:Y:S01]  /*29c0*/  FFMA.FTZ R42, R70, R0.reuse, -R36.reuse ;  /* 0x00000000462a7223 */ /* 0x180fe20000010824 */
[----:B------:R-:W3:Y:S01]  /*29d0*/  MUFU.EX2 R7, R7 ;  /* 0x0000000700077308 */ /* 0x000ee20000000800 */
[--C-:B------:R-:W-:Y:S01]  /*29e0*/  FFMA.FTZ R52, R78, R0, -R36.reuse ;  /* 0x000000004e347223 */ /* 0x100fe20000010824 */
[----:B------:R-:W-:Y:S01]  /*29f0*/  FMNMX.FTZ R14, R141, R14, !PT ;  /* 0x0000000e8d0e7209 */ /* 0x000fe20007810000 */
[-CC-:B------:R-:W-:Y:S01]  /*2a00*/  FFMA.FTZ R43, R83, R0.reuse, -R36.reuse ;  /* 0x00000000532b7223 */ /* 0x180fe20000010824 */
[-CC-:B------:R-:W-:Y:S01]  /*2a10*/  FFMA.FTZ R117, R32, R0.reuse, -R36.reuse ;  /* 0x0000000020757223 */ /* 0x180fe20000010824 */
[--C-:B------:R-:W-:Y:S01]  /*2a20*/  FFMA.FTZ R131, R34, R0, -R36.reuse ;  /* 0x0000000022837223 */ /* 0x100fe20000010824 */
[----:B------:R-:W-:Y:S01]  /*2a30*/  FMNMX.FTZ R14, R145, R14, !PT ;  /* 0x0000000e910e7209 */ /* 0x000fe20007810000 */
[-CC-:B------:R-:W-:Y:S01]  /*2a40*/  FFMA.FTZ R129, R147, R0.reuse, -R36.reuse ;  /* 0x0000000093817223 */ /* 0x180fe20000010824 */
[----:B------:R-:W4:Y:S01]  /*2a50*/  MUFU.EX2 R50, R50 ;  /* 0x0000003200327308 */ /* 0x000f220000000800 */
[-CC-:B------:R-:W-:Y:S01]  /*2a60*/  FFMA.FTZ R35, R149, R0.reuse, -R36.reuse ;  /* 0x0000000095237223 */ /* 0x180fe20000010824 */
[-CC-:B------:R-:W-:Y:S01]  /*2a70*/  FFMA.FTZ R86, R86, R0.reuse, -R36.reuse ;  /* 0x0000000056567223 */ /* 0x180fe20000010824 */
[----:B------:R-:W5:Y:S01]  /*2a80*/  SHFL.BFLY PT, R3, R14, 0x2, 0x1f ;  /* 0x0c401f000e037f89 */ /* 0x000f6200000e0000 */
[-CC-:B------:R-:W-:Y:S01]  /*2a90*/  FFMA.FTZ R90, R90, R0.reuse, -R36.reuse ;  /* 0x000000005a5a7223 */ /* 0x180fe20000010824 */
[-CC-:B------:R-:W-:Y:S01]  /*2aa0*/  FFMA.FTZ R109, R26, R0.reuse, -R36.reuse ;  /* 0x000000001a6d7223 */ /* 0x180fe20000010824 */
[-CC-:B------:R-:W-:Y:S01]  /*2ab0*/  FFMA.FTZ R70, R98, R0.reuse, -R36.reuse ;  /* 0x0000000062467223 */ /* 0x180fe20000010824 */
[-CC-:B------:R-:W-:Y:S01]  /*2ac0*/  FFMA.FTZ R83, R28, R0.reuse, -R36.reuse ;  /* 0x000000001c537223 */ /* 0x180fe20000010824 */
[----:B------:R-:W2:Y:S01]  /*2ad0*/  MUFU.EX2 R13, R13 ;  /* 0x0000000d000d7308 */ /* 0x000ea20000000800 */
[-CC-:B------:R-:W-:Y:S01]  /*2ae0*/  FFMA.FTZ R78, R102, R0.reuse, -R36.reuse ;  /* 0x00000000664e7223 */ /* 0x180fe20000010824 */
[-CC-:B------:R-:W-:Y:S01]  /*2af0*/  FFMA.FTZ R113, R30, R0.reuse, -R36.reuse ;  /* 0x000000001e717223 */ /* 0x180fe20000010824 */
[-CC-:B------:R-:W-:Y:S01]  /*2b00*/  FFMA.FTZ R107, R107, R0.reuse, -R36.reuse ;  /* 0x000000006b6b7223 */ /* 0x180fe20000010824 */
[-CC-:B------:R-:W-:Y:S01]  /*2b10*/  FFMA.FTZ R84, R110, R0.reuse, -R36.reuse ;  /* 0x000000006e547223 */ /* 0x180fe20000010824 */
[-CC-:B------:R-:W-:Y:S01]  /*2b20*/  FFMA.FTZ R32, R114, R0.reuse, -R36.reuse ;  /* 0x0000000072207223 */ /* 0x180fe20000010824 */
[-CC-:B------:R-:W-:Y:S01]  /*2b30*/  FFMA.FTZ R34, R118, R0.reuse, -R36.reuse ;  /* 0x0000000076227223 */ /* 0x180fe20000010824 */
[----:B------:R-:W-:Y:S01]  /*2b40*/  FFMA.FTZ R119, R119, R0, -R36 ;  /* 0x0000000077777223 */ /* 0x000fe20000010824 */
[----:B------:R1:W-:Y:S01]  /*2b50*/  MUFU.EX2 R8, R82 ;  /* 0x0000005200087308 */ /* 0x0003e20000000800 */
[----:B------:R-:W-:-:S07]  /*2b60*/  IMAD.MOV.U32 R149, RZ, RZ, R151 ;  /* 0x000000ffff957224 */ /* 0x000fce00078e0097 */
[----:B------:R-:W2:Y:S01]  /*2b70*/  MUFU.EX2 R56, R56 ;  /* 0x0000003800387308 */ /* 0x000ea20000000800 */
[----:B-1----:R-:W-:Y:S01]  /*2b80*/  FFMA.FTZ R82, R106, R0, -R36 ;  /* 0x000000006a527223 */ /* 0x002fe20000010824 */
[----:B-----5:R-:W-:-:S05]  /*2b90*/  FMNMX.FTZ R24, R14, R3, !PT ;  /* 0x000000030e187209 */ /* 0x020fca0007810000 */
[----:B------:R-:W1:Y:S01]  /*2ba0*/  SHFL.BFLY PT, R3, R24, 0x1, 0x1f ;  /* 0x0c201f0018037f89 */ /* 0x000e6200000e0000 */
[----:B------:R5:W-:Y:S08]  /*2bb0*/  MUFU.EX2 R10, R86 ;  /* 0x00000056000a7308 */ /* 0x000bf00000000800 */
[----:B------:R-:W-:Y:S08]  /*2bc0*/  MUFU.EX2 R58, R58 ;  /* 0x0000003a003a7308 */ /* 0x000ff00000000800 */
[----:B------:R-:W-:Y:S01]  /*2bd0*/  MUFU.EX2 R62, R62 ;  /* 0x0000003e003e7308 */ /* 0x000fe20000000800 */
[----:B-1----:R-:W-:-:S07]  /*2be0*/  FMNMX.FTZ R3, R24, R3, !PT ;  /* 0x0000000318037209 */ /* 0x002fce0007810000 */
[----:B------:R-:W-:Y:S01]  /*2bf0*/  MUFU.EX2 R27, R27 ;  /* 0x0000001b001b7308 */ /* 0x000fe20000000800 */
[C---:B------:R-:W-:Y:S01]  /*2c00*/  FSETP.NEU.FTZ.AND P2, PT, R3.reuse, -INF , PT ;  /* 0xff8000000300780b */ /* 0x040fe20003f5d000 */
[----:B------:R-:W-:-:S06]  /*2c10*/  FMUL.FTZ R24, R3, R0 ;  /* 0x0000000003187220 */ /* 0x000fcc0000410000 */
[----:B------:R-:W-:Y:S01]  /*2c20*/  MUFU.EX2 R40, R40 ;  /* 0x0000002800287308 */ /* 0x000fe20000000800 */
[----:B------:R-:W-:Y:S02]  /*2c30*/  FSEL R24, R24, RZ, P2 ;  /* 0x000000ff18187208 */ /* 0x000fe40001000000 */
[----:B------:R-:W-:-:S03]  /*2c40*/  ISETP.GE.AND P2, PT, R23, 0xc1, PT ;  /* 0x000000c11700780c */ /* 0x000fc60003f46270 */
[-CC-:B------:R-:W-:Y:S01]  /*2c50*/  FFMA.FTZ R14, R11, R0.reuse, -R24.reuse ;  /* 0x000000000b0e7223 */ /* 0x180fe20000010818 */
[-CC-:B------:R-:W-:Y:S01]  /*2c60*/  FFMA.FTZ R25, R25, R0.reuse, -R24.reuse ;  /* 0x0000000019197223 */ /* 0x180fe20000010818 */
[-CC-:B------:R-:W-:Y:S01]  /*2c70*/  FFMA.FTZ R92, R15, R0.reuse, -R24.reuse ;  /* 0x000000000f5c7223 */ /* 0x180fe20000010818 */
[-CC-:B------:R-:W-:Y:S01]  /*2c80*/  FFMA.FTZ R29, R29, R0.reuse, -R24.reuse ;  /* 0x000000001d1d7223 */ /* 0x180fe20000010818 */
[-CC-:B------:R-:W-:Y:S01]  /*2c90*/  FFMA.FTZ R94, R39, R0.reuse, -R24.reuse ;  /* 0x00000000275e7223 */ /* 0x180fe20000010818 */
[-CC-:B------:R-:W-:Y:S01]  /*2ca0*/  FFMA.FTZ R36, R64, R0.reuse, -R24.reuse ;  /* 0x0000000040247223 */ /* 0x180fe20000010818 */
[----:B------:R-:W-:Y:S01]  /*2cb0*/  MUFU.EX2 R14, R14 ;  /* 0x0000000e000e7308 */ /* 0x000fe20000000800 */
[-CC-:B------:R-:W-:Y:S01]  /*2cc0*/  FFMA.FTZ R64, R72, R0.reuse, -R24.reuse ;  /* 0x0000000048407223 */ /* 0x180fe20000010818 */
[-C--:B------:R-:W-:Y:S01]  /*2cd0*/  FFMA.FTZ R147, R33, R0.reuse, -R24 ;  /* 0x0000000021937223 */ /* 0x080fe20000010818 */
[----:B------:R-:W-:Y:S01]  /*2ce0*/  FADD.FTZ R72, R5, R6 ;  /* 0x0000000605487221 */ /* 0x000fe20000010000 */
[-CC-:B-----5:R-:W-:Y:S01]  /*2cf0*/  FFMA.FTZ R86, R53, R0.reuse, -R24.reuse ;  /* 0x0000000035567223 */ /* 0x1a0fe20000010818 */
[-CC-:B------:R-:W-:Y:S01]  /*2d00*/  FFMA.FTZ R96, R127, R0.reuse, -R24.reuse ;  /* 0x000000007f607223 */ /* 0x180fe20000010818 */
[-C--:B------:R-:W-:Y:S01]  /*2d10*/  FFMA.FTZ R127, R37, R0.reuse, -R24 ;  /* 0x00000000257f7223 */ /* 0x080fe20000010818 */
[----:B---3--:R-:W-:Y:S01]  /*2d20*/  FADD.FTZ R53, R7, R72 ;  /* 0x0000004807357221 */ /* 0x008fe20000010000 */
[----:B------:R-:W1:Y:S01]  /*2d30*/  MUFU.EX2 R25, R25 ;  /* 0x0000001900197308 */ /* 0x000e620000000800 */
[-CC-:B------:R-:W-:Y:S01]  /*2d40*/  FFMA.FTZ R11, R47, R0.reuse, -R24.reuse ;  /* 0x000000002f0b7223 */ /* 0x180fe20000010818 */
[-CC-:B------:R-:W-:Y:S01]  /*2d50*/  FFMA.FTZ R26, R41, R0.reuse, -R24.reuse ;  /* 0x00000000291a7223 */ /* 0x180fe20000010818 */
[----:B----4-:R-:W-:Y:S01]  /*2d60*/  FADD.FTZ R72, R50, R53 ;  /* 0x0000003532487221 */ /* 0x010fe20000010000 */
[-CC-:B------:R-:W-:Y:S01]  /*2d70*/  FFMA.FTZ R28, R51, R0.reuse, -R24.reuse ;  /* 0x00000000331c7223 */ /* 0x180fe20000010818 */
[-CC-:B------:R-:W-:Y:S01]  /*2d80*/  FFMA.FTZ R33, R45, R0.reuse, -R24.reuse ;  /* 0x000000002d217223 */ /* 0x180fe20000010818 */
[-C--:B------:R-:W-:Y:S01]  /*2d90*/  FFMA.FTZ R30, R139, R0.reuse, -R24 ;  /* 0x000000008b1e7223 */ /* 0x080fe20000010818 */
[----:B--2---:R-:W-:Y:S01]  /*2da0*/  FADD.FTZ R53, R13, R72 ;  /* 0x000000480d357221 */ /* 0x004fe20000010000 */
[----:B------:R-:W2:Y:S01]  /*2db0*/  MUFU.EX2 R92, R92 ;  /* 0x0000005c005c7308 */ /* 0x000ea20000000800 */
[-CC-:B------:R-:W-:Y:S01]  /*2dc0*/  FFMA.FTZ R23, R76, R0.reuse, -R24.reuse ;  /* 0x000000004c177223 */ /* 0x180fe20000010818 */
[----:B------:R-:W-:Y:S01]  /*2dd0*/  F2FP.F16.F32.PACK_AB R5, R6, R5 ;  /* 0x000000050605723e */ /* 0x000fe200000000ff */
[----:B------:R-:W-:Y:S01]  /*2de0*/  FADD.FTZ R53, R56, R53 ;  /* 0x0000003538357221 */ /* 0x000fe20000010000 */
[-CC-:B------:R-:W-:Y:S01]  /*2df0*/  FFMA.FTZ R41, R49, R0.reuse, -R24.reuse ;  /* 0x0000000031297223 */ /* 0x180fe20000010818 */
[-CC-:B------:R-:W-:Y:S01]  /*2e00*/  FFMA.FTZ R45, R143, R0.reuse, -R24.reuse ;  /* 0x000000008f2d7223 */ /* 0x180fe20000010818 */
[-CC-:B------:R-:W-:Y:S01]  /*2e10*/  FFMA.FTZ R47, R63, R0.reuse, -R24.reuse ;  /* 0x000000003f2f7223 */ /* 0x180fe20000010818 */
[-CC-:B------:R-:W-:Y:S01]  /*2e20*/  FFMA.FTZ R88, R57, R0.reuse, -R24.reuse ;  /* 0x0000000039587223 */ /* 0x180fe20000010818 */
[----:B------:R-:W3:Y:S01]  /*2e30*/  MUFU.EX2 R29, R29 ;  /* 0x0000001d001d7308 */ /* 0x000ee20000000800 */
[----:B-1----:R-:W-:Y:S01]  /*2e40*/  FADD.FTZ R15, R14, R25 ;  /* 0x000000190e0f7221 */ /* 0x002fe20000010000 */
[-CC-:B------:R-:W-:Y:S01]  /*2e50*/  FFMA.FTZ R49, R60, R0.reuse, -R24.reuse ;  /* 0x000000003c317223 */ /* 0x180fe20000010818 */
[-CC-:B------:R-:W-:Y:S01]  /*2e60*/  FFMA.FTZ R37, R65, R0.reuse, -R24.reuse ;  /* 0x0000000041257223 */ /* 0x180fe20000010818 */
[-CC-:B------:R-:W-:Y:S01]  /*2e70*/  FFMA.FTZ R39, R75, R0.reuse, -R24.reuse ;  /* 0x000000004b277223 */ /* 0x180fe20000010818 */
[----:B------:R-:W-:Y:S01]  /*2e80*/  F2FP.F16.F32.PACK_AB R7, R50, R7 ;  /* 0x000000073207723e */ /* 0x000fe200000000ff */
[-CC-:B------:R-:W-:Y:S01]  /*2e90*/  FFMA.FTZ R60, R69, R0.reuse, -R24.reuse ;  /* 0x00000000453c7223 */ /* 0x180fe20000010818 */
[----:B------:R-:W-:Y:S01]  /*2ea0*/  F2FP.F16.F32.PACK_AB R13, R56, R13 ;  /* 0x0000000d380d723e */ /* 0x000fe200000000ff */
[----:B------:R-:W1:Y:S01]  /*2eb0*/  MUFU.EX2 R94, R94 ;  /* 0x0000005e005e7308 */ /* 0x000e620000000800 */
[----:B--2---:R-:W-:Y:S01]  /*2ec0*/  FADD.FTZ R4, R92, R15 ;  /* 0x0000000f5c047221 */ /* 0x004fe20000010000 */
[-CC-:B------:R-:W-:Y:S01]  /*2ed0*/  FFMA.FTZ R51, R73, R0.reuse, -R24.reuse ;  /* 0x0000000049337223 */ /* 0x180fe20000010818 */
[-CC-:B------:R-:W-:Y:S01]  /*2ee0*/  FFMA.FTZ R72, R12, R0.reuse, -R24.reuse ;  /* 0x000000000c487223 */ /* 0x180fe20000010818 */
[-CC-:B------:R-:W-:Y:S01]  /*2ef0*/  FFMA.FTZ R50, R87, R0.reuse, -R24.reuse ;  /* 0x0000000057327223 */ /* 0x180fe20000010818 */
[-CC-:B------:R-:W-:Y:S01]  /*2f00*/  FFMA.FTZ R56, R77, R0.reuse, -R24.reuse ;  /* 0x000000004d387223 */ /* 0x180fe20000010818 */
[-CC-:B------:R-:W-:Y:S01]  /*2f10*/  FFMA.FTZ R57, R85, R0.reuse, -R24.reuse ;  /* 0x0000000055397223 */ /* 0x180fe20000010818 */
[----:B------:R-:W-:Y:S01]  /*2f20*/  FFMA.FTZ R63, R93, R0, -R24 ;  /* 0x000000005d3f7223 */ /* 0x000fe20000010818 */
[----:B------:R-:W2:Y:S01]  /*2f30*/  MUFU.EX2 R147, R147 ;  /* 0x0000009300937308 */ /* 0x000ea20000000800 */
[C---:B---3--:R-:W-:Y:S01]  /*2f40*/  FADD.FTZ R15, R29.reuse, R4 ;  /* 0x000000041d0f7221 */ /* 0x048fe20000010000 */
[----:B------:R-:W-:Y:S01]  /*2f50*/  F2FP.F16.F32.PACK_AB R6, R29, R92 ;  /* 0x0000005c1d06723e */ /* 0x000fe200000000ff */
[-CC-:B------:R-:W-:Y:S01]  /*2f60*/  FFMA.FTZ R99, R99, R0.reuse, -R24.reuse ;  /* 0x0000000063637223 */ /* 0x180fe20000010818 */
[-CC-:B------:R-:W-:Y:S01]  /*2f70*/  FFMA.FTZ R97, R97, R0.reuse, -R24.reuse ;  /* 0x0000000061617223 */ /* 0x180fe20000010818 */
[-CC-:B------:R-:W-:Y:S01]  /*2f80*/  FFMA.FTZ R103, R103, R0.reuse, -R24.reuse ;  /* 0x0000000067677223 */ /* 0x180fe20000010818 */
[-CC-:B------:R-:W-:Y:S01]  /*2f90*/  FFMA.FTZ R101, R101, R0.reuse, -R24.reuse ;  /* 0x0000000065657223 */ /* 0x180fe20000010818 */
[-CC-:B------:R-:W-:Y:S01]  /*2fa0*/  FFMA.FTZ R111, R111, R0.reuse, -R24.reuse ;  /* 0x000000006f6f7223 */ /* 0x180fe20000010818 */
[----:B------:R-:W3:Y:S01]  /*2fb0*/  MUFU.EX2 R96, R96 ;  /* 0x0000006000607308 */ /* 0x000ee20000000800 */
[----:B-1----:R-:W-:Y:S01]  /*2fc0*/  FADD.FTZ R4, R94, R15 ;  /* 0x0000000f5e047221 */ /* 0x002fe20000010000 */
[----:B------:R-:W-:Y:S01]  /*2fd0*/  FADD.FTZ R15, R58, R53 ;  /* 0x000000353a0f7221 */ /* 0x000fe20000010000 */
[-CC-:B------:R-:W-:Y:S01]  /*2fe0*/  FFMA.FTZ R105, R105, R0.reuse, -R24.reuse ;  /* 0x0000000069697223 */ /* 0x180fe20000010818 */
[-CC-:B------:R-:W-:Y:S01]  /*2ff0*/  FFMA.FTZ R115, R115, R0.reuse, -R24.reuse ;  /* 0x0000000073737223 */ /* 0x180fe20000010818 */
[----:B------:R-:W-:Y:S01]  /*3000*/  FFMA.FTZ R133, R133, R0, -R24 ;  /* 0x0000000085857223 */ /* 0x000fe20000010818 */
[C---:B------:R-:W-:Y:S01]  /*3010*/  FADD.FTZ R98, R62.reuse, R15 ;  /* 0x0000000f3e627221 */ /* 0x040fe20000010000 */
[----:B------:R-:W-:Y:S01]  /*3020*/  F2FP.F16.F32.PACK_AB R15, R62, R58 ;  /* 0x0000003a3e0f723e */ /* 0x000fe200000000ff */
[----:B------:R-:W1:Y:S01]  /*3030*/  MUFU.EX2 R127, R127 ;  /* 0x0000007f007f7308 */ /* 0x000e620000000800 */
[----:B--2---:R-:W-:Y:S01]  /*3040*/  FADD.FTZ R53, R147, R4 ;  /* 0x0000000493357221 */ /* 0x004fe20000010000 */
[----:B------:R-:W-:Y:S01]  /*3050*/  F2FP.F16.F32.PACK_AB R4, R25, R14 ;  /* 0x0000000e1904723e */ /* 0x000fe200000000ff */
[----:B------:R-:W-:Y:S01]  /*3060*/  FADD.FTZ R25, R27, R98 ;  /* 0x000000621b197221 */ /* 0x000fe20000010000 */
[-CC-:B------:R-:W-:Y:S01]  /*3070*/  FFMA.FTZ R58, R91, R0.reuse, -R24.reuse ;  /* 0x000000005b3a7223 */ /* 0x180fe20000010818 */
[-CC-:B------:R-:W-:Y:S01]  /*3080*/  FFMA.FTZ R62, R95, R0.reuse, -R24.reuse ;  /* 0x000000005f3e7223 */ /* 0x180fe20000010818 */
[-CC-:B------:R-:W-:Y:S01]  /*3090*/  FFMA.FTZ R135, R135, R0.reuse, -R24.reuse ;  /* 0x0000000087877223 */ /* 0x180fe20000010818 */
[----:B------:R-:W-:Y:S01]  /*30a0*/  FADD.FTZ R92, R40, R25 ;  /* 0x00000019285c7221 */ /* 0x000fe20000010000 */
[----:B------:R-:W2:Y:S01]  /*30b0*/  MUFU.EX2 R11, R11 ;  /* 0x0000000b000b7308 */ /* 0x000ea20000000800 */
[----:B---3--:R-:W-:Y:S01]  /*30c0*/  FADD.FTZ R14, R96, R53 ;  /* 0x00000035600e7221 */ /* 0x008fe20000010000 */
[-CC-:B------:R-:W-:Y:S01]  /*30d0*/  FFMA.FTZ R53, R81, R0.reuse, -R24.reuse ;  /* 0x0000000051357223 */ /* 0x180fe20000010818 */
[-CC-:B------:R-:W-:Y:S01]  /*30e0*/  FFMA.FTZ R137, R137, R0.reuse, -R24.reuse ;  /* 0x0000000089897223 */ /* 0x180fe20000010818 */
[-CC-:B------:R-:W-:Y:S01]  /*30f0*/  FFMA.FTZ R141, R141, R0.reuse, -R24.reuse ;  /* 0x000000008d8d7223 */ /* 0x180fe20000010818 */
[----:B------:R-:W-:Y:S01]  /*3100*/  FFMA.FTZ R145, R145, R0, -R24 ;  /* 0x0000000091917223 */ /* 0x000fe20000010818 */
[----:B------:R-:W-:Y:S01]  /*3110*/  F2FP.F16.F32.PACK_AB R12, R147, R94 ;  /* 0x0000005e930c723e */ /* 0x000fe200000000ff */
[----:B------:R3:W-:Y:S01]  /*3120*/  STSM.16.M88.4 [R2+0x1e800], R4 ;  /* 0x01e8000402007844 */ /* 0x0007e20000000200 */
[----:B------:R-:W4:Y:S01]  /*3130*/  MUFU.EX2 R31, R31 ;  /* 0x0000001f001f7308 */ /* 0x000f220000000800 */
[C---:B-1----:R-:W-:Y:S01]  /*3140*/  FADD.FTZ R76, R127.reuse, R14 ;  /* 0x0000000e7f4c7221 */ /* 0x042fe20000010000 */
[----:B------:R-:W-:Y:S01]  /*3150*/  F2FP.F16.F32.PACK_AB R14, R127, R96 ;  /* 0x000000607f0e723e */ /* 0x000fe200000000ff */
[----:B------:R-:W-:-:S02]  /*3160*/  IMAD.MOV.U32 R147, RZ, RZ, R151 ;  /* 0x000000ffff937224 */ /* 0x000fc400078e0097 */
[--C-:B------:R-:W-:Y:S02]  /*3170*/  IMAD.MOV.U32 R143, RZ, RZ, R151.reuse ;  /* 0x000000ffff8f7224 */ /* 0x100fe400078e0097 */
[----:B------:R1:W-:Y:S01]  /*3180*/  STSM.16.M88.4 [R152], R12 ;  /* 0x0000000c98007844 */ /* 0x0003e20000000200 */
[----:B------:R-:W5:Y:S01]  /*3190*/  MUFU.EX2 R26, R26 ;  /* 0x0000001a001a7308 */ /* 0x000f620000000800 */
[----:B--2---:R-:W-:Y:S01]  /*31a0*/  FADD.FTZ R25, R11, R76 ;  /* 0x0000004c0b197221 */ /* 0x004fe20000010000 */
[--C-:B------:R-:W-:Y:S02]  /*31b0*/  IMAD.MOV.U32 R139, RZ, RZ, R151.reuse ;  /* 0x000000ffff8b7224 */ /* 0x100fe400078e0097 */
[----:B------:R-:W-:-:S04]  /*31c0*/  IMAD.MOV.U32 R127, RZ, RZ, R151 ;  /* 0x000000ffff7f7224 */ /* 0x000fc800078e0097 */
[----:B------:R-:W2:Y:S01]  /*31d0*/  MUFU.EX2 R44, R44 ;  /* 0x0000002c002c7308 */ /* 0x000ea20000000800 */
[----:B----4-:R-:W-:-:S07]  /*31e0*/  FADD.FTZ R29, R31, R92 ;  /* 0x0000005c1f1d7221 */ /* 0x010fce0000010000 */
[----:B------:R-:W4:Y:S01]  /*31f0*/  MUFU.EX2 R28, R28 ;  /* 0x0000001c001c7308 */ /* 0x000f220000000800 */
[----:B-----5:R-:W-:-:S07]  /*3200*/  FADD.FTZ R25, R26, R25 ;  /* 0x000000191a197221 */ /* 0x020fce0000010000 */
[----:B------:R-:W5:Y:S01]  /*3210*/  MUFU.EX2 R48, R48 ;  /* 0x0000003000307308 */ /* 0x000f620000000800 */
[----:B--2---:R-:W-:-:S07]  /*3220*/  FADD.FTZ R29, R44, R29 ;  /* 0x0000001d2c1d7221 */ /* 0x004fce0000010000 */
        /* <DEDUP_REMOVED lines=23> */
[C---:B--2---:R-:W-:Y:S01]  /*33a0*/  FADD.FTZ R29, R125.reuse, R92 ;  /* 0x0000005c7d1d7221 */ /* 0x044fe20000010000 */
[----:B---3--:R-:W-:Y:S01]  /*33b0*/  F2FP.F16.F32.PACK_AB R5, R125, R66 ;  /* 0x000000427d05723e */ /* 0x008fe200000000ff */
[----:B------:R-:W-:-:S05]  /*33c0*/  IMAD.MOV.U32 R125, RZ, RZ, R151 ;  /* 0x000000ffff7d7224 */ /* 0x000fca00078e0097 */
[----:B------:R-:W2:Y:S01]  /*33d0*/  MUFU.EX2 R88, R88 ;  /* 0x0000005800587308 */ /* 0x000ea20000000800 */
[----:B----4-:R-:W-:-:S07]  /*33e0*/  FADD.FTZ R25, R47, R76 ;  /* 0x0000004c2f197221 */ /* 0x010fce0000010000 */
[----:B------:R-:W3:Y:S01]  /*33f0*/  MUFU.EX2 R129, R129 ;  /* 0x0000008100817308 */ /* 0x000ee20000000800 */
[----:B-----5:R-:W-:Y:S01]  /*3400*/  FADD.FTZ R76, R80, R29 ;  /* 0x0000001d504c7221 */ /* 0x020fe20000010000 */
[----:B------:R-:W-:Y:S01]  /*3410*/  F2FP.F16.F32.PACK_AB R29, R121, R48 ;  /* 0x00000030791d723e */ /* 0x000fe200000000ff */
[----:B------:R-:W-:-:S05]  /*3420*/  IMAD.MOV.U32 R121, RZ, RZ, R151 ;  /* 0x000000ffff797224 */ /* 0x000fca00078e0097 */
[----:B------:R4:W-:Y:S08]  /*3430*/  MUFU.EX2 R68, R90 ;  /* 0x0000005a00447308 */ /* 0x0009f00000000800 */
[----:B------:R-:W5:Y:S01]  /*3440*/  MUFU.EX2 R49, R49 ;  /* 0x0000003100317308 */ /* 0x000f620000000800 */
[-CC-:B----4-:R-:W-:Y:S01]  /*3450*/  FFMA.FTZ R90, R61, R0.reuse, -R24.reuse ;  /* 0x000000003d5a7223 */ /* 0x190fe20000010818 */
[----:B------:R-:W-:Y:S01]  /*3460*/  FFMA.FTZ R61, R89, R0, -R24 ;  /* 0x00000000593d7223 */ /* 0x000fe20000010818 */
[----:B--2---:R-:W-:Y:S01]  /*3470*/  FADD.FTZ R24, R88, R25 ;  /* 0x0000001958187221 */ /* 0x004fe20000010000 */
[----:B---3--:R-:W-:Y:S01]  /*3480*/  FADD.FTZ R76, R129, R76 ;  /* 0x0000004c814c7221 */ /* 0x008fe20000010000 */
[----:B------:R-:W-:-:S02]  /*3490*/  F2FP.F16.F32.PACK_AB R25, R40, R27 ;  /* 0x0000001b2819723e */ /* 0x000fc400000000ff */
[----:B------:R-:W-:Y:S01]  /*34a0*/  F2FP.F16.F32.PACK_AB R27, R44, R31 ;  /* 0x0000001f2c1b723e */ /* 0x000fe200000000ff */
[----:B------:R-:W2:Y:S01]  /*34b0*/  MUFU.EX2 R35, R35 ;  /* 0x0000002300237308 */ /* 0x000ea20000000800 */
[----:B------:R-:W-:Y:S01]  /*34c0*/  F2FP.F16.F32.PACK_AB R31, R123, R54 ;  /* 0x000000367b1f723e */ /* 0x000fe200000000ff */
[--C-:B------:R-:W-:Y:S01]  /*34d0*/  IMAD.MOV.U32 R123, RZ, RZ, R151.reuse ;  /* 0x000000ffff7b7224 */ /* 0x100fe200078e0097 */
[----:B------:R-:W-:Y:S01]  /*34e0*/  F2FP.F16.F32.PACK_AB R7, R129, R80 ;  /* 0x000000508107723e */ /* 0x000fe200000000ff */
[----:B------:R-:W-:-:S04]  /*34f0*/  IMAD.MOV.U32 R129, RZ, RZ, R151 ;  /* 0x000000ffff817224 */ /* 0x000fc800078e0097 */
[----:B------:R-:W3:Y:S01]  /*3500*/  MUFU.EX2 R90, R90 ;  /* 0x0000005a005a7308 */ /* 0x000ee20000000800 */
[----:B-----5:R-:W-:Y:S01]  /*3510*/  FADD.FTZ R65, R49, R24 ;  /* 0x0000001831417221 */ /* 0x020fe20000010000 */
[----:B------:R-:W-:Y:S02]  /*3520*/  F2FP.F16.F32.PACK_AB R24, R26, R11 ;  /* 0x0000000b1a18723e */ /* 0x000fe400000000ff */
[----:B------:R-:W-:Y:S02]  /*3530*/  F2FP.F16.F32.PACK_AB R26, R33, R28 ;  /* 0x0000001c211a723e */ /* 0x000fe400000000ff */
[----:B------:R-:W-:Y:S02]  /*3540*/  F2FP.F16.F32.PACK_AB R28, R41, R30 ;  /* 0x0000001e291c723e */ /* 0x000fe400000000ff */
[----:B------:R-:W4:Y:S01]  /*3550*/  MUFU.EX2 R38, R38 ;  /* 0x0000002600267308 */ /* 0x000f220000000800 */
[----:B--2---:R-:W-:Y:S01]  /*3560*/  FADD.FTZ R69, R35, R76 ;  /* 0x0000004c23457221 */ /* 0x004fe20000010000 */
[----:B------:R-:W-:Y:S01]  /*3570*/  F2FP.F16.F32.PACK_AB R30, R86, R45 ;  /* 0x0000002d561e723e */ /* 0x000fe200000000ff */
[----:B------:R2:W-:Y:S04]  /*3580*/  STSM.16.M88.4 [R17], R24 ;  /* 0x0000001811007844 */ /* 0x0005e80000000200 */
[----:B------:R-:W-:Y:S01]  /*3590*/  STSM.16.M88.4 [R16], R28 ;  /* 0x0000001c10007844 */ /* 0x000fe20000000200 */
[----:B------:R-:W5:Y:S01]  /*35a0*/  MUFU.EX2 R36, R36 ;  /* 0x0000002400247308 */ /* 0x000f620000000800 */
[----:B---3--:R-:W-:-:S07]  /*35b0*/  FADD.FTZ R65, R90, R65 ;  /* 0x000000415a417221 */ /* 0x008fce0000010000 */
[----:B------:R-:W3:Y:S01]  /*35c0*/  MUFU.EX2 R42, R42 ;  /* 0x0000002a002a7308 */ /* 0x000ee20000000800 */
[----:B----4-:R-:W-:-:S07]  /*35d0*/  FADD.FTZ R69, R38, R69 ;  /* 0x0000004526457221 */ /* 0x010fce0000010000 */
[----:B------:R-:W4:Y:S01]  /*35e0*/  MUFU.EX2 R37, R37 ;  /* 0x0000002500257308 */ /* 0x000f220000000800 */
[----:B-----5:R-:W-:-:S07]  /*35f0*/  FADD.FTZ R4, R36, R65 ;  /* 0x0000004124047221 */ /* 0x020fce0000010000 */
[----:B------:R-:W1:Y:S01]  /*3600*/  MUFU.EX2 R55, R55 ;  /* 0x0000003700377308 */ /* 0x000e620000000800 */
[----:B---3--:R-:W-:-:S07]  /*3610*/  FADD.FTZ R6, R42, R69 ;  /* 0x000000452a067221 */ /* 0x008fce0000010000 */
[----:B------:R-:W3:Y:S01]  /*3620*/  MUFU.EX2 R39, R39 ;  /* 0x0000002700277308 */ /* 0x000ee20000000800 */
[----:B----4-:R-:W-:-:S07]  /*3630*/  FADD.FTZ R4, R37, R4 ;  /* 0x0000000425047221 */ /* 0x010fce0000010000 */
[----:B------:R-:W4:Y:S01]  /*3640*/  MUFU.EX2 R46, R46 ;  /* 0x0000002e002e7308 */ /* 0x000f220000000800 */
[----:B-1----:R-:W-:Y:S01]  /*3650*/  FADD.FTZ R13, R55, R6 ;  /* 0x00000006370d7221 */ /* 0x002fe20000010000 */
[----:B------:R-:W-:-:S06]  /*3660*/  F2FP.F16.F32.PACK_AB R6, R90, R49 ;  /* 0x000000315a06723e */ /* 0x000fcc00000000ff */
[----:B------:R-:W1:Y:S01]  /*3670*/  MUFU.EX2 R60, R60 ;  /* 0x0000003c003c7308 */ /* 0x000e620000000800 */
[----:B---3--:R-:W-:-:S07]  /*3680*/  FADD.FTZ R11, R39, R4 ;  /* 0x00000004270b7221 */ /* 0x008fce0000010000 */
[----:B------:R-:W3:Y:S01]  /*3690*/  MUFU.EX2 R59, R59 ;  /* 0x0000003b003b7308 */ /* 0x000ee20000000800 */
[----:B----4-:R-:W-:-:S07]  /*36a0*/  FADD.FTZ R4, R46, R13 ;  /* 0x0000000d2e047221 */ /* 0x010fce0000010000 */
[----:B------:R-:W4:Y:S01]  /*36b0*/  MUFU.EX2 R64, R64 ;  /* 0x0000004000407308 */ /* 0x000f220000000800 */
[----:B-1----:R-:W-:-:S07]  /*36c0*/  FADD.FTZ R11, R60, R11 ;  /* 0x0000000b3c0b7221 */ /* 0x002fce0000010000 */
[----:B------:R-:W1:Y:S01]  /*36d0*/  MUFU.EX2 R52, R52 ;  /* 0x0000003400347308 */ /* 0x000e620000000800 */
[C---:B---3--:R-:W-:Y:S01]  /*36e0*/  FADD.FTZ R13, R59.reuse, R4 ;  /* 0x000000043b0d7221 */ /* 0x048fe20000010000 */
[----:B------:R-:W-:Y:S02]  /*36f0*/  F2FP.F16.F32.PACK_AB R4, R88, R47 ;  /* 0x0000002f5804723e */ /* 0x000fe400000000ff */
[----:B------:R-:W-:-:S03]  /*3700*/  F2FP.F16.F32.PACK_AB R65, R59, R46 ;  /* 0x0000002e3b41723e */ /* 0x000fc600000000ff */
[----:B------:R3:W-:Y:S01]  /*3710*/  STSM.16.M88.4 [R2+0x24800], R4 ;  /* 0x0248000402007844 */ /* 0x0007e20000000200 */
[----:B------:R-:W5:Y:S01]  /*3720*/  MUFU.EX2 R51, R51 ;  /* 0x0000003300337308 */ /* 0x000f620000000800 */
[----:B----4-:R-:W-:-:S07]  /*3730*/  FADD.FTZ R12, R64, R11 ;  /* 0x0000000b400c7221 */ /* 0x010fce0000010000 */
[----:B------:R-:W4:Y:S01]  /*3740*/  MUFU.EX2 R67, R67 ;  /* 0x0000004300437308 */ /* 0x000f220000000800 */
[----:B-1----:R-:W-:-:S07]  /*3750*/  FADD.FTZ R14, R52, R13 ;  /* 0x0000000d340e7221 */ /* 0x002fce0000010000 */
[----:B------:R-:W1:Y:S01]  /*3760*/  MUFU.EX2 R23, R23 ;  /* 0x0000001700177308 */ /* 0x000e620000000800 */
[C---:B-----5:R-:W-:Y:S01]  /*3770*/  FADD.FTZ R12, R51.reuse, R12 ;  /* 0x0000000c330c7221 */ /* 0x060fe20000010000 */
[----:B------:R-:W-:-:S06]  /*3780*/  F2FP.F16.F32.PACK_AB R64, R51, R64 ;  /* 0x000000403340723e */ /* 0x000fcc00000000ff */
[----:B------:R-:W5:Y:S01]  /*3790*/  MUFU.EX2 R72, R72 ;  /* 0x0000004800487308 */ /* 0x000f620000000800 */
[C---:B----4-:R-:W-:Y:S01]  /*37a0*/  FADD.FTZ R13, R67.reuse, R14 ;  /* 0x0000000e430d7221 */ /* 0x050fe20000010000 */
[----:B------:R-:W-:-:S06]  /*37b0*/  F2FP.F16.F32.PACK_AB R67, R67, R52 ;  /* 0x000000344343723e */ /* 0x000fcc00000000ff */
[----:B------:R-:W4:Y:S01]  /*37c0*/  MUFU.EX2 R43, R43 ;  /* 0x0000002b002b7308 */ /* 0x000f220000000800 */
[----:B-1----:R-:W-:Y:S01]  /*37d0*/  FADD.FTZ R11, R23, R12 ;  /* 0x0000000c170b7221 */ /* 0x002fe20000010000 */
[----:B------:R-:W-:Y:S01]  /*37e0*/  FADD.FTZ R12, R8, R13 ;  /* 0x0000000d080c7221 */ /* 0x000fe20000010000 */
[----:B------:R-:W-:-:S05]  /*37f0*/  F2FP.F16.F32.PACK_AB R13, R38, R35 ;  /* 0x00000023260d723e */ /* 0x000fca00000000ff */
[----:B------:R-:W1:Y:S01]  /*3800*/  MUFU.EX2 R50, R50 ;  /* 0x0000003200327308 */ /* 0x000e620000000800 */
[C---:B-----5:R-:W-:Y:S01]  /*3810*/  FADD.FTZ R11, R72.reuse, R11 ;  /* 0x0000000b480b7221 */ /* 0x060fe20000010000 */
[----:B------:R-:W-:-:S06]  /*3820*/  F2FP.F16.F32.PACK_AB R66, R72, R23 ;  /* 0x000000174842723e */ /* 0x000fcc00000000ff */
[----:B------:R-:W5:Y:S01]  /*3830*/  MUFU.EX2 R53, R53 ;  /* 0x0000003500357308 */ /* 0x000f620000000800 */
[----:B----4-:R-:W-:-:S04]  /*3840*/  FADD.FTZ R15, R43, R12 ;  /* 0x0000000c2b0f7221 */ /* 0x010fc80000010000 */
[----:B------:R-:W-:Y:S01]  /*3850*/  FADD.FTZ R14, R10, R15 ;  /* 0x0000000f0a0e7221 */ /* 0x000fe20000010000 */
[----:B------:R-:W-:Y:S02]  /*3860*/  F2FP.F16.F32.PACK_AB R15, R55, R42 ;  /* 0x0000002a370f723e */ /* 0x000fe400000000ff */
[----:B------:R-:W2:Y:S01]  /*3870*/  MUFU.EX2 R71, R71 ;  /* 0x0000004700477308 */ /* 0x000ea20000000800 */
[----:B-1----:R-:W-:-:S07]  /*3880*/  FADD.FTZ R12, R50, R11 ;  /* 0x0000000b320c7221 */ /* 0x002fce0000010000 */
[----:B------:R-:W1:Y:S01]  /*3890*/  MUFU.EX2 R56, R56 ;  /* 0x0000003800387308 */ /* 0x000e620000000800 */
[----:B-----5:R-:W-:Y:S01]  /*38a0*/  FADD.FTZ R11, R53, R12 ;  /* 0x0000000c350b7221 */ /* 0x020fe20000010000 */
[----:B------:R-:W-:-:S06]  /*38b0*/  F2FP.F16.F32.PACK_AB R12, R37, R36 ;  /* 0x00000024250c723e */ /* 0x000fcc00000000ff */
[----:B------:R-:W4:Y:S01]  /*38c0*/  MUFU.EX2 R57, R57 ;  /* 0x0000003900397308 */ /* 0x000f220000000800 */
[----:B--2---:R-:W-:Y:S01]  /*38d0*/  FADD.FTZ R25, R71, R14 ;  /* 0x0000000e47197221 */ /* 0x004fe20000010000 */
[----:B------:R-:W-:-:S03]  /*38e0*/  F2FP.F16.F32.PACK_AB R14, R60, R39 ;  /* 0x000000273c0e723e */ /* 0x000fc600000000ff */
[----:B---3--:R-:W-:Y:S02]  /*38f0*/  FADD.FTZ R6, R68, R25 ;  /* 0x0000001944067221 */ /* 0x008fe40000010000 */
[----:B------:R2:W-:Y:S01]  /*3900*/  STSM.16.M88.4 [R154], R12 ;  /* 0x0000000c9a007844 */ /* 0x0005e20000000200 */
[----:B------:R-:W3:Y:S01]  /*3910*/  MUFU.EX2 R79, R79 ;  /* 0x0000004f004f7308 */ /* 0x000ee20000000800 */
[----:B-1----:R-:W-:Y:S02]  /*3920*/  FADD.FTZ R4, R56, R11 ;  /* 0x0000000b38047221 */ /* 0x002fe40000010000 */
[----:B------:R-:W-:Y:S05]  /*3930*/  STSM.16.M88.4 [R17+0x6000], R64 ;  /* 0x0060004011007844 */ /* 0x000fea0000000200 */
[----:B------:R-:W1:Y:S01]  /*3940*/  MUFU.EX2 R58, R58 ;  /* 0x0000003a003a7308 */ /* 0x000e620000000800 */
[----:B----4-:R-:W-:-:S07]  /*3950*/  FADD.FTZ R5, R57, R4 ;  /* 0x0000000439057221 */ /* 0x010fce0000010000 */
[----:B------:R-:W4:Y:S01]  /*3960*/  MUFU.EX2 R74, R74 ;  /* 0x0000004a004a7308 */ /* 0x000f220000000800 */
[C---:B---3--:R-:W-:Y:S01]  /*3970*/  FADD.FTZ R7, R79.reuse, R6 ;  /* 0x000000064f077221 */ /* 0x048fe20000010000 */
[----:B--2---:R-:W-:-:S06]  /*3980*/  F2FP.F16.F32.PACK_AB R13, R79, R68 ;  /* 0x000000444f0d723e */ /* 0x004fcc00000000ff */
[----:B------:R-:W2:Y:S01]  /*3990*/  MUFU.EX2 R61, R61 ;  /* 0x0000003d003d7308 */ /* 0x000ea20000000800 */
[----:B-1----:R-:W-:-:S07]  /*39a0*/  FADD.FTZ R4, R58, R5 ;  /* 0x000000053a047221 */ /* 0x002fce0000010000 */
[----:B------:R-:W1:Y:S01]  /*39b0*/  MUFU.EX2 R109, R109 ;  /* 0x0000006d006d7308 */ /* 0x000e620000000800 */
[----:B----4-:R-:W-:-:S07]  /*39c0*/  FADD.FTZ R6, R74, R7 ;  /* 0x000000074a067221 */ /* 0x010fce0000010000 */
[----:B------:R-:W3:Y:S01]  /*39d0*/  MUFU.EX2 R62, R62 ;  /* 0x0000003e003e7308 */ /* 0x000ee20000000800 */
[C---:B--2---:R-:W-:Y:S01]  /*39e0*/  FADD.FTZ R5, R61.reuse, R4 ;  /* 0x000000043d057221 */ /* 0x044fe20000010000 */
[----:B------:R-:W-:-:S06]  /*39f0*/  F2FP.F16.F32.PACK_AB R12, R61, R58 ;  /* 0x0000003a3d0c723e */ /* 0x000fcc00000000ff */
[----:B------:R-:W2:Y:S01]  /*3a00*/  MUFU.EX2 R70, R70 ;  /* 0x0000004600467308 */ /* 0x000ea20000000800 */
[C---:B-1----:R-:W-:Y:S01]  /*3a10*/  FADD.FTZ R7, R109.reuse, R6 ;  /* 0x000000066d077221 */ /* 0x042fe20000010000 */
[----:B------:R-:W-:-:S06]  /*3a20*/  F2FP.F16.F32.PACK_AB R15, R109, R74 ;  /* 0x0000004a6d0f723e */ /* 0x000fcc00000000ff */
[----:B------:R-:W1:Y:S01]  /*3a30*/  MUFU.EX2 R63, R63 ;  /* 0x0000003f003f7308 */ /* 0x000e620000000800 */
[----:B---3--:R-:W-:Y:S01]  /*3a40*/  FADD.FTZ R4, R62, R5 ;  /* 0x000000053e047221 */ /* 0x008fe20000010000 */
[----:B------:R-:W-:-:S06]  /*3a50*/  F2FP.F16.F32.PACK_AB R5, R43, R8 ;  /* 0x000000082b05723e */ /* 0x000fcc00000000ff */
[----:B------:R-:W3:Y:S01]  /*3a60*/  MUFU.EX2 R83, R83 ;  /* 0x0000005300537308 */ /* 0x000ee20000000800 */
[----:B--2---:R-:W-:Y:S01]  /*3a70*/  FADD.FTZ R6, R70, R7 ;  /* 0x0000000746067221 */ /* 0x004fe20000010000 */
[----:B------:R-:W-:-:S06]  /*3a80*/  F2FP.F16.F32.PACK_AB R7, R71, R10 ;  /* 0x0000000a4707723e */ /* 0x000fcc00000000ff */
[----:B------:R-:W2:Y:S01]  /*3a90*/  MUFU.EX2 R99, R99 ;  /* 0x0000006300637308 */ /* 0x000ea20000000800 */
[C---:B-1----:R-:W-:Y:S01]  /*3aa0*/  FADD.FTZ R4, R63.reuse, R4 ;  /* 0x000000043f047221 */ /* 0x042fe20000010000 */
[----:B------:R-:W-:-:S06]  /*3ab0*/  F2FP.F16.F32.PACK_AB R14, R63, R62 ;  /* 0x0000003e3f0e723e */ /* 0x000fcc00000000ff */
[----:B------:R-:W1:Y:S01]  /*3ac0*/  MUFU.EX2 R78, R78 ;  /* 0x0000004e004e7308 */ /* 0x000e620000000800 */
[C---:B---3--:R-:W-:Y:S01]  /*3ad0*/  FADD.FTZ R23, R83.reuse, R6 ;  /* 0x0000000653177221 */ /* 0x048fe20000010000 */
[----:B------:R-:W-:-:S06]  /*3ae0*/  F2FP.F16.F32.PACK_AB R25, R83, R70 ;  /* 0x000000465319723e */ /* 0x000fcc00000000ff */
[----:B------:R-:W3:Y:S01]  /*3af0*/  MUFU.EX2 R40, R97 ;  /* 0x0000006100287308 */ /* 0x000ee20000000800 */
[----:B--2---:R-:W-:Y:S01]  /*3b00*/  FADD.FTZ R11, R99, R4 ;  /* 0x00000004630b7221 */ /* 0x004fe20000010000 */
[----:B------:R-:W-:-:S06]  /*3b10*/  F2FP.F16.F32.PACK_AB R4, R53, R50 ;  /* 0x000000323504723e */ /* 0x000fcc00000000ff */
[----:B------:R-:W2:Y:S01]  /*3b20*/  MUFU.EX2 R113, R113 ;  /* 0x0000007100717308 */ /* 0x000ea20000000800 */
[----:B-1----:R-:W-:-:S07]  /*3b30*/  FADD.FTZ R6, R78, R23 ;  /* 0x000000174e067221 */ /* 0x002fce0000010000 */
[----:B------:R-:W1:Y:S01]  /*3b40*/  MUFU.EX2 R103, R103 ;  /* 0x0000006700677308 */ /* 0x000e620000000800 */
[----:B---3--:R-:W-:-:S07]  /*3b50*/  FADD.FTZ R10, R40, R11 ;  /* 0x0000000b280a7221 */ /* 0x008fce0000010000 */
[----:B------:R-:W3:Y:S01]  /*3b60*/  MUFU.EX2 R82, R82 ;  /* 0x0000005200527308 */ /* 0x000ee20000000800 */
[----:B--2---:R-:W-:Y:S01]  /*3b70*/  FADD.FTZ R23, R113, R6 ;  /* 0x0000000671177221 */ /* 0x004fe20000010000 */
[----:B------:R-:W-:Y:S02]  /*3b80*/  F2FP.F16.F32.PACK_AB R6, R57, R56 ;  /* 0x000000383906723e */ /* 0x000fe400000000ff */
[----:B------:R-:W-:-:S03]  /*3b90*/  F2FP.F16.F32.PACK_AB R27, R113, R78 ;  /* 0x0000004e711b723e */ /* 0x000fc600000000ff */
[----:B------:R2:W-:Y:S01]  /*3ba0*/  STSM.16.M88.4 [R16+0x6000], R4 ;  /* 0x0060000410007844 */ /* 0x0005e20000000200 */
[----:B------:R-:W4:Y:S01]  /*3bb0*/  MUFU.EX2 R44, R101 ;  /* 0x00000065002c7308 */ /* 0x000f220000000800 */
[----:B-1----:R-:W-:Y:S02]  /*3bc0*/  FADD.FTZ R11, R103, R10 ;  /* 0x0000000a670b7221 */ /* 0x002fe40000010000 */
[----:B------:R1:W-:Y:S05]  /*3bd0*/  STSM.16.M88.4 [R2+0x2a800], R12 ;  /* 0x02a8000c02007844 */ /* 0x0003ea0000000200 */
[----:B------:R-:W5:Y:S01]  /*3be0*/  MUFU.EX2 R107, R107 ;  /* 0x0000006b006b7308 */ /* 0x000f620000000800 */
[----:B---3--:R-:W-:-:S07]  /*3bf0*/  FADD.FTZ R24, R82, R23 ;  /* 0x0000001752187221 */ /* 0x008fce0000010000 */
[----:B------:R-:W3:Y:S01]  /*3c00*/  MUFU.EX2 R111, R111 ;  /* 0x0000006f006f7308 */ /* 0x000ee20000000800 */
[----:B----4-:R-:W-:-:S07]  /*3c10*/  FADD.FTZ R10, R44, R11 ;  /* 0x0000000b2c0a7221 */ /* 0x010fce0000010000 */
[----:B------:R-:W4:Y:S01]  /*3c20*/  MUFU.EX2 R84, R84 ;  /* 0x0000005400547308 */ /* 0x000f220000000800 */
[C---:B-----5:R-:W-:Y:S01]  /*3c30*/  FADD.FTZ R23, R107.reuse, R24 ;  /* 0x000000186b177221 */ /* 0x060fe20000010000 */
[----:B------:R-:W-:-:S06]  /*3c40*/  F2FP.F16.F32.PACK_AB R29, R107, R82 ;  /* 0x000000526b1d723e */ /* 0x000fcc00000000ff */
        /* <DEDUP_REMOVED lines=8> */
[C---:B---3--:R-:W-:Y:S01]  /*3cd0*/  FADD.FTZ R11, R28.reuse, R11 ;  /* 0x0000000b1c0b7221 */ /* 0x048fe20000010000 */
[----:B------:R-:W-:-:S06]  /*3ce0*/  F2FP.F16.F32.PACK_AB R28, R28, R111 ;  /* 0x0000006f1c1c723e */ /* 0x000fcc00000000ff */
[----:B------:R-:W2:Y:S01]  /*3cf0*/  MUFU.EX2 R131, R131 ;  /* 0x0000008300837308 */ /* 0x000ea20000000800 */
[----:B----4-:R-:W-:-:S07]  /*3d00*/  FADD.FTZ R26, R32, R23 ;  /* 0x00000017201a7221 */ /* 0x010fce0000010000 */
[----:B------:R-:W3:Y:S01]  /*3d10*/  MUFU.EX2 R133, R133 ;  /* 0x0000008500857308 */ /* 0x000ee20000000800 */
[----:B-----5:R-:W-:-:S07]  /*3d20*/  FADD.FTZ R24, R30, R11 ;  /* 0x0000000b1e187221 */ /* 0x020fce0000010000 */
[----:B------:R-:W-:Y:S01]  /*3d30*/  MUFU.EX2 R34, R34 ;  /* 0x0000002200227308 */ /* 0x000fe20000000800 */
[C---:B--2---:R-:W-:Y:S01]  /*3d40*/  FADD.FTZ R7, R131.reuse, R26 ;  /* 0x0000001a83077221 */ /* 0x044fe20000010000 */
[----:B------:R-:W-:Y:S02]  /*3d50*/  F2FP.F16.F32.PACK_AB R26, R44, R103 ;  /* 0x000000672c1a723e */ /* 0x000fe400000000ff */
[----:B-1----:R-:W-:Y:S01]  /*3d60*/  F2FP.F16.F32.PACK_AB R13, R131, R32 ;  /* 0x00000020830d723e */ /* 0x002fe200000000ff */
[----:B------:R-:W-:-:S03]  /*3d70*/  IMAD.MOV.U32 R131, RZ, RZ, R151 ;  /* 0x000000ffff837224 */ /* 0x000fc600078e0097 */
[----:B------:R-:W1:Y:S01]  /*3d80*/  MUFU.EX2 R119, R119 ;  /* 0x0000007700777308 */ /* 0x000e620000000800 */
[C---:B---3--:R-:W-:Y:S01]  /*3d90*/  FADD.FTZ R4, R133.reuse, R24 ;  /* 0x0000001885047221 */ /* 0x048fe20000010000 */
[----:B------:R-:W-:Y:S02]  /*3da0*/  F2FP.F16.F32.PACK_AB R24, R40, R99 ;  /* 0x000000632818723e */ /* 0x000fe400000000ff */
[----:B------:R-:W-:Y:S01]  /*3db0*/  F2FP.F16.F32.PACK_AB R30, R133, R30 ;  /* 0x0000001e851e723e */ /* 0x000fe200000000ff */
[----:B------:R-:W-:Y:S02]  /*3dc0*/  IMAD.MOV.U32 R133, RZ, RZ, R151 ;  /* 0x000000ffff857224 */ /* 0x000fe400078e0097 */
[----:B------:R2:W-:Y:S01]  /*3dd0*/  STSM.16.M88.4 [R153], R24 ;  /* 0x0000001899007844 */ /* 0x0005e20000000200 */
[----:B------:R-:W3:Y:S03]  /*3de0*/  MUFU.EX2 R135, R135 ;  /* 0x0000008700877308 */ /* 0x000ee60000000800 */
[----:B------:R2:W-:Y:S05]  /*3df0*/  STSM.16.M88.4 [R17+0xc000], R28 ;  /* 0x00c0001c11007844 */ /* 0x0005ea0000000200 */
[----:B------:R4:W5:Y:S01]  /*3e00*/  MUFU.EX2 R8, R137 ;  /* 0x0000008900087308 */ /* 0x0009620000000800 */
[----:B-1----:R-:W-:Y:S01]  /*3e10*/  F2FP.F16.F32.PACK_AB R15, R119, R34 ;  /* 0x00000022770f723e */ /* 0x002fe200000000ff */
[----:B------:R-:W-:-:S06]  /*3e20*/  FADD.FTZ R34, R34, R7 ;  /* 0x0000000722227221 */ /* 0x000fcc0000010000 */
[----:B------:R-:W-:Y:S01]  /*3e30*/  MUFU.EX2 R141, R141 ;  /* 0x0000008d008d7308 */ /* 0x000fe20000000800 */
[----:B---3--:R-:W-:Y:S01]  /*3e40*/  FADD.FTZ R5, R135, R4 ;  /* 0x0000000487057221 */ /* 0x008fe20000010000 */
[----:B----4-:R-:W-:-:S06]  /*3e50*/  IMAD.MOV.U32 R137, RZ, RZ, R151 ;  /* 0x000000ffff897224 */ /* 0x010fcc00078e0097 */
[----:B------:R1:W3:Y:S01]  /*3e60*/  MUFU.EX2 R10, R145 ;  /* 0x00000091000a7308 */ /* 0x0002e20000000800 */
[C---:B-----5:R-:W-:Y:S01]  /*3e70*/  F2FP.F16.F32.PACK_AB R12, R8.reuse, R135 ;  /* 0x00000087080c723e */ /* 0x060fe200000000ff */
[----:B------:R-:W-:Y:S01]  /*3e80*/  FADD.FTZ R4, R8, R5 ;  /* 0x0000000508047221 */ /* 0x000fe20000010000 */
[----:B------:R-:W-:Y:S01]  /*3e90*/  FADD.FTZ R5, R119, R34 ;  /* 0x0000002277057221 */ /* 0x000fe20000010000 */
[--C-:B------:R-:W-:Y:S02]  /*3ea0*/  IMAD.MOV.U32 R135, RZ, RZ, R151.reuse ;  /* 0x000000ffff877224 */ /* 0x100fe400078e0097 */
[----:B-1----:R-:W-:Y:S01]  /*3eb0*/  IMAD.MOV.U32 R145, RZ, RZ, R151 ;  /* 0x000000ffff917224 */ /* 0x002fe200078e0097 */
[----:B---3--:R-:W-:Y:S01]  /*3ec0*/  F2FP.F16.F32.PACK_AB R14, R10, R141 ;  /* 0x0000008d0a0e723e */ /* 0x008fe200000000ff */
[----:B------:R-:W-:-:S04]  /*3ed0*/  FADD.FTZ R141, R141, R4 ;  /* 0x000000048d8d7221 */ /* 0x000fc80000010000 */
[----:B------:R2:W-:Y:S01]  /*3ee0*/  STSM.16.M88.4 [R16+0xc000], R12 ;  /* 0x00c0000c10007844 */ /* 0x0005e20000000200 */
[----:B------:R-:W-:Y:S01]  /*3ef0*/  FADD.FTZ R6, R10, R141 ;  /* 0x0000008d0a067221 */ /* 0x000fe20000010000 */
[----:B------:R-:W-:Y:S01]  /*3f00*/  IMAD.MOV.U32 R141, RZ, RZ, R151 ;  /* 0x000000ffff8d7224 */ /* 0x000fe200078e0097 */
[----:B------:R1:W-:Y:S06]  /*3f10*/  MEMBAR.ALL.CTA ;  /* 0x0000000000007992 */ /* 0x0003ec0000008000 */
[----:B-1----:R-:W1:Y:S02]  /*3f20*/  FENCE.VIEW.ASYNC.S ;  /* 0x00000000000073c6 */ /* 0x002e640000000000 */
[----:B-1----:R-:W-:Y:S01]  /*3f30*/  NOP ;  /* 0x0000000000007918 */ /* 0x002fe20000000000 */
[----:B------:R-:W-:Y:S05]  /*3f40*/  @!P2 BRA `(.L_x_15) ;  /* 0x0000002800d4a947 */ /* 0x000fea0003800000 */
[----:B------:R-:W-:Y:S01]  /*3f50*/  VIADD R8, R18, 0xfffffffe ;  /* 0xfffffffe12087836 */ /* 0x000fe20000000000 */
[----:B------:R-:W-:Y:S01]  /*3f60*/  CS2R R150, SRZ ;  /* 0x0000000000967805 */ /* 0x000fe2000001ff00 */
[----:B------:R-:W-:Y:S01]  /*3f70*/  IMAD.MOV.U32 R7, RZ, RZ, R9 ;  /* 0x000000ffff077224 */ /* 0x000fe200078e0009 */
[----:B------:R-:W-:Y:S01]  /*3f80*/  CS2R R148, SRZ ;  /* 0x0000000000947805 */ /* 0x000fe2000001ff00 */
[----:B------:R-:W-:Y:S01]  /*3f90*/  IMAD.MOV.U32 R4, RZ, RZ, R3 ;  /* 0x000000ffff047224 */ /* 0x000fe200078e0003 */
[----:B------:R-:W-:Y:S02]  /*3fa0*/  CS2R R146, SRZ ;  /* 0x0000000000927805 */ /* 0x000fe4000001ff00 */
[----:B------:R-:W-:Y:S02]  /*3fb0*/  CS2R R144, SRZ ;  /* 0x0000000000907805 */ /* 0x000fe4000001ff00 */
[----:B------:R-:W-:Y:S02]  /*3fc0*/  CS2R R142, SRZ ;  /* 0x00000000008e7805 */ /* 0x000fe4000001ff00 */
[----:B------:R-:W-:-:S02]  /*3fd0*/  CS2R R140, SRZ ;  /* 0x00000000008c7805 */ /* 0x000fc4000001ff00 */
[----:B------:R-:W-:Y:S02]  /*3fe0*/  CS2R R138, SRZ ;  /* 0x00000000008a7805 */ /* 0x000fe4000001ff00 */
[----:B------:R-:W-:Y:S02]  /*3ff0*/  CS2R R136, SRZ ;  /* 0x0000000000887805 */ /* 0x000fe4000001ff00 */
[----:B------:R-:W-:Y:S02]  /*4000*/  CS2R R134, SRZ ;  /* 0x0000000000867805 */ /* 0x000fe4000001ff00 */
[----:B------:R-:W-:Y:S02]  /*4010*/  CS2R R132, SRZ ;  /* 0x0000000000847805 */ /* 0x000fe4000001ff00 */
[----:B------:R-:W-:Y:S02]  /*4020*/  CS2R R130, SRZ ;  /* 0x0000000000827805 */ /* 0x000fe4000001ff00 */
[----:B------:R-:W-:-:S02]  /*4030*/  CS2R R128, SRZ ;  /* 0x0000000000807805 */ /* 0x000fc4000001ff00 */
[----:B------:R-:W-:Y:S02]  /*4040*/  CS2R R126, SRZ ;  /* 0x00000000007e7805 */ /* 0x000fe4000001ff00 */
[----:B------:R-:W-:Y:S02]  /*4050*/  CS2R R124, SRZ ;  /* 0x00000000007c7805 */ /* 0x000fe4000001ff00 */
[----:B------:R-:W-:Y:S02]  /*4060*/  CS2R R122, SRZ ;  /* 0x00000000007a7805 */ /* 0x000fe4000001ff00 */
[----:B------:R-:W-:Y:S01]  /*4070*/  CS2R R120, SRZ ;  /* 0x0000000000787805 */ /* 0x000fe2000001ff00 */
[----:B------:R-:W-:Y:S01]  /*4080*/  UMOV UR6, UR47 ;  /* 0x0000002f00067c82 */ /* 0x000fe20008000000 */
[----:B------:R-:W-:-:S05]  /*4090*/  UMOV UR5, UR46 ;  /* 0x0000002e00057c82 */ /* 0x000fca0008000000 */
.L_x_24:
[----:B------:R-:W-:Y:S01]  /*40a0*/  UIADD3 UR46, UR5, 0x1, URZ ;  /* 0x00000001052e7890 */ /* 0x000fe2000fffe03f */
[----:B------:R-:W-:-:S03]  /*40b0*/  ISETP.NE.AND P3, PT, R22, RZ, PT ;  /* 0x000000ff1600720c */ /* 0x000fc60003f65270 */
[----:B------:R-:W-:-:S04]  /*40c0*/  UISETP.NE.AND UP0, UPT, UR46, 0x2, UPT ;  /* 0x000000022e00788c */ /* 0x000fc8000bf05270 */
[----:B------:R-:W-:Y:S02]  /*40d0*/  USEL UR47, URZ, 0x1, UP0 ;  /* 0x000000013f2f7887 */ /* 0x000fe40008000000 */
[----:B------:R-:W-:Y:S02]  /*40e0*/  USEL UR46, UR46, URZ, UP0 ;  /* 0x0000003f2e2e7287 */ /* 0x000fe40008000000 */
[----:B------:R-:W-:Y:S02]  /*40f0*/  ULOP3.LUT UR47, UR6, UR47, URZ, 0x3c, !UPT ;  /* 0x0000002f062f7292 */ /* 0x000fe4000f8e3c3f */
[----:B-1----:R-:W-:Y:S10]  /*4100*/  @P3 BRA `(.L_x_16) ;  /* 0x00000000002c3947 */ /* 0x002ff40003800000 */
[----:B------:R-:W-:Y:S05]  /*4110*/  @!P0 BRA `(.L_x_17) ;  /* 0x0000000000048947 */ /* 0x000fea0003800000 */
[----:B------:R-:W-:Y:S01]  /*4120*/  BPT.TRAP 0x1 ;  /* 0x000000040000795c */ /* 0x000fe20000300000 */
.L_x_17:
[----:B------:R-:W-:Y:S01]  /*4130*/  ULEA UR7, UR46, UR40, 0x3 ;  /* 0x000000282e077291 */ /* 0x000fe2000f8e183f */
[----:B------:R-:W-:-:S05]  /*4140*/  IMAD.U32 R0, RZ, RZ, UR47 ;  /* 0x0000002fff007e24 */ /* 0x000fca000f8e00ff */
[----:B------:R-:W-:-:S04]  /*4150*/  SHF.L.U32 R0, R0, 0x1f, RZ ;  /* 0x0000001f00007819 */ /* 0x000fc800000006ff */
[----:B------:R1:W3:Y:S01]  /*4160*/  SYNCS.PHASECHK.TRANS64.TRYWAIT P2, [UR7+0x30830], R0 ;  /* 0x03083000ff0075a7 */ /* 0x0002e20008040147 */
[----:B------:R-:W-:Y:S05]  /*4170*/  @!P0 BRA `(.L_x_18) ;  /* 0x0000000000048947 */ /* 0x000fea0003800000 */
[----:B------:R-:W-:Y:S01]  /*4180*/  BPT.TRAP 0x1 ;  /* 0x000000040000795c */ /* 0x000fe20000300000 */
.L_x_18:
[----:B---3--:R-:W-:Y:S05]  /*4190*/  @P2 BRA `(.L_x_16) ;  /* 0x0000000000082947 */ /* 0x008fea0003800000 */
[----:B------:R-:W3:Y:S02]  /*41a0*/  SYNCS.PHASECHK.TRANS64.TRYWAIT P2, [UR7+0x30830], R0 ;  /* 0x03083000ff0075a7 */ /* 0x000ee40008040147 */
[----:B---3--:R-:W-:Y:S05]  /*41b0*/  @!P2 BRA `(.L_x_19) ;  /* 0x000000600044a947 */ /* 0x008fea0003800000 */
.L_x_16:
[----:B---3--:R-:W3:Y:S01]  /*41c0*/  S2R R3, SR_TID.X ;  /* 0x0000000000037919 */ /* 0x008ee20000002100 */
[----:B------:R-:W-:Y:S01]  /*41d0*/  R2UR UR20, R20 ;  /* 0x00000000141472ca */ /* 0x000fe200000e0000 */
[----:B------:R-:W-:Y:S01]  /*41e0*/  UIMAD UR22, UR46, 0x600, UR4 ;  /* 0x000006002e1678a4 */ /* 0x000fe2000f8e0204 */
[----:B------:R-:W-:Y:S01]  /*41f0*/  R2UR UR21, R21 ;  /* 0x00000000151572ca */ /* 0x000fe200000e0000 */
[----:B------:R-:W-:Y:S01]  /*4200*/  UMOV UR23, 0x40000040 ;  /* 0x4000004000177882 */ /* 0x000fe20000000000 */
[----:B------:R-:W-:Y:S01]  /*4210*/  UMOV UR11, 0x40000040 ;  /* 0x40000040000b7882 */ /* 0x000fe20000000000 */
[----:B------:R-:W-:Y:S02]  /*4220*/  UIADD3 UR10, UR22, 0x2, URZ ;  /* 0x00000002160a7890 */ /* 0x000fe4000fffe03f */
[----:B------:R-:W-:Y:S01]  /*4230*/  UIADD3 UR14, UR22, 0x4, URZ ;  /* 0x00000004160e7890 */ /* 0x000fe2000fffe03f */
[----:B------:R-:W-:Y:S01]  /*4240*/  UMOV UR15, 0x40000040 ;  /* 0x40000040000f7882 */ /* 0x000fe20000000000 */
[----:B------:R-:W-:Y:S01]  /*4250*/  UIADD3 UR18, UR22, 0x6, URZ ;  /* 0x0000000616127890 */ /* 0x000fe2000fffe03f */
[----:B------:R-:W-:Y:S01]  /*4260*/  UMOV UR19, 0x40000040 ;  /* 0x4000004000137882 */ /* 0x000fe20000000000 */
[----:B---3--:R-:W-:-:S05]  /*4270*/  SHF.R.U32.HI R3, RZ, 0x7, R3 ;  /* 0x00000007ff037819 */ /* 0x008fca0000011603 */
[----:B-1----:R-:W-:-:S05]  /*4280*/  VIADD R0, R3, 0x8 ;  /* 0x0000000803007836 */ /* 0x002fca0000000000 */
[----:B------:R1:W-:Y:S06]  /*4290*/  BAR.SYNC.DEFER_BLOCKING R0, 0x100 ;  /* 0x000400000000751d */ /* 0x0003ec0000010000 */
[----:B--2---:R-:W-:-:S06]  /*42a0*/  WARPGROUP.ARRIVE ;  /* 0x00000000000079c5 */ /* 0x004fcc0000000000 */
[----:B------:R-:W-:Y:S03]  /*42b0*/  HGMMA.64x192x16.F32 R24, gdesc[UR20], RZ, !UPT, gsb0 ;  /* 0x02e00000141879f0 */ /* 0x000fe6000c0008ff */
[----:B------:R-:W-:Y:S02]  /*42c0*/  WARPGROUP.DEPBAR.LE gsb0, 0x0 ;  /* 0x00008000000079c5 */ /* 0x000fe40000010000 */
[----:B------:R-:W-:-:S15]  /*42d0*/  WARPGROUP.ARRIVE ;  /* 0x00000000000079c5 */ /* 0x000fde0000000000 */
[----:B------:R-:W-:Y:S03]  /*42e0*/  HGMMA.64x192x16.F32 R24, gdesc[UR8], R24, gsb0 ;  /* 0x02e00000081879f0 */ /* 0x000fe60008000818 */
[----:B------:R-:W-:Y:S02]  /*42f0*/  WARPGROUP.DEPBAR.LE gsb0, 0x0 ;  /* 0x00008000000079c5 */ /* 0x000fe40000010000 */
[----:B------:R-:W-:-:S15]  /*4300*/  WARPGROUP.ARRIVE ;  /* 0x00000000000079c5 */ /* 0x000fde0000000000 */
[----:B------:R-:W-:Y:S03]  /*4310*/  HGMMA.64x192x16.F32 R24, gdesc[UR12], R24, gsb0 ;  /* 0x02e000000c1879f0 */ /* 0x000fe60008000818 */
[----:B------:R-:W-:Y:S02]  /*4320*/  WARPGROUP.DEPBAR.LE gsb0, 0x0 ;  /* 0x00008000000079c5 */ /* 0x000fe40000010000 */
[----:B------:R-:W-:-:S15]  /*4330*/  WARPGROUP.ARRIVE ;  /* 0x00000000000079c5 */ /* 0x000fde0000000000 */
[----:B------:R-:W-:Y:S03]  /*4340*/  HGMMA.64x192x16.F32 R24, gdesc[UR16], R24, gsb0 ;  /* 0x02e00000101879f0 */ /* 0x000fe60008000818 */
[----:B------:R-:W-:Y:S02]  /*4350*/  WARPGROUP.DEPBAR.LE gsb0, 0x0 ;  /* 0x00008000000079c5 */ /* 0x000fe40000010000 */
[----:B-1----:R-:W-:Y:S05]  /*4360*/  @P3 BRA `(.L_x_20) ;  /* 0x00000000002c3947 */ /* 0x002fea0003800000 */
[----:B------:R-:W-:Y:S05]  /*4370*/  @!P0 BRA `(.L_x_21) ;  /* 0x0000000000048947 */ /* 0x000fea0003800000 */
[----:B------:R-:W-:Y:S01]  /*4380*/  BPT.TRAP 0x1 ;  /* 0x000000040000795c */ /* 0x000fe20000300000 */
.L_x_21:
[----:B------:R-:W-:Y:S01]  /*4390*/  ULEA UR7, UR5, UR40, 0x3 ;  /* 0x0000002805077291 */ /* 0x000fe2000f8e183f */
[----:B------:R-:W-:-:S05]  /*43a0*/  IMAD.U32 R0, RZ, RZ, UR6 ;  /* 0x00000006ff007e24 */ /* 0x000fca000f8e00ff */
[----:B------:R-:W-:-:S04]  /*43b0*/  SHF.L.U32 R0, R0, 0x1f, RZ ;  /* 0x0000001f00007819 */ /* 0x000fc800000006ff */
[----:B------:R1:W2:Y:S01]  /*43c0*/  SYNCS.PHASECHK.TRANS64.TRYWAIT P2, [UR7+0x30850], R0 ;  /* 0x03085000ff0075a7 */ /* 0x0002a20008040147 */
[----:B------:R-:W-:Y:S05]  /*43d0*/  @!P0 BRA `(.L_x_22) ;  /* 0x0000000000048947 */ /* 0x000fea0003800000 */
[----:B------:R-:W-:Y:S01]  /*43e0*/  BPT.TRAP 0x1 ;  /* 0x000000040000795c */ /* 0x000fe20000300000 */
.L_x_22:
[----:B--2---:R-:W-:Y:S05]  /*43f0*/  @P2 BRA `(.L_x_20) ;  /* 0x0000000000082947 */ /* 0x004fea0003800000 */
[----:B------:R-:W2:Y:S02]  /*4400*/  SYNCS.PHASECHK.TRANS64.TRYWAIT P2, [UR7+0x30850], R0 ;  /* 0x03085000ff0075a7 */ /* 0x000ea40008040147 */
[----:B--2---:R-:W-:Y:S05]  /*4410*/  @!P2 BRA `(.L_x_23) ;  /* 0x0000005c00c4a947 */ /* 0x004fea0003800000 */
.L_x_20:
[----:B------:R-:W-:Y:S01]  /*4420*/  R2UR UR7, R19 ;  /* 0x00000000130772ca */ /* 0x000fe200000e0000 */
[----:B------:R-:W-:Y:S01]  /*4430*/  UIADD3 UR6, UR40, 0x400, URZ ;  /* 0x0000040028067890 */ /* 0x000fe2000fffe03f */
[----:B------:R-:W-:Y:S01]  /*4440*/  WARPGROUP.ARRIVE ;  /* 0x00000000000079c5 */ /* 0x000fe20000000000 */
[----:B------:R-:W-:Y:S01]  /*4450*/  UMOV UR23, 0x40000040 ;  /* 0x4000004000177882 */ /* 0x000fe20000000000 */
[----:B------:R-:W-:Y:S01]  /*4460*/  UMOV UR21, 0x40000040 ;  /* 0x4000004000157882 */ /* 0x000fe20000000000 */
[----:B------:R-:W-:Y:S01]  /*4470*/  USHF.R.U32.HI UR6, URZ, 0x4, UR6 ;  /* 0x000000043f067899 */ /* 0x000fe20008011606 */
[----:B-12---:R-:W-:Y:S02]  /*4480*/  FMNMX.FTZ R0, R24, R4, !PT ;  /* 0x0000000418007209 */ /* 0x006fe40007810000 */
[----:B------:R-:W-:Y:S01]  /*4490*/  FMNMX.FTZ R14, R26, R7, !PT ;  /* 0x000000071a0e7209 */ /* 0x000fe20007810000 */
[----:B------:R-:W-:Y:S01]  /*44a0*/  ULOP3.LUT UR6, UR6, 0x3fff, URZ, 0xc0, !UPT ;  /* 0x00003fff06067892 */ /* 0x000fe2000f8ec03f */
[----:B------:R-:W-:-:S03]  /*44b0*/  FMNMX.FTZ R3, R25, R0, !PT ;  /* 0x0000000019037209 */ /* 0x000fc60007810000 */
[----:B------:R-:W-:Y:S01]  /*44c0*/  UIADD3 UR7, UR7, 0x1e800, URZ ;  /* 0x0001e80007077890 */ /* 0x000fe2000fffe03f */
[----:B------:R-:W-:-:S03]  /*44d0*/  FMNMX.FTZ R0, R28, R3, !PT ;  /* 0x000000031c007209 */ /* 0x000fc60007810000 */
[----:B------:R-:W-:Y:S01]  /*44e0*/  USHF.R.U32.HI UR7, URZ, 0x4, UR7 ;  /* 0x000000043f077899 */ /* 0x000fe20008011607 */
[----:B------:R-:W-:-:S03]  /*44f0*/  FMNMX.FTZ R3, R29, R0, !PT ;  /* 0x000000001d037209 */ /* 0x000fc60007810000 */
[----:B------:R-:W-:Y:S01]  /*4500*/  ULOP3.LUT UR10, UR7, 0x3fff, URZ, 0xc0, !UPT ;  /* 0x00003fff070a7892 */ /* 0x000fe2000f8ec03f */
[----:B------:R-:W-:Y:S01]  /*4510*/  FMNMX.FTZ R0, R32, R3, !PT ;  /* 0x0000000320007209 */ /* 0x000fe20007810000 */
[----:B------:R-:W-:Y:S02]  /*4520*/  UIMAD UR7, UR5, 0x600, UR6 ;  /* 0x00000600050778a4 */ /* 0x000fe4000f8e0206 */
[----:B------:R-:W-:Y:S01]  /*4530*/  ULOP3.LUT UR6, UR10, 0x10000, URZ, 0xfc, !UPT ;  /* 0x000100000a067892 */ /* 0x000fe2000f8efc3f */
[----:B------:R-:W-:-:S04]  /*4540*/  FMNMX.FTZ R3, R33, R0, !PT ;  /* 0x0000000021037209 */ /* 0x000fc80007810000 */
[----:B------:R-:W-:Y:S01]  /*4550*/  UMOV UR22, UR7 ;  /* 0x0000000700167c82 */ /* 0x000fe20008000000 */
[----:B------:R-:W-:Y:S01]  /*4560*/  FMNMX.FTZ R0, R36, R3, !PT ;  /* 0x0000000324007209 */ /* 0x000fe20007810000 */
[----:B------:R-:W-:Y:S02]  /*4570*/  UMOV UR20, UR6 ;  /* 0x0000000600147c82 */ /* 0x000fe40008000000 */
[----:B------:R-:W-:Y:S01]  /*4580*/  HGMMA.64x64x16.F32 R120, gdesc[UR20].tnspB, R120, gsb0 ;  /* 0x40e00000147879f0 */ /* 0x000fe20008000878 */
[----:B------:R-:W-:Y:S01]  /*4590*/  UIADD3 UR22, UR7, 0x80, URZ ;  /* 0x0000008007167890 */ /* 0x000fe2000fffe03f */
[----:B------:R-:W-:Y:S01]  /*45a0*/  FMNMX.FTZ R3, R37, R0, !PT ;  /* 0x0000000025037209 */ /* 0x000fe20007810000 */
[----:B------:R-:W-:Y:S01]  /*45b0*/  UIADD3 UR20, UR6, 0x2, URZ ;  /* 0x0000000206147890 */ /* 0x000fe2000fffe03f */
[----:B------:R-:W-:Y:S01]  /*45c0*/  UMOV UR23, 0x40000040 ;  /* 0x4000004000177882 */ /* 0x000fe20000000000 */
[----:B------:R-:W-:Y:S01]  /*45d0*/  UMOV UR21, 0x40000040 ;  /* 0x4000004000157882 */ /* 0x000fe20000000000 */
[----:B------:R-:W-:-:S04]  /*45e0*/  FMNMX.FTZ R0, R40, R3, !PT ;  /* 0x0000000328007209 */ /* 0x000fc80007810000 */
        /* <DEDUP_REMOVED lines=16> */
[----:B------:R-:W-:Y:S01]  /*46f0*/  FMNMX.FTZ R3, R73, R0, !PT ;  /* 0x0000000049037209 */ /* 0x000fe20007810000 */
[----:B------:R-:W-:Y:S02]  /*4700*/  WARPGROUP.DEPBAR.LE gsb0, 0x0 ;  /* 0x00008000000079c5 */ /* 0x000fe40000010000 */
[----:B------:R-:W-:Y:S01]  /*4710*/  WARPGROUP.ARRIVE ;  /* 0x00000000000079c5 */ /* 0x000fe20000000000 */
[----:B------:R-:W-:-:S04]  /*4720*/  FMNMX.FTZ R0, R76, R3, !PT ;  /* 0x000000034c007209 */ /* 0x000fc80007810000 */
[----:B------:R-:W-:Y:S01]  /*4730*/  FMNMX.FTZ R3, R77, R0, !PT ;  /* 0x000000004d037209 */ /* 0x000fe20007810000 */
[----:B------:R-:W-:Y:S01]  /*4740*/  HGMMA.64x64x16.F32 R120, gdesc[UR20].tnspB, R120, gsb0 ;  /* 0x40e00000147879f0 */ /* 0x000fe20008000878 */
[----:B------:R-:W-:Y:S02]  /*4750*/  UIADD3 UR22, UR7, 0x100, URZ ;  /* 0x0000010007167890 */ /* 0x000fe4000fffe03f */
[----:B------:R-:W-:Y:S01]  /*4760*/  UIADD3 UR20, UR6, 0x4, URZ ;  /* 0x0000000406147890 */ /* 0x000fe2000fffe03f */
[----:B------:R-:W-:Y:S01]  /*4770*/  FMNMX.FTZ R0, R80, R3, !PT ;  /* 0x0000000350007209 */ /* 0x000fe20007810000 */
[----:B------:R-:W-:Y:S01]  /*4780*/  UMOV UR23, 0x40000040 ;  /* 0x4000004000177882 */ /* 0x000fe20000000000 */
[----:B------:R-:W-:Y:S02]  /*4790*/  UMOV UR21, 0x40000040 ;  /* 0x4000004000157882 */ /* 0x000fe40000000000 */
        /* <DEDUP_REMOVED lines=24> */
[----:B------:R-:W1:Y:S01]  /*4920*/  SHFL.BFLY PT, R3, R10, 0x2, 0x1f ;  /* 0x0c401f000a037f89 */ /* 0x000e6200000e0000 */
[----:B------:R-:W-:Y:S01]  /*4930*/  UMOV UR23, 0x40000040 ;  /* 0x4000004000177882 */ /* 0x000fe20000000000 */
[----:B------:R-:W-:Y:S01]  /*4940*/  UMOV UR21, 0x40000040 ;  /* 0x4000004000157882 */ /* 0x000fe20000000000 */
[----:B-1----:R-:W-:-:S05]  /*4950*/  FMNMX.FTZ R11, R10, R3, !PT ;  /* 0x000000030a0b7209 */ /* 0x002fca0007810000 */
[----:B------:R-:W1:Y:S02]  /*4960*/  SHFL.BFLY PT, R0, R11, 0x1, 0x1f ;  /* 0x0c201f000b007f89 */ /* 0x000e6400000e0000 */
[----:B-1----:R-:W-:Y:S02]  /*4970*/  FMNMX.FTZ R3, R11, R0, !PT ;  /* 0x000000000b037209 */ /* 0x002fe40007810000 */
[----:B------:R-:W1:Y:S03]  /*4980*/  LDC R0, c[0x0][0x988] ;  /* 0x00026200ff007b82 */ /* 0x000e660000000800 */
[C---:B------:R-:W-:Y:S01]  /*4990*/  FADD.FTZ R4, -R3.reuse, R4 ;  /* 0x0000000403047221 */ /* 0x040fe20000010100 */
[----:B------:R-:W-:Y:S02]  /*49a0*/  WARPGROUP.DEPBAR.LE gsb0, 0x0 ;  /* 0x00008000000079c5 */ /* 0x000fe40000010000 */
[----:B------:R-:W-:Y:S01]  /*49b0*/  WARPGROUP.ARRIVE ;  /* 0x00000000000079c5 */ /* 0x000fe20000000000 */
[----:B-1----:R-:W-:-:S05]  /*49c0*/  FMUL.FTZ R9, R3, R0 ;  /* 0x0000000003097220 */ /* 0x002fca0000410000 */
[----:B------:R-:W-:Y:S01]  /*49d0*/  HGMMA.64x64x16.F32 R120, gdesc[UR20].tnspB, R120, gsb0 ;  /* 0x40e00000147879f0 */ /* 0x000fe20008000878 */
[----:B------:R-:W-:Y:S01]  /*49e0*/  UIADD3 UR22, UR7, 0x200, URZ ;  /* 0x0000020007167890 */ /* 0x000fe2000fffe03f */
[-C--:B------:R-:W-:Y:S01]  /*49f0*/  FMUL.FTZ R4, R4, R0.reuse ;  /* 0x0000000004047220 */ /* 0x080fe20000410000 */
[----:B------:R-:W-:Y:S01]  /*4a00*/  UIADD3 UR20, UR6, 0x600, URZ ;  /* 0x0000060006147890 */ /* 0x000fe2000fffe03f */
[-CC-:B------:R-:W-:Y:S01]  /*4a10*/  FFMA.FTZ R24, R24, R0.reuse, -R9.reuse ;  /* 0x0000000018187223 */ /* 0x180fe20000010809 */
[----:B------:R-:W-:Y:S01]  /*4a20*/  UMOV UR23, 0x40000040 ;  /* 0x4000004000177882 */ /* 0x000fe20000000000 */
[----:B------:R-:W-:Y:S01]  /*4a30*/  UMOV UR21, 0x40000040 ;  /* 0x4000004000157882 */ /* 0x000fe20000000000 */
[-CC-:B------:R-:W-:Y:S01]  /*4a40*/  FFMA.FTZ R25, R25, R0.reuse, -R9.reuse ;  /* 0x0000000019197223 */ /* 0x180fe20000010809 */
        /* <DEDUP_REMOVED lines=45> */
[----:B------:R-:W-:Y:S01]  /*4d20*/  FFMA.FTZ R117, R117, R0, -R9 ;  /* 0x0000000075757223 */ /* 0x000fe20000010809 */
[----:B------:R-:W-:Y:S08]  /*4d30*/  MUFU.EX2 R10, R4 ;  /* 0x00000004000a7308 */ /* 0x000ff00000000800 */
[----:B------:R1:W2:Y:S08]  /*4d40*/  MUFU.EX2 R9, R24 ;  /* 0x0000001800097308 */ /* 0x0002b00000000800 */
[----:B------:R-:W3:Y:S01]  /*4d50*/  MUFU.EX2 R4, R25 ;  /* 0x0000001900047308 */ /* 0x000ee20000000800 */
[----:B-1----:R-:W1:Y:S01]  /*4d60*/  S2R R24, SR_TID.X ;  /* 0x0000000000187919 */ /* 0x002e620000002100 */
[----:B------:R-:W-:-:S02]  /*4d70*/  WARPGROUP.DEPBAR.LE gsb0, 0x0 ;  /* 0x00008000000079c5 */ /* 0x000fc40000010000 */
[----:B------:R-:W-:Y:S01]  /*4d80*/  WARPGROUP.ARRIVE ;  /* 0x00000000000079c5 */ /* 0x000fe20000000000 */
[----:B--2---:R-:W-:-:S03]  /*4d90*/  FFMA.FTZ R11, R10, R6, R9 ;  /* 0x000000060a0b7223 */ /* 0x004fc60000010009 */
[----:B------:R-:W-:Y:S02]  /*4da0*/  MUFU.EX2 R29, R29 ;  /* 0x0000001d001d7308 */ /* 0x000fe40000000800 */
[----:B------:R-:W-:Y:S01]  /*4db0*/  HGMMA.64x64x16.F32 R120, gdesc[UR20].tnspB, R120, gsb0 ;  /* 0x40e00000147879f0 */ /* 0x000fe20008000878 */
[----:B------:R-:W-:Y:S02]  /*4dc0*/  UIADD3 UR22, UR7, 0x280, URZ ;  /* 0x0000028007167890 */ /* 0x000fe4000fffe03f */
[----:B------:R-:W-:Y:S01]  /*4dd0*/  UIADD3 UR20, UR6, 0x602, URZ ;  /* 0x0000060206147890 */ /* 0x000fe2000fffe03f */
[C---:B---3--:R-:W-:Y:S01]  /*4de0*/  FADD.FTZ R6, R4.reuse, R11 ;  /* 0x0000000b04067221 */ /* 0x048fe20000010000 */
[----:B------:R-:W-:Y:S01]  /*4df0*/  UMOV UR23, 0x40000040 ;  /* 0x4000004000177882 */ /* 0x000fe20000000000 */
[----:B------:R-:W-:Y:S01]  /*4e00*/  UMOV UR21, 0x40000040 ;  /* 0x4000004000157882 */ /* 0x000fe20000000000 */
[----:B------:R-:W-:Y:S01]  /*4e10*/  F2FP.F16.F32.PACK_AB R4, R4, R9 ;  /* 0x000000090404723e */ /* 0x000fe200000000ff */
[----:B------:R-:W-:Y:S08]  /*4e20*/  MUFU.EX2 R12, R32 ;  /* 0x00000020000c7308 */ /* 0x000ff00000000800 */
[----:B------:R-:W2:Y:S01]  /*4e30*/  MUFU.EX2 R9, R28 ;  /* 0x0000001c00097308 */ /* 0x000ea20000000800 */
[----:B-1----:R-:W-:-:S02]  /*4e40*/  SHF.R.U32.HI R23, RZ, 0x7, R24 ;  /* 0x00000007ff177819 */ /* 0x002fc40000011618 */
[----:B------:R-:W-:-:S05]  /*4e50*/  ISETP.GE.U32.AND P2, PT, R24, 0x180, PT ;  /* 0x000001801800780c */ /* 0x000fca0003f46070 */
[----:B------:R-:W1:Y:S08]  /*4e60*/  MUFU.EX2 R33, R33 ;  /* 0x0000002100217308 */ /* 0x000e700000000800 */
[----:B------:R-:W3:Y:S01]  /*4e70*/  MUFU.EX2 R36, R36 ;  /* 0x0000002400247308 */ /* 0x000ee20000000800 */
[----:B--2---:R-:W-:-:S04]  /*4e80*/  FADD.FTZ R6, R9, R6 ;  /* 0x0000000609067221 */ /* 0x004fc80000010000 */
[C---:B------:R-:W-:Y:S01]  /*4e90*/  FADD.FTZ R11, R29.reuse, R6 ;  /* 0x000000061d0b7221 */ /* 0x040fe20000010000 */
[----:B------:R-:W-:Y:S02]  /*4ea0*/  F2FP.F16.F32.PACK_AB R6, R29, R9 ;  /* 0x000000091d06723e */ /* 0x000fe400000000ff */
[----:B------:R-:W-:Y:S01]  /*4eb0*/  FMNMX.FTZ R9, R27, R14, !PT ;  /* 0x0000000e1b097209 */ /* 0x000fe20007810000 */
[----:B------:R-:W-:Y:S01]  /*4ec0*/  FADD.FTZ R11, R12, R11 ;  /* 0x0000000b0c0b7221 */ /* 0x000fe20000010000 */
[----:B------:R-:W-:Y:S01]  /*4ed0*/  MUFU.EX2 R41, R41 ;  /* 0x0000002900297308 */ /* 0x000fe20000000800 */
[C---:B-1----:R-:W-:Y:S02]  /*4ee0*/  F2FP.F16.F32.PACK_AB R12, R33.reuse, R12 ;  /* 0x0000000c210c723e */ /* 0x042fe400000000ff */
[----:B------:R-:W-:Y:S01]  /*4ef0*/  FMNMX.FTZ R14, R30, R9, !PT ;  /* 0x000000091e0e7209 */ /* 0x000fe20007810000 */
[----:B------:R-:W-:-:S03]  /*4f00*/  FADD.FTZ R11, R33, R11 ;  /* 0x0000000b210b7221 */ /* 0x000fc60000010000 */
[----:B------:R-:W-:Y:S01]  /*4f10*/  FMNMX.FTZ R9, R31, R14, !PT ;  /* 0x0000000e1f097209 */ /* 0x000fe20007810000 */
[----:B---3--:R-:W-:Y:S01]  /*4f20*/  FADD.FTZ R11, R36, R11 ;  /* 0x0000000b240b7221 */ /* 0x008fe20000010000 */
[----:B------:R-:W-:Y:S02]  /*4f30*/  MUFU.EX2 R45, R45 ;  /* 0x0000002d002d7308 */ /* 0x000fe40000000800 */
[----:B------:R-:W-:-:S04]  /*4f40*/  FMNMX.FTZ R14, R34, R9, !PT ;  /* 0x00000009220e7209 */ /* 0x000fc80007810000 */
[----:B------:R-:W-:Y:S02]  /*4f50*/  FMNMX.FTZ R9, R35, R14, !PT ;  /* 0x0000000e23097209 */ /* 0x000fe40007810000 */
[----:B------:R-:W-:Y:S02]  /*4f60*/  MUFU.EX2 R48, R48 ;  /* 0x0000003000307308 */ /* 0x000fe40000000800 */
[----:B------:R-:W-:-:S04]  /*4f70*/  FMNMX.FTZ R14, R38, R9, !PT ;  /* 0x00000009260e7209 */ /* 0x000fc80007810000 */
[----:B------:R-:W-:Y:S02]  /*4f80*/  FMNMX.FTZ R9, R39, R14, !PT ;  /* 0x0000000e27097209 */ /* 0x000fe40007810000 */
[----:B------:R-:W-:Y:S02]  /*4f90*/  MUFU.EX2 R49, R49 ;  /* 0x0000003100317308 */ /* 0x000fe40000000800 */
[----:B------:R-:W-:-:S04]  /*4fa0*/  FMNMX.FTZ R14, R42, R9, !PT ;  /* 0x000000092a0e7209 */ /* 0x000fc80007810000 */
[----:B------:R-:W-:Y:S02]  /*4fb0*/  FMNMX.FTZ R9, R43, R14, !PT ;  /* 0x0000000e2b097209 */ /* 0x000fe40007810000 */
[----:B------:R-:W-:Y:S01]  /*4fc0*/  MUFU.EX2 R52, R52 ;  /* 0x0000003400347308 */ /* 0x000fe20000000800 */
[----:B------:R-:W-:Y:S02]  /*4fd0*/  WARPGROUP.DEPBAR.LE gsb0, 0x0 ;  /* 0x00008000000079c5 */ /* 0x000fe40000010000 */
[----:B------:R-:W-:Y:S01]  /*4fe0*/  WARPGROUP.ARRIVE ;  /* 0x00000000000079c5 */ /* 0x000fe20000000000 */
[----:B------:R-:W-:-:S04]  /*4ff0*/  FMNMX.FTZ R14, R46, R9, !PT ;  /* 0x000000092e0e7209 */ /* 0x000fc80007810000 */
[----:B------:R-:W-:Y:S01]  /*5000*/  FMNMX.FTZ R9, R47, R14, !PT ;  /* 0x0000000e2f097209 */ /* 0x000fe20007810000 */
[----:B------:R-:W-:Y:S01]  /*5010*/  HGMMA.64x64x16.F32 R120, gdesc[UR20].tnspB, R120, gsb0 ;  /* 0x40e00000147879f0 */ /* 0x000fe20008000878 */
[----:B------:R-:W-:Y:S01]  /*5020*/  UIADD3 UR22, UR7, 0x300, URZ ;  /* 0x0000030007167890 */ /* 0x000fe2000fffe03f */
[----:B------:R-:W-:Y:S01]  /*5030*/  MUFU.EX2 R53, R53 ;  /* 0x0000003500357308 */ /* 0x000fe20000000800 */
[----:B------:R-:W-:Y:S01]  /*5040*/  UIADD3 UR20, UR6, 0x604, URZ ;  /* 0x0000060406147890 */ /* 0x000fe2000fffe03f */
[----:B------:R-:W-:Y:S01]  /*5050*/  FMNMX.FTZ R14, R50, R9, !PT ;  /* 0x00000009320e7209 */ /* 0x000fe20007810000 */
[----:B------:R-:W-:Y:S01]  /*5060*/  UMOV UR23, 0x40000040 ;  /* 0x4000004000177882 */ /* 0x000fe20000000000 */
[----:B------:R-:W-:Y:S02]  /*5070*/  UMOV UR21, 0x40000040 ;  /* 0x4000004000157882 */ /* 0x000fe40000000000 */
[----:B------:R-:W-:Y:S02]  /*5080*/  FMNMX.FTZ R9, R51, R14, !PT ;  /* 0x0000000e33097209 */ /* 0x000fe40007810000 */
        /* <DEDUP_REMOVED lines=28> */
[----:B------:R-:W-:Y:S01]  /*5250*/  MUFU.EX2 R73, R73 ;  /* 0x0000004900497308 */ /* 0x000fe20000000800 */
[----:B------:R-:W-:Y:S01]  /*5260*/  FMNMX.FTZ R9, R87, R14, !PT ;  /* 0x0000000e57097209 */ /* 0x000fe20007810000 */
[----:B------:R-:W-:Y:S01]  /*5270*/  HGMMA.64x64x16.F32 R120, gdesc[UR20].tnspB, R120, gsb0 ;  /* 0x40e00000147879f0 */ /* 0x000fe20008000878 */
[----:B------:R-:W-:Y:S02]  /*5280*/  UIADD3 UR22, UR7, 0x380, URZ ;  /* 0x0000038007167890 */ /* 0x000fe4000fffe03f */
[----:B------:R-:W-:Y:S01]  /*5290*/  UIADD3 UR20, UR6, 0x606, URZ ;  /* 0x0000060606147890 */ /* 0x000fe2000fffe03f */
[----:B------:R-:W-:Y:S01]  /*52a0*/  FMNMX.FTZ R14, R90, R9, !PT ;  /* 0x000000095a0e7209 */ /* 0x000fe20007810000 */
[----:B------:R-:W-:Y:S01]  /*52b0*/  UMOV UR23, 0x40000040 ;  /* 0x4000004000177882 */ /* 0x000fe20000000000 */
[----:B------:R-:W-:Y:S01]  /*52c0*/  UMOV UR21, 0x40000040 ;  /* 0x4000004000157882 */ /* 0x000fe20000000000 */
[----:B------:R-:W-:Y:S01]  /*52d0*/  MUFU.EX2 R76, R76 ;  /* 0x0000004c004c7308 */ /* 0x000fe20000000800 */
[----:B------:R-:W-:-:S04]  /*52e0*/  FMNMX.FTZ R9, R91, R14, !PT ;  /* 0x0000000e5b097209 */ /* 0x000fc80007810000 */
[----:B------:R-:W-:-:S03]  /*52f0*/  FMNMX.FTZ R14, R94, R9, !PT ;  /* 0x000000095e0e7209 */ /* 0x000fc60007810000 */
        /* <DEDUP_REMOVED lines=19> */
[----:B------:R-:W-:-:S05]  /*5430*/  FMNMX.FTZ R14, R119, R14, !PT ;  /* 0x0000000e770e7209 */ /* 0x000fca0007810000 */
[----:B------:R-:W1:Y:S02]  /*5440*/  SHFL.BFLY PT, R9, R14, 0x2, 0x1f ;  /* 0x0c401f000e097f89 */ /* 0x000e6400000e0000 */
[----:B------:R-:W-:Y:S01]  /*5450*/  MUFU.EX2 R92, R92 ;  /* 0x0000005c005c7308 */ /* 0x000fe20000000800 */
[----:B------:R-:W-:Y:S02]  /*5460*/  WARPGROUP.DEPBAR.LE gsb0, 0x0 ;  /* 0x00008000000079c5 */ /* 0x000fe40000010000 */
[----:B------:R-:W-:-:S05]  /*5470*/  WARPGROUP.ARRIVE ;  /* 0x00000000000079c5 */ /* 0x000fca0000000000 */
[----:B------:R-:W-:Y:S01]  /*5480*/  MUFU.EX2 R93, R93 ;  /* 0x0000005d005d7308 */ /* 0x000fe20000000800 */
[----:B------:R-:W-:Y:S01]  /*5490*/  HGMMA.64x64x16.F32 R120, gdesc[UR20].tnspB, R120, gsb0 ;  /* 0x40e00000147879f0 */ /* 0x000fe20008000878 */
[----:B------:R-:W-:Y:S02]  /*54a0*/  UIADD3 UR22, UR7, 0x400, URZ ;  /* 0x0000040007167890 */ /* 0x000fe4000fffe03f */
[----:B------:R-:W-:-:S04]  /*54b0*/  UIADD3 UR20, UR6, 0xc00, URZ ;  /* 0x00000c0006147890 */ /* 0x000fc8000fffe03f */
[----:B------:R-:W-:Y:S01]  /*54c0*/  MUFU.EX2 R96, R96 ;  /* 0x0000006000607308 */ /* 0x000fe20000000800 */
[----:B------:R-:W-:Y:S01]  /*54d0*/  UMOV UR23, 0x40000040 ;  /* 0x4000004000177882 */ /* 0x000fe20000000000 */
[----:B------:R-:W-:Y:S01]  /*54e0*/  UMOV UR21, 0x40000040 ;  /* 0x4000004000157882 */ /* 0x000fe20000000000 */
[----:B-1----:R-:W-:-:S05]  /*54f0*/  FMNMX.FTZ R15, R14, R9, !PT ;  /* 0x000000090e0f7209 */ /* 0x002fca0007810000 */
[----:B------:R-:W-:Y:S01]  /*5500*/  MUFU.EX2 R97, R97 ;  /* 0x0000006100617308 */ /* 0x000fe20000000800 */
[----:B------:R-:W1:Y:S07]  /*5510*/  SHFL.BFLY PT, R18, R15, 0x1, 0x1f ;  /* 0x0c201f000f127f89 */ /* 0x000e6e00000e0000 */
[----:B------:R-:W-:Y:S08]  /*5520*/  MUFU.EX2 R100, R100 ;  /* 0x0000006400647308 */ /* 0x000ff00000000800 */
[----:B------:R-:W-:Y:S08]  /*5530*/  MUFU.EX2 R101, R101 ;  /* 0x0000006500657308 */ /* 0x000ff00000000800 */
[----:B------:R-:W-:Y:S01]  /*5540*/  MUFU.EX2 R104, R104 ;  /* 0x0000006800687308 */ /* 0x000fe20000000800 */
[----:B-1----:R-:W-:Y:S01]  /*5550*/  FMNMX.FTZ R9, R15, R18, !PT ;  /* 0x000000120f097209 */ /* 0x002fe20007810000 */
[----:B------:R-:W-:-:S04]  /*5560*/  IMAD.U32 R15, RZ, RZ, UR46 ;  /* 0x0000002eff0f7e24 */ /* 0x000fc8000f8e00ff */
[----:B------:R-:W-:Y:S01]  /*5570*/  FADD.FTZ R7, -R9, R7 ;  /* 0x0000000709077221 */ /* 0x000fe20000010100 */
[----:B------:R-:W-:Y:S01]  /*5580*/  @!P1 LEA R15, R15, UR40, 0x3 ;  /* 0x000000280f0f9c11 */ /* 0x000fe2000f8e18ff */
[-C--:B------:R-:W-:Y:S01]  /*5590*/  FMUL.FTZ R13, R9, R0.reuse ;  /* 0x00000000090d7220 */ /* 0x080fe20000410000 */
[----:B------:R-:W-:Y:S01]  /*55a0*/  MUFU.EX2 R105, R105 ;  /* 0x0000006900697308 */ /* 0x000fe20000000800 */
[-C--:B------:R-:W-:Y:S01]  /*55b0*/  FMUL.FTZ R18, R7, R0.reuse ;  /* 0x0000000007127220 */ /* 0x080fe20000410000 */
[----:B------:R-:W-:Y:S02]  /*55c0*/  VIADD R7, R23, 0x9 ;  /* 0x0000000917077836 */ /* 0x000fe40000000000 */
[-CC-:B------:R-:W-:Y:S01]  /*55d0*/  FFMA.FTZ R26, R26, R0.reuse, -R13.reuse ;  /* 0x000000001a1a7223 */ /* 0x180fe2000001080d */
[----:B------:R-:W-:Y:S02]  /*55e0*/  @!P1 VIADD R15, R15, 0x30840 ;  /* 0x000308400f0f9836 */ /* 0x000fe40000000000 */
        /* <DEDUP_REMOVED lines=25> */
[----:B------:R-:W-:-:S02]  /*5780*/  WARPGROUP.DEPBAR.LE gsb0, 0x0 ;  /* 0x00008000000079c5 */ /* 0x000fc40000010000 */
[----:B------:R-:W-:Y:S01]  /*5790*/  WARPGROUP.ARRIVE ;  /* 0x00000000000079c5 */ /* 0x000fe20000000000 */
[-CC-:B------:R-:W-:Y:S01]  /*57a0*/  FFMA.FTZ R78, R78, R0.reuse, -R13.reuse ;  /* 0x000000004e4e7223 */ /* 0x180fe2000001080d */
[-CC-:B------:R-:W-:Y:S01]  /*57b0*/  FFMA.FTZ R79, R79, R0.reuse, -R13.reuse ;  /* 0x000000004f4f7223 */ /* 0x180fe2000001080d */
[-CC-:B------:R-:W-:Y:S01]  /*57c0*/  FFMA.FTZ R82, R82, R0.reuse, -R13.reuse ;  /* 0x0000000052527223 */ /* 0x180fe2000001080d */
[-CC-:B------:R-:W-:Y:S01]  /*57d0*/  FFMA.FTZ R83, R83, R0.reuse, -R13.reuse ;  /* 0x0000000053537223 */ /* 0x180fe2000001080d */
[-CC-:B------:R-:W-:Y:S01]  /*57e0*/  FFMA.FTZ R86, R86, R0.reuse, -R13.reuse ;  /* 0x0000000056567223 */ /* 0x180fe2000001080d */
[----:B------:R-:W-:Y:S01]  /*57f0*/  HGMMA.64x64x16.F32 R120, gdesc[UR20].tnspB, R120, gsb0 ;  /* 0x40e00000147879f0 */ /* 0x000fe20008000878 */
[----:B------:R-:W-:Y:S01]  /*5800*/  UIADD3 UR22, UR7, 0x480, URZ ;  /* 0x0000048007167890 */ /* 0x000fe2000fffe03f */
[-CC-:B------:R-:W-:Y:S01]  /*5810*/  FFMA.FTZ R87, R87, R0.reuse, -R13.reuse ;  /* 0x0000000057577223 */ /* 0x180fe2000001080d */
        /* <DEDUP_REMOVED lines=19> */
[----:B------:R-:W-:Y:S01]  /*5950*/  SEL R13, R7, 0x9, !P2 ;  /* 0x00000009070d7807 */ /* 0x000fe20005000000 */
[----:B------:R-:W-:Y:S01]  /*5960*/  MUFU.EX2 R18, R18 ;  /* 0x0000001200127308 */ /* 0x000fe20000000800 */
[----:B------:R-:W-:-:S02]  /*5970*/  @!P1 PRMT R15, RZ, 0x654, R15 ;  /* 0x00000654ff0f9816 */ /* 0x000fc4000000000f */
[C---:B------:R-:W-:Y:S01]  /*5980*/  ISETP.GT.AND P2, PT, R8.reuse, RZ, PT ;  /* 0x000000ff0800720c */ /* 0x040fe20003f44270 */
[----:B------:R-:W-:-:S04]  /*5990*/  VIADD R8, R8, 0xffffffff ;  /* 0xffffffff08087836 */ /* 0x000fc80000000000 */
[----:B------:R-:W1:Y:S08]  /*59a0*/  MUFU.EX2 R7, R26 ;  /* 0x0000001a00077308 */ /* 0x000e700000000800 */
[----:B------:R-:W2:Y:S08]  /*59b0*/  MUFU.EX2 R14, R27 ;  /* 0x0000001b000e7308 */ /* 0x000eb00000000800 */
[----:B------:R-:W-:Y:S08]  /*59c0*/  MUFU.EX2 R30, R30 ;  /* 0x0000001e001e7308 */ /* 0x000ff00000000800 */
[----:B------:R-:W3:Y:S08]  /*59d0*/  MUFU.EX2 R31, R31 ;  /* 0x0000001f001f7308 */ /* 0x000ef00000000800 */
[----:B------:R-:W-:Y:S08]  /*59e0*/  MUFU.EX2 R34, R34 ;  /* 0x0000002200227308 */ /* 0x000ff00000000800 */
[----:B------:R-:W4:Y:S01]  /*59f0*/  MUFU.EX2 R35, R35 ;  /* 0x0000002300237308 */ /* 0x000f220000000800 */
[----:B------:R-:W-:-:S02]  /*5a00*/  WARPGROUP.DEPBAR.LE gsb0, 0x0 ;  /* 0x00008000000079c5 */ /* 0x000fc40000010000 */
[----:B------:R-:W-:-:S05]  /*5a10*/  WARPGROUP.ARRIVE ;  /* 0x00000000000079c5 */ /* 0x000fca0000000000 */
[----:B------:R-:W-:Y:S01]  /*5a20*/  MUFU.EX2 R39, R39 ;  /* 0x0000002700277308 */ /* 0x000fe20000000800 */
[----:B------:R-:W-:Y:S01]  /*5a30*/  HGMMA.64x64x16.F32 R120, gdesc[UR20].tnspB, R120, gsb0 ;  /* 0x40e00000147879f0 */ /* 0x000fe20008000878 */
[----:B------:R-:W-:Y:S02]  /*5a40*/  UIADD3 UR22, UR7, 0x500, URZ ;  /* 0x0000050007167890 */ /* 0x000fe4000fffe03f */
[----:B------:R-:W-:-:S04]  /*5a50*/  UIADD3 UR20, UR6, 0xc04, URZ ;  /* 0x00000c0406147890 */ /* 0x000fc8000fffe03f */
[----:B------:R-:W-:Y:S01]  /*5a60*/  MUFU.EX2 R43, R43 ;  /* 0x0000002b002b7308 */ /* 0x000fe20000000800 */
[----:B------:R-:W-:Y:S01]  /*5a70*/  UMOV UR23, 0x40000040 ;  /* 0x4000004000177882 */ /* 0x000fe20000000000 */
[----:B------:R-:W-:-:S06]  /*5a80*/  UMOV UR21, 0x40000040 ;  /* 0x4000004000157882 */ /* 0x000fcc0000000000 */
[----:B------:R-:W-:Y:S08]  /*5a90*/  MUFU.EX2 R47, R47 ;  /* 0x0000002f002f7308 */ /* 0x000ff00000000800 */
[----:B------:R-:W-:Y:S08]  /*5aa0*/  MUFU.EX2 R50, R50 ;  /* 0x0000003200327308 */ /* 0x000ff00000000800 */
[----:B------:R-:W-:Y:S08]  /*5ab0*/  MUFU.EX2 R26, R51 ;  /* 0x00000033001a7308 */ /* 0x000ff00000000800 */
[----:B------:R-:W-:Y:S08]  /*5ac0*/  MUFU.EX2 R51, R54 ;  /* 0x0000003600337308 */ /* 0x000ff00000000800 */
[----:B------:R-:W-:Y:S08]  /*5ad0*/  MUFU.EX2 R55, R55 ;  /* 0x0000003700377308 */ /* 0x000ff00000000800 */
[----:B------:R-:W-:Y:S08]  /*5ae0*/  MUFU.EX2 R58, R58 ;  /* 0x0000003a003a7308 */ /* 0x000ff00000000800 */
[----:B------:R-:W-:Y:S08]  /*5af0*/  MUFU.EX2 R25, R59 ;  /* 0x0000003b00197308 */ /* 0x000ff00000000800 */
[----:B------:R-:W-:Y:S01]  /*5b00*/  MUFU.EX2 R59, R62 ;  /* 0x0000003e003b7308 */ /* 0x000fe20000000800 */
        /* <DEDUP_REMOVED lines=9> */
[----:B------:R-:W-:-:S05]  /*5ba0*/  UMOV UR6, UR47 ;  /* 0x0000002f00067c82 */ /* 0x000fca0008000000 */
        /* <DEDUP_REMOVED lines=11> */
[----:B------:R-:W-:Y:S07]  /*5c60*/  HGMMA.64x64x16.F32 R120, gdesc[UR20].tnspB, R120, gsb0 ;  /* 0x40e00000147879f0 */ /* 0x000fee0008000878 */
[----:B------:R-:W-:Y:S08]  /*5c70*/  MUFU.EX2 R86, R86 ;  /* 0x0000005600567308 */ /* 0x000ff00000000800 */
        /* <DEDUP_REMOVED lines=10> */
[----:B------:R5:W-:Y:S06]  /*5d20*/  BAR.ARV R13, 0x100 ;  /* 0x0004000d0000751d */ /* 0x000bec0000002000 */
[----:B------:R1:W-:Y:S01]  /*5d30*/  @!P1 SYNCS.ARRIVE.TRANS64.RED.A1T0 RZ, [R15+URZ], RZ ;  /* 0x000000ff0fff99a7 */ /* 0x0003e2000810043f */
[----:B------:R-:W-:Y:S01]  /*5d40*/  MUFU.EX2 R108, R108 ;  /* 0x0000006c006c7308 */ /* 0x000fe20000000800 */
[-C--:B------:R-:W-:Y:S01]  /*5d50*/  FMUL.FTZ R120, R120, R10.reuse ;  /* 0x0000000a78787220 */ /* 0x080fe20000410000 */
[-C--:B------:R-:W-:Y:S01]  /*5d60*/  FMUL.FTZ R121, R121, R10.reuse ;  /* 0x0000000a79797220 */ /* 0x080fe20000410000 */
[-C--:B------:R-:W-:Y:S01]  /*5d70*/  FMUL.FTZ R124, R124, R10.reuse ;  /* 0x0000000a7c7c7220 */ /* 0x080fe20000410000 */
[-C--:B------:R-:W-:Y:S01]  /*5d80*/  FMUL.FTZ R125, R125, R10.reuse ;  /* 0x0000000a7d7d7220 */ /* 0x080fe20000410000 */
[-C--:B------:R-:W-:Y:S01]  /*5d90*/  FMUL.FTZ R128, R128, R10.reuse ;  /* 0x0000000a80807220 */ /* 0x080fe20000410000 */
[-C--:B------:R-:W-:Y:S01]  /*5da0*/  FMUL.FTZ R129, R129, R10.reuse ;  /* 0x0000000a81817220 */ /* 0x080fe20000410000 */
[----:B-1----:R-:W-:Y:S01]  /*5db0*/  IMAD.U32 R15, RZ, RZ, UR5 ;  /* 0x00000005ff0f7e24 */ /* 0x002fe2000f8e00ff */
[----:B------:R-:W-:Y:S01]  /*5dc0*/  MUFU.EX2 R109, R109 ;  /* 0x0000006d006d7308 */ /* 0x000fe20000000800 */
[----:B------:R-:W-:Y:S01]  /*5dd0*/  UMOV UR5, UR46 ;  /* 0x0000002e00057c82 */ /* 0x000fe20008000000 */
[-C--:B------:R-:W-:Y:S01]  /*5de0*/  FMUL.FTZ R132, R132, R10.reuse ;  /* 0x0000000a84847220 */ /* 0x080fe20000410000 */
[-C--:B------:R-:W-:Y:S01]  /*5df0*/  FMUL.FTZ R133, R133, R10.reuse ;  /* 0x0000000a85857220 */ /* 0x080fe20000410000 */
[----:B------:R-:W-:Y:S01]  /*5e00*/  @!P1 LEA R15, R15, UR40, 0x3 ;  /* 0x000000280f0f9c11 */ /* 0x000fe2000f8e18ff */
[-C--:B------:R-:W-:Y:S01]  /*5e10*/  FMUL.FTZ R136, R136, R10.reuse ;  /* 0x0000000a88887220 */ /* 0x080fe20000410000 */
[-C--:B------:R-:W-:Y:S01]  /*5e20*/  FMUL.FTZ R137, R137, R10.reuse ;  /* 0x0000000a89897220 */ /* 0x080fe20000410000 */
[----:B------:R-:W-:Y:S01]  /*5e30*/  FMUL.FTZ R140, R140, R10 ;  /* 0x0000000a8c8c7220 */ /* 0x000fe20000410000 */
[----:B------:R-:W-:Y:S01]  /*5e40*/  MUFU.EX2 R111, R111 ;  /* 0x0000006f006f7308 */ /* 0x000fe20000000800 */
[----:B-----5:R-:W-:-:S02]  /*5e50*/  @!P1 VIADD R13, R15, 0x30860 ;  /* 0x000308600f0d9836 */ /* 0x020fc40000000000 */
[-C--:B------:R-:W-:Y:S01]  /*5e60*/  FMUL.FTZ R141, R141, R10.reuse ;  /* 0x0000000a8d8d7220 */ /* 0x080fe20000410000 */
[-C--:B------:R-:W-:Y:S01]  /*5e70*/  FMUL.FTZ R144, R144, R10.reuse ;  /* 0x0000000a90907220 */ /* 0x080fe20000410000 */
[-C--:B------:R-:W-:Y:S01]  /*5e80*/  FMUL.FTZ R145, R145, R10.reuse ;  /* 0x0000000a91917220 */ /* 0x080fe20000410000 */
[----:B------:R-:W-:Y:S01]  /*5e90*/  FMUL.FTZ R148, R148, R10 ;  /* 0x0000000a94947220 */ /* 0x000fe20000410000 */
[----:B------:R-:W-:Y:S01]  /*5ea0*/  @!P1 PRMT R15, RZ, 0x654, R13 ;  /* 0x00000654ff0f9816 */ /* 0x000fe2000000000d */
[----:B------:R-:W-:Y:S01]  /*5eb0*/  FFMA.FTZ R13, R18, R5, R7 ;  /* 0x00000005120d7223 */ /* 0x000fe20000010007 */
[C---:B--2---:R-:W-:Y:S01]  /*5ec0*/  F2FP.F16.F32.PACK_AB R5, R14.reuse, R7 ;  /* 0x000000070e05723e */ /* 0x044fe200000000ff */
[----:B------:R-:W-:Y:S01]  /*5ed0*/  MUFU.EX2 R112, R112 ;  /* 0x0000007000707308 */ /* 0x000fe20000000800 */
[----:B---3--:R-:W-:Y:S01]  /*5ee0*/  F2FP.F16.F32.PACK_AB R7, R31, R30 ;  /* 0x0000001e1f07723e */ /* 0x008fe200000000ff */
[----:B------:R-:W-:Y:S01]  /*5ef0*/  FADD.FTZ R13, R14, R13 ;  /* 0x0000000d0e0d7221 */ /* 0x000fe20000010000 */
[----:B------:R1:W-:Y:S01]  /*5f00*/  @!P1 SYNCS.ARRIVE.TRANS64.RED.A1T0 RZ, [R15+URZ], RZ ;  /* 0x000000ff0fff99a7 */ /* 0x0003e2000810043f */
[----:B------:R-:W-:Y:S01]  /*5f10*/  FMUL.FTZ R149, R149, R10 ;  /* 0x0000000a95957220 */ /* 0x000fe20000410000 */
[----:B------:R-:W-:Y:S01]  /*5f20*/  FMUL.FTZ R122, R122, R18 ;  /* 0x000000127a7a7220 */ /* 0x000fe20000410000 */
[----:B------:R-:W-:Y:S01]  /*5f30*/  FADD.FTZ R30, R30, R13 ;  /* 0x0000000d1e1e7221 */ /* 0x000fe20000010000 */
[----:B------:R2:W-:Y:S01]  /*5f40*/  STSM.16.M88.4 [R2+0x1e800], R4 ;  /* 0x01e8000402007844 */ /* 0x0005e20000000200 */
[----:B------:R-:W3:Y:S01]  /*5f50*/  MUFU.EX2 R14, R37 ;  /* 0x00000025000e7308 */ /* 0x000ee20000000800 */
[----:B----4-:R-:W-:Y:S01]  /*5f60*/  F2FP.F16.F32.PACK_AB R13, R35, R34 ;  /* 0x00000022230d723e */ /* 0x010fe200000000ff */
[----:B------:R-:W-:Y:S01]  /*5f70*/  FADD.FTZ R31, R31, R30 ;  /* 0x0000001e1f1f7221 */ /* 0x000fe20000010000 */
[-C--:B------:R-:W-:Y:S01]  /*5f80*/  FMUL.FTZ R123, R123, R18.reuse ;  /* 0x000000127b7b7220 */ /* 0x080fe20000410000 */
[-C--:B------:R-:W-:Y:S01]  /*5f90*/  FMUL.FTZ R126, R126, R18.reuse ;  /* 0x000000127e7e7220 */ /* 0x080fe20000410000 */
[-C--:B------:R-:W-:Y:S01]  /*5fa0*/  FMUL.FTZ R127, R127, R18.reuse ;  /* 0x000000127f7f7220 */ /* 0x080fe20000410000 */
[----:B------:R-:W-:Y:S01]  /*5fb0*/  FADD.FTZ R28, R34, R31 ;  /* 0x0000001f221c7221 */ /* 0x000fe20000010000 */
[-C--:B------:R-:W-:Y:S01]  /*5fc0*/  FMUL.FTZ R130, R130, R18.reuse ;  /* 0x0000001282827220 */ /* 0x080fe20000410000 */
[----:B-1----:R-:W1:Y:S01]  /*5fd0*/  MUFU.EX2 R15, R38 ;  /* 0x00000026000f7308 */ /* 0x002e620000000800 */
[-C--:B------:R-:W-:Y:S01]  /*5fe0*/  FMUL.FTZ R131, R131, R18.reuse ;  /* 0x0000001283837220 */ /* 0x080fe20000410000 */
[----:B------:R-:W-:Y:S01]  /*5ff0*/  FADD.FTZ R28, R35, R28 ;  /* 0x0000001c231c7221 */ /* 0x000fe20000010000 */
[-C--:B------:R-:W-:Y:S01]  /*6000*/  FMUL.FTZ R134, R134, R18.reuse ;  /* 0x0000001286867220 */ /* 0x080fe20000410000 */
[-C--:B------:R-:W-:Y:S01]  /*6010*/  FMUL.FTZ R135, R135, R18.reuse ;  /* 0x0000001287877220 */ /* 0x080fe20000410000 */
[-C--:B------:R-:W-:Y:S01]  /*6020*/  FMUL.FTZ R138, R138, R18.reuse ;  /* 0x000000128a8a7220 */ /* 0x080fe20000410000 */
[-C--:B------:R-:W-:Y:S01]  /*6030*/  FMUL.FTZ R139, R139, R18.reuse ;  /* 0x000000128b8b7220 */ /* 0x080fe20000410000 */
[----:B------:R-:W-:Y:S01]  /*6040*/  FMUL.FTZ R142, R142, R18 ;  /* 0x000000128e8e7220 */ /* 0x000fe20000410000 */
[----:B--2---:R-:W2:Y:S01]  /*6050*/  MUFU.EX2 R4, R40 ;  /* 0x0000002800047308 */ /* 0x004ea20000000800 */
[C---:B---3--:R-:W-:Y:S01]  /*6060*/  FADD.FTZ R11, R14.reuse, R11 ;  /* 0x0000000b0e0b7221 */ /* 0x048fe20000010000 */
[----:B------:R-:W-:Y:S01]  /*6070*/  F2FP.F16.F32.PACK_AB R14, R14, R36 ;  /* 0x000000240e0e723e */ /* 0x000fe200000000ff */
[-C--:B------:R-:W-:Y:S01]  /*6080*/  FMUL.FTZ R143, R143, R18.reuse ;  /* 0x000000128f8f7220 */ /* 0x080fe20000410000 */
[-C--:B------:R-:W-:Y:S01]  /*6090*/  FMUL.FTZ R146, R146, R18.reuse ;  /* 0x0000001292927220 */ /* 0x080fe20000410000 */
[-C--:B------:R-:W-:Y:S01]  /*60a0*/  FMUL.FTZ R147, R147, R18.reuse ;  /* 0x0000001293937220 */ /* 0x080fe20000410000 */
[-C--:B------:R-:W-:Y:S01]  /*60b0*/  FMUL.FTZ R150, R150, R18.reuse ;  /* 0x0000001296967220 */ /* 0x080fe20000410000 */
[----:B------:R-:W-:Y:S01]  /*60c0*/  FMUL.FTZ R151, R151, R18 ;  /* 0x0000001297977220 */ /* 0x000fe20000410000 */
[----:B------:R-:W3:Y:S01]  /*60d0*/  MUFU.EX2 R5, R42 ;  /* 0x0000002a00057308 */ /* 0x000ee20000000800 */
[----:B-1----:R-:W-:Y:S01]  /*60e0*/  FADD.FTZ R28, R15, R28 ;  /* 0x0000001c0f1c7221 */ /* 0x002fe20000010000 */
[----:B------:R-:W-:-:S03]  /*60f0*/  F2FP.F16.F32.PACK_AB R15, R39, R15 ;  /* 0x0000000f270f723e */ /* 0x000fc600000000ff */
[----:B------:R-:W-:Y:S02]  /*6100*/  FADD.FTZ R28, R39, R28 ;  /* 0x0000001c271c7221 */ /* 0x000fe40000010000 */
[----:B------:R1:W-:Y:S01]  /*6110*/  STSM.16.M88.4 [R152], R12 ;  /* 0x0000000c98007844 */ /* 0x0003e20000000200 */
[----:B------:R-:W4:Y:S01]  /*6120*/  MUFU.EX2 R6, R44 ;  /* 0x0000002c00067308 */ /* 0x000f220000000800 */
[----:B--2---:R-:W-:Y:S01]  /*6130*/  FADD.FTZ R30, R4, R11 ;  /* 0x0000000b041e7221 */ /* 0x004fe20000010000 */
[----:B------:R-:W-:-:S03]  /*6140*/  F2FP.F16.F32.PACK_AB R4, R41, R4 ;  /* 0x000000042904723e */ /* 0x000fc600000000ff */
[----:B------:R-:W-:-:S03]  /*6150*/  FADD.FTZ R11, R41, R30 ;  /* 0x0000001e290b7221 */ /* 0x000fc60000010000 */
[----:B------:R-:W2:Y:S01]  /*6160*/  MUFU.EX2 R7, R46 ;  /* 0x0000002e00077308 */ /* 0x000ea20000000800 */
[----:B---3--:R-:W-:Y:S01]  /*6170*/  FADD.FTZ R28, R5, R28 ;  /* 0x0000001c051c7221 */ /* 0x008fe20000010000 */
[----:B------:R-:W-:-:S03]  /*6180*/  F2FP.F16.F32.PACK_AB R5, R43, R5 ;  /* 0x000000052b05723e */ /* 0x000fc600000000ff */
[----:B------:R-:W-:-:S03]  /*6190*/  FADD.FTZ R28, R43, R28 ;  /* 0x0000001c2b1c7221 */ /* 0x000fc60000010000 */
[----:B-1----:R-:W-:Y:S01]  /*61a0*/  MUFU.EX2 R13, R110 ;  /* 0x0000006e000d7308 */ /* 0x002fe20000000800 */
[----:B----4-:R-:W-:Y:S01]  /*61b0*/  FADD.FTZ R30, R6, R11 ;  /* 0x0000000b061e7221 */ /* 0x010fe20000010000 */
[----:B------:R-:W-:-:S03]  /*61c0*/  F2FP.F16.F32.PACK_AB R6, R45, R6 ;  /* 0x000000062d06723e */ /* 0x000fc600000000ff */
[----:B------:R-:W-:-:S03]  /*61d0*/  FADD.FTZ R11, R45, R30 ;  /* 0x0000001e2d0b7221 */ /* 0x000fc60000010000 */
[----:B------:R-:W-:Y:S01]  /*61e0*/  MUFU.EX2 R15, R114 ;  /* 0x00000072000f7308 */ /* 0x000fe20000000800 */
[----:B--2---:R-:W-:Y:S01]  /*61f0*/  FADD.FTZ R28, R7, R28 ;  /* 0x0000001c071c7221 */ /* 0x004fe20000010000 */
[----:B------:R-:W-:Y:S01]  /*6200*/  FADD.FTZ R30, R48, R11 ;  /* 0x0000000b301e7221 */ /* 0x000fe20000010000 */
[----:B------:R-:W-:Y:S02]  /*6210*/  F2FP.F16.F32.PACK_AB R48, R49, R48 ;  /* 0x000000303130723e */ /* 0x000fe400000000ff */
[----:B------:R-:W-:Y:S01]  /*6220*/  FADD.FTZ R11, R47, R28 ;  /* 0x0000001c2f0b7221 */ /* 0x000fe20000010000 */
[----:B------:R-:W-:Y:S01]  /*6230*/  FADD.FTZ R27, R49, R30 ;  /* 0x0000001e311b7221 */ /* 0x000fe20000010000 */
[----:B------:R-:W-:Y:S01]  /*6240*/  F2FP.F16.F32.PACK_AB R49, R26, R50 ;  /* 0x000000321a31723e */ /* 0x000fe200000000ff */
[----:B------:R-:W-:Y:S01]  /*6250*/  MUFU.EX2 R113, R113 ;  /* 0x0000007100717308 */ /* 0x000fe20000000800 */
[----:B------:R-:W-:Y:S01]  /*6260*/  FADD.FTZ R11, R50, R11 ;  /* 0x0000000b320b7221 */ /* 0x000fe20000010000 */
[----:B------:R-:W-:Y:S01]  /*6270*/  FADD.FTZ R30, R52, R27 ;  /* 0x0000001b341e7221 */ /* 0x000fe20000010000 */
[----:B------:R-:W-:-:S02]  /*6280*/  F2FP.F16.F32.PACK_AB R7, R47, R7 ;  /* 0x000000072f07723e */ /* 0x000fc400000000ff */
[----:B------:R-:W-:Y:S01]  /*6290*/  FADD.FTZ R28, R26, R11 ;  /* 0x0000000b1a1c7221 */ /* 0x000fe20000010000 */
[C---:B------:R-:W-:Y:S01]  /*62a0*/  FADD.FTZ R27, R53.reuse, R30 ;  /* 0x0000001e351b7221 */ /* 0x040fe20000010000 */
[----:B------:R-:W-:Y:S01]  /*62b0*/  F2FP.F16.F32.PACK_AB R50, R53, R52 ;  /* 0x000000343532723e */ /* 0x000fe200000000ff */
[----:B------:R1:W-:Y:S01]  /*62c0*/  STSM.16.M88.4 [R17], R4 ;  /* 0x0000000411007844 */ /* 0x0003e20000000200 */
[----:B------:R-:W-:Y:S01]  /*62d0*/  FADD.FTZ R28, R51, R28 ;  /* 0x0000001c331c7221 */ /* 0x000fe20000010000 */
[----:B------:R-:W-:Y:S01]  /*62e0*/  FADD.FTZ R30, R56, R27 ;  /* 0x0000001b381e7221 */ /* 0x000fe20000010000 */
[----:B------:R-:W2:Y:S01]  /*62f0*/  MUFU.EX2 R11, R91 ;  /* 0x0000005b000b7308 */ /* 0x000ea20000000800 */
[----:B------:R-:W-:Y:S01]  /*6300*/  F2FP.F16.F32.PACK_AB R56, R57, R56 ;  /* 0x000000383938723e */ /* 0x000fe200000000ff */
[----:B------:R-:W-:Y:S01]  /*6310*/  FADD.FTZ R27, R55, R28 ;  /* 0x0000001c371b7221 */ /* 0x000fe20000010000 */
[----:B------:R-:W-:Y:S01]  /*6320*/  FADD.FTZ R29, R57, R30 ;  /* 0x0000001e391d7221 */ /* 0x000fe20000010000 */
[----:B------:R-:W-:-:S02]  /*6330*/  F2FP.F16.F32.PACK_AB R51, R55, R51 ;  /* 0x000000333733723e */ /* 0x000fc400000000ff */
[----:B------:R-:W-:Y:S01]  /*6340*/  FADD.FTZ R28, R58, R27 ;  /* 0x0000001b3a1c7221 */ /* 0x000fe20000010000 */
[----:B------:R-:W-:Y:S01]  /*6350*/  FADD.FTZ R30, R60, R29 ;  /* 0x0000001d3c1e7221 */ /* 0x000fe20000010000 */
[----:B------:R-:W3:Y:S01]  /*6360*/  MUFU.EX2 R91, R94 ;  /* 0x0000005e005b7308 */ /* 0x000ee20000000800 */
[C---:B------:R-:W-:Y:S01]  /*6370*/  F2FP.F16.F32.PACK_AB R57, R25.reuse, R58 ;  /* 0x0000003a1939723e */ /* 0x040fe200000000ff */
[----:B------:R-:W-:Y:S01]  /*6380*/  FADD.FTZ R28, R25, R28 ;  /* 0x0000001c191c7221 */ /* 0x000fe20000010000 */
[C---:B------:R-:W-:Y:S01]  /*6390*/  FADD.FTZ R27, R61.reuse, R30 ;  /* 0x0000001e3d1b7221 */ /* 0x040fe20000010000 */
[----:B------:R-:W-:Y:S01]  /*63a0*/  F2FP.F16.F32.PACK_AB R58, R61, R60 ;  /* 0x0000003c3d3a723e */ /* 0x000fe200000000ff */
[----:B------:R4:W-:Y:S01]  /*63b0*/  STSM.16.M88.4 [R16], R48 ;  /* 0x0000003010007844 */ /* 0x0009e20000000200 */
[----:B------:R-:W-:Y:S01]  /*63c0*/  FADD.FTZ R28, R59, R28 ;  /* 0x0000001c3b1c7221 */ /* 0x000fe20000010000 */
[----:B------:R-:W-:Y:S01]  /*63d0*/  FADD.FTZ R30, R64, R27 ;  /* 0x0000001b401e7221 */ /* 0x000fe20000010000 */
[----:B------:R-:W5:Y:S01]  /*63e0*/  MUFU.EX2 R115, R115 ;  /* 0x0000007300737308 */ /* 0x000f620000000800 */
[----:B------:R-:W-:Y:S01]  /*63f0*/  F2FP.F16.F32.PACK_AB R64, R65, R64 ;  /* 0x000000404140723e */ /* 0x000fe200000000ff */
[----:B------:R-:W-:Y:S01]  /*6400*/  FADD.FTZ R27, R63, R28 ;  /* 0x0000001c3f1b7221 */ /* 0x000fe20000010000 */
[----:B------:R-:W-:Y:S01]  /*6410*/  FADD.FTZ R29, R65, R30 ;  /* 0x0000001e411d7221 */ /* 0x000fe20000010000 */
[----:B------:R-:W-:-:S02]  /*6420*/  F2FP.F16.F32.PACK_AB R59, R63, R59 ;  /* 0x0000003b3f3b723e */ /* 0x000fc400000000ff */
[----:B------:R-:W-:Y:S01]  /*6430*/  FADD.FTZ R27, R66, R27 ;  /* 0x0000001b421b7221 */ /* 0x000fe20000010000 */
[----:B------:R-:W-:Y:S01]  /*6440*/  FADD.FTZ R28, R68, R29 ;  /* 0x0000001d441c7221 */ /* 0x000fe20000010000 */
[----:B------:R-:W4:Y:S01]  /*6450*/  MUFU.EX2 R116, R116 ;  /* 0x0000007400747308 */ /* 0x000f220000000800 */
[C---:B------:R-:W-:Y:S01]  /*6460*/  F2FP.F16.F32.PACK_AB R65, R24.reuse, R66 ;  /* 0x000000421841723e */ /* 0x040fe200000000ff */
[----:B------:R-:W-:Y:S01]  /*6470*/  FADD.FTZ R26, R24, R27 ;  /* 0x0000001b181a7221 */ /* 0x000fe20000010000 */
[C---:B------:R-:W-:Y:S01]  /*6480*/  FADD.FTZ R27, R69.reuse, R28 ;  /* 0x0000001c451b7221 */ /* 0x040fe20000010000 */
[----:B------:R-:W-:Y:S01]  /*6490*/  F2FP.F16.F32.PACK_AB R66, R69, R68 ;  /* 0x000000444542723e */ /* 0x000fe200000000ff */
[----:B------:R2:W-:Y:S01]  /*64a0*/  STSM.16.M88.4 [R2+0x24800], R56 ;  /* 0x0248003802007844 */ /* 0x0005e20000000200 */
[----:B------:R-:W-:Y:S01]  /*64b0*/  FADD.FTZ R26, R67, R26 ;  /* 0x0000001a431a7221 */ /* 0x000fe20000010000 */
[----:B------:R-:W-:Y:S01]  /*64c0*/  FADD.FTZ R28, R72, R27 ;  /* 0x0000001b481c7221 */ /* 0x000fe20000010000 */
[----:B------:R-:W4:Y:S01]  /*64d0*/  MUFU.EX2 R117, R117 ;  /* 0x0000007500757308 */ /* 0x000f220000000800 */
[----:B------:R-:W-:Y:S01]  /*64e0*/  F2FP.F16.F32.PACK_AB R72, R73, R72 ;  /* 0x000000484948723e */ /* 0x000fe200000000ff */
[----:B------:R-:W-:Y:S01]  /*64f0*/  FADD.FTZ R27, R71, R26 ;  /* 0x0000001a471b7221 */ /* 0x000fe20000010000 */
[----:B------:R-:W-:Y:S01]  /*6500*/  FADD.FTZ R29, R73, R28 ;  /* 0x0000001c491d7221 */ /* 0x000fe20000010000 */
[----:B------:R-:W-:-:S02]  /*6510*/  F2FP.F16.F32.PACK_AB R67, R71, R67 ;  /* 0x000000434743723e */ /* 0x000fc400000000ff */
[----:B------:R-:W-:Y:S01]  /*6520*/  FADD.FTZ R26, R74, R27 ;  /* 0x0000001b4a1a7221 */ /* 0x000fe20000010000 */
[----:B------:R-:W-:Y:S01]  /*6530*/  FADD.FTZ R28, R76, R29 ;  /* 0x0000001d4c1c7221 */ /* 0x000fe20000010000 */
[----:B------:R-:W-:Y:S01]  /*6540*/  MUFU.EX2 R119, R119 ;  /* 0x0000007700777308 */ /* 0x000fe20000000800 */
[C---:B------:R-:W-:Y:S01]  /*6550*/  F2FP.F16.F32.PACK_AB R73, R23.reuse, R74 ;  /* 0x0000004a1749723e */ /* 0x040fe200000000ff */
[----:B------:R-:W-:Y:S01]  /*6560*/  FADD.FTZ R26, R23, R26 ;  /* 0x0000001a171a7221 */ /* 0x000fe20000010000 */
[C---:B-1----:R-:W-:Y:S01]  /*6570*/  FADD.FTZ R5, R77.reuse, R28 ;  /* 0x0000001c4d057221 */ /* 0x042fe20000010000 */
[----:B------:R-:W-:Y:S01]  /*6580*/  F2FP.F16.F32.PACK_AB R74, R77, R76 ;  /* 0x0000004c4d4a723e */ /* 0x000fe200000000ff */
[----:B------:R1:W-:Y:S01]  /*6590*/  STSM.16.M88.4 [R154], R64 ;  /* 0x000000409a007844 */ /* 0x0003e20000000200 */
[----:B------:R-:W-:Y:S01]  /*65a0*/  FADD.FTZ R26, R75, R26 ;  /* 0x0000001a4b1a7221 */ /* 0x000fe20000010000 */
[----:B------:R-:W-:Y:S01]  /*65b0*/  FADD.FTZ R4, R80, R5 ;  /* 0x0000000550047221 */ /* 0x000fe20000010000 */
[----:B------:R-:W-:-:S02]  /*65c0*/  F2FP.F16.F32.PACK_AB R80, R81, R80 ;  /* 0x000000505150723e */ /* 0x000fc400000000ff */
[----:B------:R-:W-:Y:S01]  /*65d0*/  FADD.FTZ R5, R79, R26 ;  /* 0x0000001a4f057221 */ /* 0x000fe20000010000 */
[----:B------:R-:W-:Y:S01]  /*65e0*/  FADD.FTZ R7, R81, R4 ;  /* 0x0000000451077221 */ /* 0x000fe20000010000 */
[----:B------:R-:W-:Y:S02]  /*65f0*/  F2FP.F16.F32.PACK_AB R75, R79, R75 ;  /* 0x0000004b4f4b723e */ /* 0x000fe400000000ff */
[----:B------:R-:W-:Y:S01]  /*6600*/  FADD.FTZ R4, R82, R5 ;  /* 0x0000000552047221 */ /* 0x000fe20000010000 */
[----:B------:R-:W-:Y:S01]  /*6610*/  FADD.FTZ R6, R84, R7 ;  /* 0x0000000754067221 */ /* 0x000fe20000010000 */
[C---:B------:R-:W-:Y:S01]  /*6620*/  F2FP.F16.F32.PACK_AB R81, R83.reuse, R82 ;  /* 0x000000525351723e */ /* 0x040fe200000000ff */
[----:B------:R1:W-:Y:S01]  /*6630*/  STSM.16.M88.4 [R17+0x6000], R72 ;  /* 0x0060004811007844 */ /* 0x0003e20000000200 */
[----:B------:R-:W-:Y:S01]  /*6640*/  FADD.FTZ R5, R83, R4 ;  /* 0x0000000453057221 */ /* 0x000fe20000010000 */
[C---:B------:R-:W-:Y:S01]  /*6650*/  FADD.FTZ R7, R85.reuse, R6 ;  /* 0x0000000655077221 */ /* 0x040fe20000010000 */
[----:B------:R-:W-:-:S02]  /*6660*/  F2FP.F16.F32.PACK_AB R82, R85, R84 ;  /* 0x000000545552723e */ /* 0x000fc400000000ff */
[----:B------:R-:W-:Y:S01]  /*6670*/  FADD.FTZ R4, R86, R5 ;  /* 0x0000000556047221 */ /* 0x000fe20000010000 */
[----:B------:R-:W-:Y:S01]  /*6680*/  FADD.FTZ R6, R88, R7 ;  /* 0x0000000758067221 */ /* 0x000fe20000010000 */
[----:B------:R-:W-:Y:S02]  /*6690*/  F2FP.F16.F32.PACK_AB R88, R89, R88 ;  /* 0x000000585958723e */ /* 0x000fe400000000ff */
[----:B------:R-:W-:Y:S01]  /*66a0*/  FADD.FTZ R5, R87, R4 ;  /* 0x0000000457057221 */ /* 0x000fe20000010000 */
[----:B------:R-:W-:Y:S01]  /*66b0*/  FADD.FTZ R7, R89, R6 ;  /* 0x0000000659077221 */ /* 0x000fe20000010000 */
[----:B--2---:R-:W-:Y:S02]  /*66c0*/  F2FP.F16.F32.PACK_AB R89, R11, R90 ;  /* 0x0000005a0b59723e */ /* 0x004fe400000000ff */
[----:B------:R-:W-:Y:S01]  /*66d0*/  FADD.FTZ R4, R90, R5 ;  /* 0x000000055a047221 */ /* 0x000fe20000010000 */
[----:B------:R-:W-:Y:S01]  /*66e0*/  FADD.FTZ R6, R92, R7 ;  /* 0x000000075c067221 */ /* 0x000fe20000010000 */
[----:B------:R-:W-:-:S02]  /*66f0*/  F2FP.F16.F32.PACK_AB R83, R87, R86 ;  /* 0x000000565753723e */ /* 0x000fc400000000ff */
[----:B------:R-:W-:Y:S01]  /*6700*/  FADD.FTZ R4, R11, R4 ;  /* 0x000000040b047221 */ /* 0x000fe20000010000 */
[C---:B------:R-:W-:Y:S01]  /*6710*/  FADD.FTZ R5, R93.reuse, R6 ;  /* 0x000000065d057221 */ /* 0x040fe20000010000 */
[----:B------:R-:W2:Y:S01]  /*6720*/  MUFU.EX2 R11, R118 ;  /* 0x00000076000b7308 */ /* 0x000ea20000000800 */
[----:B------:R-:W-:Y:S01]  /*6730*/  F2FP.F16.F32.PACK_AB R90, R93, R92 ;  /* 0x0000005c5d5a723e */ /* 0x000fe200000000ff */
[----:B---3--:R-:W-:Y:S01]  /*6740*/  FADD.FTZ R4, R91, R4 ;  /* 0x000000045b047221 */ /* 0x008fe20000010000 */
[----:B------:R-:W-:Y:S01]  /*6750*/  FADD.FTZ R6, R96, R5 ;  /* 0x0000000560067221 */ /* 0x000fe20000010000 */
[----:B------:R-:W-:Y:S01]  /*6760*/  F2FP.F16.F32.PACK_AB R96, R97, R96 ;  /* 0x000000606160723e */ /* 0x000fe200000000ff */
[----:B------:R1:W-:Y:S01]  /*6770*/  STSM.16.M88.4 [R16+0x6000], R80 ;  /* 0x0060005010007844 */ /* 0x0003e20000000200 */
[----:B------:R-:W-:Y:S01]  /*6780*/  FADD.FTZ R5, R95, R4 ;  /* 0x000000045f057221 */ /* 0x000fe20000010000 */
[----:B------:R-:W-:Y:S01]  /*6790*/  FADD.FTZ R7, R97, R6 ;  /* 0x0000000661077221 */ /* 0x000fe20000010000 */
[----:B------:R-:W-:-:S02]  /*67a0*/  F2FP.F16.F32.PACK_AB R91, R95, R91 ;  /* 0x0000005b5f5b723e */ /* 0x000fc400000000ff */
[----:B------:R-:W-:Y:S01]  /*67b0*/  FADD.FTZ R4, R98, R5 ;  /* 0x0000000562047221 */ /* 0x000fe20000010000 */
[----:B------:R-:W-:Y:S01]  /*67c0*/  FADD.FTZ R6, R100, R7 ;  /* 0x0000000764067221 */ /* 0x000fe20000010000 */
[C---:B------:R-:W-:Y:S01]  /*67d0*/  F2FP.F16.F32.PACK_AB R97, R99.reuse, R98 ;  /* 0x000000626361723e */ /* 0x040fe200000000ff */
[----:B------:R1:W-:Y:S01]  /*67e0*/  STSM.16.M88.4 [R2+0x2a800], R88 ;  /* 0x02a8005802007844 */ /* 0x0003e20000000200 */
[----:B------:R-:W-:Y:S01]  /*67f0*/  FADD.FTZ R5, R99, R4 ;  /* 0x0000000463057221 */ /* 0x000fe20000010000 */
[C---:B------:R-:W-:Y:S01]  /*6800*/  FADD.FTZ R7, R101.reuse, R6 ;  /* 0x0000000665077221 */ /* 0x040fe20000010000 */
[----:B------:R-:W-:Y:S02]  /*6810*/  F2FP.F16.F32.PACK_AB R98, R101, R100 ;  /* 0x000000646562723e */ /* 0x000fe400000000ff */
        /* <DEDUP_REMOVED lines=9> */
[----:B------:R1:W-:Y:S01]  /*68b0*/  STSM.16.M88.4 [R153], R96 ;  /* 0x0000006099007844 */ /* 0x0003e20000000200 */
[----:B------:R-:W-:Y:S01]  /*68c0*/  FADD.FTZ R4, R107, R4 ;  /* 0x000000046b047221 */ /* 0x000fe20000010000 */
[C---:B------:R-:W-:Y:S01]  /*68d0*/  FADD.FTZ R5, R109.reuse, R6 ;  /* 0x000000066d057221 */ /* 0x040fe20000010000 */
[----:B------:R-:W-:Y:S01]  /*68e0*/  F2FP.F16.F32.PACK_AB R106, R109, R108 ;  /* 0x0000006c6d6a723e */ /* 0x000fe200000000ff */
[----:B------:R-:W-:-:S02]  /*68f0*/  IMAD.MOV.U32 R7, RZ, RZ, R9 ;  /* 0x000000ffff077224 */ /* 0x000fc400078e0009 */
[----:B------:R-:W-:Y:S01]  /*6900*/  FADD.FTZ R4, R13, R4 ;  /* 0x000000040d047221 */ /* 0x000fe20000010000 */
[----:B------:R-:W-:Y:S01]  /*6910*/  FADD.FTZ R6, R112, R5 ;  /* 0x0000000570067221 */ /* 0x000fe20000010000 */
[----:B------:R-:W-:Y:S02]  /*6920*/  F2FP.F16.F32.PACK_AB R112, R113, R112 ;  /* 0x000000707170723e */ /* 0x000fe400000000ff */
[----:B------:R-:W-:Y:S01]  /*6930*/  FADD.FTZ R4, R111, R4 ;  /* 0x000000046f047221 */ /* 0x000fe20000010000 */
[----:B------:R-:W-:Y:S01]  /*6940*/  FADD.FTZ R5, R113, R6 ;  /* 0x0000000671057221 */ /* 0x000fe20000010000 */
[----:B------:R-:W-:Y:S02]  /*6950*/  F2FP.F16.F32.PACK_AB R107, R111, R13 ;  /* 0x0000000d6f6b723e */ /* 0x000fe400000000ff */
[----:B------:R-:W-:Y:S01]  /*6960*/  FADD.FTZ R4, R15, R4 ;  /* 0x000000040f047221 */ /* 0x000fe20000010000 */
[----:B-----5:R-:W-:Y:S01]  /*6970*/  F2FP.F16.F32.PACK_AB R113, R115, R15 ;  /* 0x0000000f7371723e */ /* 0x020fe200000000ff */
[----:B----4-:R-:W-:Y:S01]  /*6980*/  FADD.FTZ R6, R116, R5 ;  /* 0x0000000574067221 */ /* 0x010fe20000010000 */
[----:B------:R-:W-:Y:S01]  /*6990*/  F2FP.F16.F32.PACK_AB R114, R117, R116 ;  /* 0x000000747572723e */ /* 0x000fe200000000ff */
[----:B------:R-:W-:Y:S01]  /*69a0*/  FADD.FTZ R4, R115, R4 ;  /* 0x0000000473047221 */ /* 0x000fe20000010000 */
[----:B--2---:R-:W-:Y:S01]  /*69b0*/  F2FP.F16.F32.PACK_AB R115, R119, R11 ;  /* 0x0000000b7773723e */ /* 0x004fe200000000ff */
[----:B------:R1:W-:Y:S01]  /*69c0*/  STSM.16.M88.4 [R17+0xc000], R104 ;  /* 0x00c0006811007844 */ /* 0x0003e20000000200 */
[----:B------:R-:W-:Y:S01]  /*69d0*/  FADD.FTZ R6, R117, R6 ;  /* 0x0000000675067221 */ /* 0x000fe20000010000 */
[----:B------:R-:W-:-:S02]  /*69e0*/  FADD.FTZ R4, R11, R4 ;  /* 0x000000040b047221 */ /* 0x000fc40000010000 */
[----:B------:R1:W-:Y:S02]  /*69f0*/  STSM.16.M88.4 [R16+0xc000], R112 ;  /* 0x00c0007010007844 */ /* 0x0003e40000000200 */
[----:B------:R-:W-:Y:S01]  /*6a00*/  FADD.FTZ R5, R119, R4 ;  /* 0x0000000477057221 */ /* 0x000fe20000010000 */
[----:B------:R-:W-:Y:S01]  /*6a10*/  IMAD.MOV.U32 R4, RZ, RZ, R3 ;  /* 0x000000ffff047224 */ /* 0x000fe200078e0003 */
[----:B------:R-:W-:Y:S01]  /*6a20*/  @!PT LDS RZ, [RZ] ;  /* 0x00000000fffff984 */ /* 0x000fe20000000800 */
[----:B------:R-:W-:Y:S01]  /*6a30*/  @!PT LDS RZ, [RZ] ;  /* 0x00000000fffff984 */ /* 0x000fe20000000800 */
[----:B------:R-:W-:Y:S01]  /*6a40*/  @!PT LDS RZ, [RZ] ;  /* 0x00000000fffff984 */ /* 0x000fe20000000800 */
[----:B------:R-:W-:Y:S01]  /*6a50*/  @!PT LDS RZ, [RZ] ;  /* 0x00000000fffff984 */ /* 0x000fe20000000800 */
[----:B------:R2:W-:Y:S06]  /*6a60*/  MEMBAR.ALL.CTA ;  /* 0x0000000000007992 */ /* 0x0005ec0000008000 */
[----:B--2---:R-:W2:Y:S02]  /*6a70*/  FENCE.VIEW.ASYNC.S ;  /* 0x00000000000073c6 */ /* 0x004ea40000000000 */
[----:B--2---:R-:W-:Y:S01]  /*6a80*/  NOP ;  /* 0x0000000000007918 */ /* 0x004fe20000000000 */
[----:B------:R-:W-:Y:S05]  /*6a90*/  @P2 BRA `(.L_x_24) ;  /* 0xffffffd400802947 */ /* 0x000fea000383ffff */
.L_x_15:
[----:B------:R-:W-:Y:S06]  /*6aa0*/  BAR.ARV 0x8, 0x1a0 ;  /* 0x0206800000007b1d */ /* 0x000fec0000002000 */
[----:B------:R-:W-:Y:S05]  /*6ab0*/  @!P0 BRA `(.L_x_25) ;  /* 0x0000000000048947 */ /* 0x000fea0003800000 */
[----:B------:R-:W-:Y:S01]  /*6ac0*/  BPT.TRAP 0x1 ;  /* 0x000000040000795c */ /* 0x000fe20000300000 */
.L_x_25:
[----:B------:R-:W-:Y:S01]  /*6ad0*/  ULEA UR12, UR46, UR40, 0x3 ;  /* 0x000000282e0c7291 */ /* 0x000fe2000f8e183f */
[----:B------:R-:W-:-:S05]  /*6ae0*/  IMAD.U32 R4, RZ, RZ, UR47 ;  /* 0x0000002fff047e24 */ /* 0x000fca000f8e00ff */
[----:B------:R-:W-:-:S04]  /*6af0*/  SHF.L.U32 R4, R4, 0x1f, RZ ;  /* 0x0000001f04047819 */ /* 0x000fc800000006ff */
[----:B------:R3:W4:Y:S01]  /*6b00*/  SYNCS.PHASECHK.TRANS64.TRYWAIT P2, [UR12+0x30850], R4 ;  /* 0x03085004ff0075a7 */ /* 0x000722000804014c */
[----:B------:R-:W-:Y:S05]  /*6b10*/  @!P0 BRA `(.L_x_26) ;  /* 0x0000000000048947 */ /* 0x000fea0003800000 */
[----:B------:R-:W-:Y:S01]  /*6b20*/  BPT.TRAP 0x1 ;  /* 0x000000040000795c */ /* 0x000fe20000300000 */
.L_x_26:
[----:B----4-:R-:W-:Y:S05]  /*6b30*/  @P2 BRA `(.L_x_27) ;  /* 0x0000000000082947 */ /* 0x010fea0003800000 */
[----:B------:R-:W4:Y:S02]  /*6b40*/  SYNCS.PHASECHK.TRANS64.TRYWAIT P0, [UR12+0x30850], R4 ;  /* 0x03085004ff0075a7 */ /* 0x000f24000800014c */
[----:B----4-:R-:W-:Y:S05]  /*6b50*/  @!P0 BRA `(.L_x_28) ;  /* 0x00000038000c8947 */ /* 0x010fea0003800000 */
.L_x_27:
[----:B------:R-:W-:Y:S01]  /*6b60*/  R2UR UR4, R19 ;  /* 0x00000000130472ca */ /* 0x000fe200000e0000 */
[----:B------:R-:W-:Y:S01]  /*6b70*/  UIADD3 UR5, UR40, 0x400, URZ ;  /* 0x0000040028057890 */ /* 0x000fe2000fffe03f */
[----:B--2---:R-:W2:Y:S03]  /*6b80*/  LDL R14, [R1+0x4] ;  /* 0x00000400010e7983 */ /* 0x004ea60000100800 */
[----:B------:R-:W-:Y:S01]  /*6b90*/  USHF.R.U32.HI UR5, URZ, 0x4, UR5 ;  /* 0x000000043f057899 */ /* 0x000fe20008011605 */
[----:B------:R-:W5:Y:S01]  /*6ba0*/  LDL R20, [R1+0x8] ;  /* 0x0000080001147983 */ /* 0x000f620000100800 */
[----:B------:R-:W-:Y:S01]  /*6bb0*/  WARPGROUP.ARRIVE ;  /* 0x00000000000079c5 */ /* 0x000fe20000000000 */
[----:B------:R-:W-:Y:S01]  /*6bc0*/  UMOV UR7, 0x40000040 ;  /* 0x4000004000077882 */ /* 0x000fe20000000000 */
[----:B------:R-:W-:Y:S01]  /*6bd0*/  ULOP3.LUT UR5, UR5, 0x3fff, URZ, 0xc0, !UPT ;  /* 0x00003fff05057892 */ /* 0x000fe2000f8ec03f */
[----:B----4-:R-:W4:Y:S01]  /*6be0*/  SHFL.BFLY PT, R7, R6, 0x2, 0x1f ;  /* 0x0c401f0006077f89 */ /* 0x010f2200000e0000 */
[----:B------:R-:W-:Y:S01]  /*6bf0*/  UMOV UR11, 0x40000040 ;  /* 0x40000040000b7882 */ /* 0x000fe20000000000 */
[----:B------:R-:W-:Y:S01]  /*6c00*/  UMOV UR9, 0x40000040 ;  /* 0x4000004000097882 */ /* 0x000fe20000000000 */
[----:B------:R-:W-:Y:S01]  /*6c10*/  UIADD3 UR4, UR4, 0x1e800, URZ ;  /* 0x0001e80004047890 */ /* 0x000fe2000fffe03f */
[----:B------:R-:W1:Y:S01]  /*6c20*/  SHFL.BFLY PT, R8, R5, 0x2, 0x1f ;  /* 0x0c401f0005087f89 */ /* 0x000e6200000e0000 */
[----:B------:R-:W-:Y:S01]  /*6c30*/  UIMAD UR6, UR46, 0x600, UR5 ;  /* 0x000006002e0678a4 */ /* 0x000fe2000f8e0205 */
[C---:B------:R-:W-:Y:S01]  /*6c40*/  IADD3 R11, P4, R156.reuse, 0x20, RZ ;  /* 0x000000209c0b7810 */ /* 0x040fe20007f9e0ff */
[----:B------:R-:W-:Y:S01]  /*6c50*/  USHF.R.U32.HI UR4, URZ, 0x4, UR4 ;  /* 0x000000043f047899 */ /* 0x000fe20008011604 */
[----:B------:R-:W-:Y:S01]  /*6c60*/  LOP3.LUT R13, R156, 0x380, RZ, 0xc0, !PT ;  /* 0x000003809c0d7812 */ /* 0x000fe200078ec0ff */
[----:B------:R-:W-:Y:S01]  /*6c70*/  UMOV UR5, 0x40000040 ;  /* 0x4000004000057882 */ /* 0x000fe20000000000 */
[----:B------:R-:W-:Y:S01]  /*6c80*/  UIADD3 UR10, UR6, 0x80, URZ ;  /* 0x00000080060a7890 */ /* 0x000fe2000fffe03f */
[----:B------:R-:W-:Y:S01]  /*6c90*/  LOP3.LUT R10, R11, 0x380, RZ, 0xc0, !PT ;  /* 0x000003800b0a7812 */ /* 0x000fe200078ec0ff */
[----:B------:R-:W-:Y:S01]  /*6ca0*/  ULOP3.LUT UR4, UR4, 0x3fff, URZ, 0xc0, !UPT ;  /* 0x00003fff04047892 */ /* 0x000fe2000f8ec03f */
[----:B------:R-:W-:Y:S01]  /*6cb0*/  SHF.R.U64 R13, R13, 0x3, RZ ;  /* 0x000000030d0d7819 */ /* 0x000fe200000012ff */
[----:B------:R-:W-:Y:S01]  /*6cc0*/  UIADD3 UR42, -UR41, URZ, URZ ;  /* 0x0000003f292a7290 */ /* 0x000fe2000fffe13f */
[----:B------:R-:W-:Y:S01]  /*6cd0*/  SHF.R.U64 R10, R10, 0x3, RZ ;  /* 0x000000030a0a7819 */ /* 0x000fe200000012ff */
[----:B------:R-:W-:Y:S01]  /*6ce0*/  ULOP3.LUT UR4, UR4, 0x10000, URZ, 0xfc, !UPT ;  /* 0x0001000004047892 */ /* 0x000fe2000f8efc3f */
[----:B------:R-:W-:Y:S01]  /*6cf0*/  LOP3.LUT R12, R13, R156, RZ, 0x3c, !PT ;  /* 0x0000009c0d0c7212 */ /* 0x000fe200078e3cff */
[--C-:B------:R-:W-:Y:S01]  /*6d00*/  IMAD.MOV.U32 R13, RZ, RZ, R157.reuse ;  /* 0x000000ffff0d7224 */ /* 0x100fe200078e009d */
[----:B------:R-:W-:Y:S01]  /*6d10*/  LOP3.LUT R10, R10, R11, RZ, 0x3c, !PT ;  /* 0x0000000b0a0a7212 */ /* 0x000fe200078e3cff */
[----:B------:R-:W-:Y:S01]  /*6d20*/  UIADD3 UR8, UR4, 0x2, URZ ;  /* 0x0000000204087890 */ /* 0x000fe2000fffe03f */
[----:B------:R-:W-:Y:S01]  /*6d30*/  IMAD.X R11, RZ, RZ, R157, P4 ;  /* 0x000000ffff0b7224 */ /* 0x000fe200020e069d */
[----:B------:R-:W-:Y:S01]  /*6d40*/  UIADD3 UR43, -UR44, URZ, URZ ;  /* 0x0000003f2c2b7290 */ /* 0x000fe2000fffe13f */
[----:B------:R-:W-:Y:S01]  /*6d50*/  MOV R41, R12 ;  /* 0x0000000c00297202 */ /* 0x000fe20000000f00 */
[----:B----4-:R-:W-:Y:S01]  /*6d60*/  FADD.FTZ R7, R7, R6 ;  /* 0x0000000607077221 */ /* 0x010fe20000010000 */
[----:B------:R-:W-:Y:S01]  /*6d70*/  HGMMA.64x64x16.F32 R120, gdesc[UR4].tnspB, R120, gsb0 ;  /* 0x40e00000047879f0 */ /* 0x000fe20008000878 */
[----:B------:R-:W-:Y:S01]  /*6d80*/  UMOV UR7, 0x40000040 ;  /* 0x4000004000077882 */ /* 0x000fe20000000000 */
[----:B------:R-:W-:Y:S01]  /*6d90*/  UMOV UR5, 0x40000040 ;  /* 0x4000004000057882 */ /* 0x000fe20000000000 */
[----:B-1----:R-:W-:Y:S01]  /*6da0*/  FADD.FTZ R8, R8, R5 ;  /* 0x0000000508087221 */ /* 0x002fe20000010000 */
[----:B---3--:R-:W1:Y:S01]  /*6db0*/  SHFL.BFLY PT, R4, R7, 0x1, 0x1f ;  /* 0x0c201f0007047f89 */ /* 0x008e6200000e0000 */
[----:B------:R-:W-:-:S02]  /*6dc0*/  IADD3 R5, P0, R156, 0x60, RZ ;  /* 0x000000609c057810 */ /* 0x000fc40007f1e0ff */
[----:B------:R-:W-:Y:S02]  /*6dd0*/  CS2R R12, SRZ ;  /* 0x00000000000c7805 */ /* 0x000fe4000001ff00 */
[----:B------:R-:W-:Y:S01]  /*6de0*/  MOV R40, R10 ;  /* 0x0000000a00287202 */ /* 0x000fe20000000f00 */
[----:B------:R-:W3:Y:S01]  /*6df0*/  SHFL.BFLY PT, R15, R8, 0x1, 0x1f ;  /* 0x0c201f00080f7f89 */ /* 0x000ee200000e0000 */
[----:B------:R-:W-:Y:S02]  /*6e00*/  IMAD.MOV.U32 R19, RZ, RZ, -0x800000 ;  /* 0xff800000ff137424 */ /* 0x000fe400078e00ff */
[----:B------:R-:W-:Y:S01]  /*6e10*/  IMAD.MOV.U32 R21, RZ, RZ, -0x800000 ;  /* 0xff800000ff157424 */ /* 0x000fe200078e00ff */
[----:B------:R-:W4:Y:S01]  /*6e20*/  S2R R45, SR_TID.X ;  /* 0x00000000002d7919 */ /* 0x000f220000002100 */
[----:B-1----:R-:W-:Y:S01]  /*6e30*/  FADD.FTZ R18, R7, R4 ;  /* 0x0000000407127221 */ /* 0x002fe20000010000 */
[----:B------:R-:W-:Y:S02]  /*6e40*/  LOP3.LUT R4, R5, 0x380, RZ, 0xc0, !PT ;  /* 0x0000038005047812 */ /* 0x000fe400078ec0ff */
[----:B------:R-:W-:Y:S01]  /*6e50*/  IADD3 R7, P3, R156, 0x40, RZ ;  /* 0x000000409c077810 */ /* 0x000fe20007f7e0ff */
[----:B---3--:R-:W-:Y:S01]  /*6e60*/  FADD.FTZ R8, R8, R15 ;  /* 0x0000000f08087221 */ /* 0x008fe20000010000 */
[----:B------:R-:W-:Y:S01]  /*6e70*/  FSETP.NE.FTZ.AND P2, PT, R18, RZ, PT ;  /* 0x000000ff1200720b */ /* 0x000fe20003f55000 */
[----:B------:R-:W-:Y:S01]  /*6e80*/  IMAD.U32 R15, RZ, RZ, UR12 ;  /* 0x0000000cff0f7e24 */ /* 0x000fe2000f8e00ff */
[----:B------:R-:W-:-:S02]  /*6e90*/  SHF.R.U64 R4, R4, 0x3, RZ ;  /* 0x0000000304047819 */ /* 0x000fc400000012ff */
[----:B------:R-:W-:Y:S01]  /*6ea0*/  FSETP.NE.FTZ.AND P4, PT, R8, RZ, PT ;  /* 0x000000ff0800720b */ /* 0x000fe20003f95000 */
[----:B------:R-:W-:Y:S01]  /*6eb0*/  @!P1 VIADD R15, R15, 0x30860 ;  /* 0x000308600f0f9836 */ /* 0x000fe20000000000 */
[----:B------:R-:W-:Y:S01]  /*6ec0*/  LOP3.LUT R4, R4, R5, RZ, 0x3c, !PT ;  /* 0x0000000504047212 */ /* 0x000fe200078e3cff */
[----:B------:R-:W-:Y:S01]  /*6ed0*/  IMAD.X R5, RZ, RZ, R157, P0 ;  /* 0x000000ffff057224 */ /* 0x000fe200000e069d */
[----:B------:R-:W-:Y:S02]  /*6ee0*/  LOP3.LUT R6, R7, 0x380, RZ, 0xc0, !PT ;  /* 0x0000038007067812 */ /* 0x000fe400078ec0ff */
[----:B------:R-:W-:Y:S01]  /*6ef0*/  @!P1 PRMT R15, RZ, 0x654, R15 ;  /* 0x00000654ff0f9816 */ /* 0x000fe2000000000f */
[C---:B----4-:R-:W-:Y:S01]  /*6f00*/  VIADD R46, R45.reuse, 0xffffff80 ;  /* 0xffffff802d2e7836 */ /* 0x050fe20000000000 */
[----:B------:R-:W-:Y:S01]  /*6f10*/  MOV R36, R4 ;  /* 0x0000000400247202 */ /* 0x000fe20000000f00 */
[----:B------:R-:W1:Y:S01]  /*6f20*/  @P2 MUFU.LG2 R10, R18 ;  /* 0x00000012000a2308 */ /* 0x000e620000000c00 */
[----:B------:R-:W-:Y:S01]  /*6f30*/  SHF.R.U64 R6, R6, 0x3, RZ ;  /* 0x0000000306067819 */ /* 0x000fe200000012ff */
[----:B------:R-:W3:Y:S01]  /*6f40*/  LDC.64 R4, c[0x0][0xb78] ;  /* 0x0002de00ff047b82 */ /* 0x000ee20000000a00 */
[----:B------:R-:W-:-:S02]  /*6f50*/  VIADD R45, R45, 0xffffff80 ;  /* 0xffffff802d2d7836 */ /* 0x000fc40000000000 */
[----:B------:R-:W-:Y:S01]  /*6f60*/  @P4 FMUL.FTZ R23, R0, 0.69314718246459960938 ;  /* 0x3f31721800174820 */ /* 0x000fe20000410000 */
[----:B------:R-:W-:Y:S01]  /*6f70*/  LOP3.LUT R6, R6, R7, RZ, 0x3c, !PT ;  /* 0x0000000706067212 */ /* 0x000fe200078e3cff */
[----:B------:R-:W-:Y:S01]  /*6f80*/  IMAD.X R7, RZ, RZ, R157, P3 ;  /* 0x000000ffff077224 */ /* 0x000fe200018e069d */
[----:B------:R-:W-:Y:S01]  /*6f90*/  @P2 MUFU.RCP R12, R18 ;  /* 0x00000012000c2308 */ /* 0x000fe20000001000 */
[----:B------:R-:W-:-:S03]  /*6fa0*/  SHF.R.S32.HI R45, RZ, 0x1f, R45 ;  /* 0x0000001fff2d7819 */ /* 0x000fc6000001142d */
[----:B------:R-:W-:Y:S02]  /*6fb0*/  MOV R38, R6 ;  /* 0x0000000600267202 */ /* 0x000fe40000000f00 */
[----:B------:R-:W-:Y:S02]  /*6fc0*/  LEA.HI R45, R45, R46, RZ, 0x5 ;  /* 0x0000002e2d2d7211 */ /* 0x000fe400078f28ff */
[----:B------:R-:W-:Y:S01]  /*6fd0*/  @P4 MUFU.RCP R13, R8 ;  /* 0x00000008000d4308 */ /* 0x000fe20000001000 */
[----:B-1----:R-:W-:Y:S01]  /*6fe0*/  @P2 FMUL.FTZ R11, R10, 0.69314718246459960938 ;  /* 0x3f3172180a0b2820 */ /* 0x002fe20000410000 */
[----:B------:R-:W-:Y:S01]  /*6ff0*/  SHF.R.S32.HI R45, RZ, 0x5, R45 ;  /* 0x00000005ff2d7819 */ /* 0x000fe2000001142d */
[----:B------:R-:W-:Y:S02]  /*7000*/  WARPGROUP.DEPBAR.LE gsb0, 0x0 ;  /* 0x00008000000079c5 */ /* 0x000fe40000010000 */
[----:B------:R-:W-:-:S06]  /*7010*/  WARPGROUP.ARRIVE ;  /* 0x00000000000079c5 */ /* 0x000fcc0000000000 */
[----:B------:R-:W-:Y:S01]  /*7020*/  HGMMA.64x64x16.F32 R120, gdesc[UR8].tnspB, R120, gsb0 ;  /* 0x40e00000087879f0 */ /* 0x000fe20008000878 */
[----:B------:R-:W-:Y:S02]  /*7030*/  UIADD3 UR10, UR6, 0x100, URZ ;  /* 0x00000100060a7890 */ /* 0x000fe4000fffe03f */
[----:B------:R-:W-:Y:S01]  /*7040*/  UIADD3 UR8, UR4, 0x4, URZ ;  /* 0x0000000404087890 */ /* 0x000fe2000fffe03f */
[----:B------:R-:W-:Y:S01]  /*7050*/  UMOV UR11, 0x40000040 ;  /* 0x40000040000b7882 */ /* 0x000fe20000000000 */
[----:B------:R-:W-:Y:S01]  /*7060*/  UMOV UR9, 0x40000040 ;  /* 0x4000004000097882 */ /* 0x000fe20000000000 */
        /* <DEDUP_REMOVED lines=14> */
[----:B--2---:R-:W-:Y:S02]  /*7150*/  LOP3.LUT P0, RZ, R14, 0x3, RZ, 0xc0, !PT ;  /* 0x000000030eff7812 */ /* 0x004fe4000780c0ff */
[----:B------:R1:W2:Y:S02]  /*7160*/  @P4 MUFU.LG2 R14, R8 ;  /* 0x00000008000e4308 */ /* 0x0002a40000000c00 */
[----:B-1----:R-:W-:-:S04]  /*7170*/  @P2 FMUL.FTZ R8, R0, 0.69314718246459960938 ;  /* 0x3f31721800082820 */ /* 0x002fc80000410000 */
[----:B------:R-:W-:Y:S01]  /*7180*/  @P2 FFMA.FTZ R19, R8, R3, R11 ;  /* 0x0000000308132223 */ /* 0x000fe2000001000b */
[----:B--2---:R-:W-:-:S04]  /*7190*/  @P4 FMUL.FTZ R14, R14, 0.69314718246459960938 ;  /* 0x3f3172180e0e4820 */ /* 0x004fc80000410000 */
[----:B------:R-:W-:Y:S01]  /*71a0*/  @P4 FFMA.FTZ R21, R23, R9, R14 ;  /* 0x0000000917154223 */ /* 0x000fe2000001000e */
        /* <DEDUP_REMOVED lines=42> */
[----:B------:R-:W-:Y:S02]  /*7450*/  UIADD3 UR6, UR6, 0x580, URZ ;  /* 0x0000058006067890 */ /* 0x000fe4000fffe03f */
[----:B------:R-:W-:Y:S01]  /*7460*/  UIADD3 UR4, UR4, 0xc06, URZ ;  /* 0x00000c0604047890 */ /* 0x000fe2000fffe03f */
[----:B------:R-:W-:Y:S02]  /*7470*/  WARPGROUP.DEPBAR.LE gsb0, 0x0 ;  /* 0x00008000000079c5 */ /* 0x000fe40000010000 */
[----:B------:R-:W-:-:S06]  /*7480*/  WARPGROUP.ARRIVE ;  /* 0x00000000000079c5 */ /* 0x000fcc0000000000 */
[----:B------:R-:W-:Y:S01]  /*7490*/  HGMMA.64x64x16.F32 R120, gdesc[UR8].tnspB, R120, gsb0 ;  /* 0x40e00000087879f0 */ /* 0x000fe20008000878 */
[----:B------:R-:W-:Y:S02]  /*74a0*/  ULDC.64 UR8, c[0x0][0xb70] ;  /* 0x0002dc0000087ab9 */ /* 0x000fe40000000a00 */
[----:B------:R-:W-:Y:S02]  /*74b0*/  WARPGROUP.DEPBAR.LE gsb0, 0x0 ;  /* 0x00008000000079c5 */ /* 0x000fe40000010000 */
[----:B------:R-:W-:-:S06]  /*74c0*/  WARPGROUP.ARRIVE ;  /* 0x00000000000079c5 */ /* 0x000fcc0000000000 */
[----:B------:R-:W-:Y:S01]  /*74d0*/  HGMMA.64x64x16.F32 R120, gdesc[UR4].tnspB, R120, gsb0 ;  /* 0x40e00000047879f0 */ /* 0x000fe20008000878 */
[----:B------:R-:W-:Y:S01]  /*74e0*/  ULDC UR4, c[0x0][0xda8] ;  /* 0x00036a0000047ab9 */ /* 0x000fe20000000800 */
[----:B------:R-:W-:Y:S01]  /*74f0*/  ULDC UR7, c[0x0][0xa88] ;  /* 0x0002a20000077ab9 */ /* 0x000fe20000000800 */
[----:B------:R-:W-:-:S03]  /*7500*/  UIMAD UR42, UR4, UR42, UR48 ;  /* 0x0000002a042a72a4 */ /* 0x000fc6000f8e0230 */
[----:B------:R-:W-:Y:S01]  /*7510*/  ULDC UR4, c[0x0][0xdb4] ;  /* 0x00036d0000047ab9 */ /* 0x000fe20000000800 */
[----:B------:R-:W-:Y:S02]  /*7520*/  UIMAD UR42, UR42, 0xc0, URZ ;  /* 0x000000c02a2a78a4 */ /* 0x000fe4000f8e023f */
[----:B------:R-:W-:-:S04]  /*7530*/  UIMAD UR43, UR4, UR43, UR41 ;  /* 0x0000002b042b72a4 */ /* 0x000fc8000f8e0229 */
[----:B------:R-:W-:Y:S01]  /*7540*/  USHF.R.S32.HI UR4, URZ, 0x1f, UR43 ;  /* 0x0000001f3f047899 */ /* 0x000fe2000801142b */
[----:B-----5:R-:W-:-:S03]  /*7550*/  VIADD R31, R20, UR42 ;  /* 0x0000002a141f7c36 */ /* 0x020fc60008000000 */
[----:B------:R-:W-:Y:S01]  /*7560*/  UIMAD UR6, UR4, UR8, URZ ;  /* 0x00000008040672a4 */ /* 0x000fe2000f8e023f */
[C---:B------:R-:W-:Y:S01]  /*7570*/  VIADD R6, R31.reuse, 0x8 ;  /* 0x000000081f067836 */ /* 0x040fe20000000000 */
[----:B------:R-:W-:Y:S01]  /*7580*/  UIMAD.WIDE.U32 UR4, UR43, UR8, URZ ;  /* 0x000000082b0472a5 */ /* 0x000fe2000f8e003f */
[----:B------:R-:W-:Y:S01]  /*7590*/  SHF.R.S32.HI R43, RZ, 0x1f, R31 ;  /* 0x0000001fff2b7819 */ /* 0x000fe2000001141f */
[----:B------:R-:W-:Y:S02]  /*75a0*/  UIMAD UR6, UR43, UR9, UR6 ;  /* 0x000000092b0672a4 */ /* 0x000fe4000f8e0206 */
[----:B------:R-:W-:Y:S02]  /*75b0*/  ISETP.GE.OR P3, PT, R6, UR7, P0 ;  /* 0x0000000706007c0c */ /* 0x000fe40008766670 */
[----:B------:R-:W-:Y:S01]  /*75c0*/  IMAD.U32 R6, RZ, RZ, UR4 ;  /* 0x00000004ff067e24 */ /* 0x000fe2000f8e00ff */
[----:B------:R-:W-:Y:S01]  /*75d0*/  USHF.R.S32.HI UR4, URZ, 0x1f, UR44 ;  /* 0x0000001f3f047899 */ /* 0x000fe2000801142c */
[----:B------:R-:W-:Y:S01]  /*75e0*/  IMAD.U32 R7, RZ, RZ, UR5 ;  /* 0x00000005ff077e24 */ /* 0x000fe2000f8e00ff */
[----:B------:R-:W-:Y:S01]  /*75f0*/  UIADD3 UR6, UR5, UR6, URZ ;  /* 0x0000000605067290 */ /* 0x000fe2000fffe03f */
[----:B------:R-:W-:-:S03]  /*7600*/  ISETP.GE.OR P0, PT, R31, UR7, P0 ;  /* 0x000000071f007c0c */ /* 0x000fc60008706670 */
[C---:B---3--:R-:W-:Y:S01]  /*7610*/  IMAD R8, R4.reuse, UR4, RZ ;  /* 0x0000000404087c24 */ /* 0x048fe2000f8e02ff */
[----:B------:R-:W-:Y:S01]  /*7620*/  ULDC.64 UR4, c[0x0][0xb40] ;  /* 0x0002d00000047ab9 */ /* 0x000fe20000000a00 */
[----:B------:R-:W-:Y:S02]  /*7630*/  IMAD.U32 R7, RZ, RZ, UR6 ;  /* 0x00000006ff077e24 */ /* 0x000fe4000f8e00ff */
[----:B------:R-:W-:Y:S02]  /*7640*/  IMAD R44, R5, UR44, R8 ;  /* 0x0000002c052c7c24 */ /* 0x000fe4000f8e0208 */
[----:B------:R-:W-:Y:S01]  /*7650*/  IMAD.WIDE.U32 R8, R4, UR44, R6 ;  /* 0x0000002c04087c25 */ /* 0x000fe2000f8e0006 */
[----:B------:R-:W-:Y:S02]  /*7660*/  WARPGROUP.DEPBAR.LE gsb0, 0x0 ;  /* 0x00008000000079c5 */ /* 0x000fe40000010000 */
[----:B------:R1:W-:Y:S01]  /*7670*/  @!P1 SYNCS.ARRIVE.TRANS64.RED.A1T0 RZ, [R15+URZ], RZ ;  /* 0x000000ff0fff99a7 */ /* 0x0003e2000810043f */
[-C--:B------:R-:W-:Y:S01]  /*7680*/  FMUL.FTZ R0, R121, R12.reuse ;  /* 0x0000000c79007220 */ /* 0x080fe20000410000 */
        /* <DEDUP_REMOVED lines=14> */
[----:B------:R-:W-:Y:S01]  /*7770*/  FMUL.FTZ R37, R148, R12 ;  /* 0x0000000c94257220 */ /* 0x000fe20000410000 */
[-C--:B------:R-:W-:Y:S01]  /*7780*/  FMUL.FTZ R12, R127, R13.reuse ;  /* 0x0000000d7f0c7220 */ /* 0x080fe20000410000 */
[-C--:B-1----:R-:W-:Y:S01]  /*7790*/  FMUL.FTZ R15, R126, R13.reuse ;  /* 0x0000000d7e0f7220 */ /* 0x082fe20000410000 */
[----:B------:R-:W-:Y:S01]  /*77a0*/  F2FP.F16.F32.PACK_AB R6, R11, R14 ;  /* 0x0000000e0b06723e */ /* 0x000fe200000000ff */
[-C--:B------:R-:W-:Y:S01]  /*77b0*/  FMUL.FTZ R5, R123, R13.reuse ;  /* 0x0000000d7b057220 */ /* 0x080fe20000410000 */
[----:B------:R-:W-:Y:S01]  /*77c0*/  FMUL.FTZ R10, R122, R13 ;  /* 0x0000000d7a0a7220 */ /* 0x000fe20000410000 */
[----:B------:R-:W-:Y:S01]  /*77d0*/  F2FP.F16.F32.PACK_AB R4, R0, R3 ;  /* 0x000000030004723e */ /* 0x000fe200000000ff */
[----:B------:R-:W-:Y:S01]  /*77e0*/  FMUL.FTZ R14, R139, R13 ;  /* 0x0000000d8b0e7220 */ /* 0x000fe20000410000 */
[----:B------:R-:W-:Y:S01]  /*77f0*/  F2FP.F16.F32.PACK_AB R7, R12, R15 ;  /* 0x0000000f0c07723e */ /* 0x000fe200000000ff */
[-C--:B------:R-:W-:Y:S01]  /*7800*/  FMUL.FTZ R15, R138, R13.reuse ;  /* 0x0000000d8a0f7220 */ /* 0x080fe20000410000 */
[----:B------:R-:W-:Y:S01]  /*7810*/  IADD3 R42, P1, R31, R8, RZ ;  /* 0x000000081f2a7210 */ /* 0x000fe20007f3e0ff */
        /* <DEDUP_REMOVED lines=10> */
[----:B------:R-:W-:Y:S01]  /*78c0*/  F2FP.F16.F32.PACK_AB R5, R5, R10 ;  /* 0x0000000a0505723e */ /* 0x000fe200000000ff */
[----:B------:R-:W-:Y:S01]  /*78d0*/  BAR.SYNC.DEFER_BLOCKING 0x1, 0x180 ;  /* 0x0046000000007b1d */ /* 0x000fe20000010000 */
[----:B------:R-:W-:-:S02]  /*78e0*/  IADD3.X R43, R43, R9, R44, P1, !PT ;  /* 0x000000092b2b7210 */ /* 0x000fc40000ffe42c */
[----:B------:R-:W-:Y:S02]  /*78f0*/  F2FP.F16.F32.PACK_AB R13, R14, R15 ;  /* 0x0000000f0e0d723e */ /* 0x000fe400000000ff */
[----:B------:R-:W-:Y:S02]  /*7900*/  F2FP.F16.F32.PACK_AB R8, R18, R23 ;  /* 0x000000171208723e */ /* 0x000fe400000000ff */
[----:B------:R-:W-:Y:S02]  /*7910*/  F2FP.F16.F32.PACK_AB R9, R0, R3 ;  /* 0x000000030009723e */ /* 0x000fe400000000ff */
[----:B------:R-:W-:Y:S01]  /*7920*/  F2FP.F16.F32.PACK_AB R10, R20, R25 ;  /* 0x00000019140a723e */ /* 0x000fe200000000ff */
[----:B------:R-:W1:Y:S01]  /*7930*/  SHFL.IDX PT, R0, R45, RZ, 0x1f ;  /* 0x00001fff2d007589 */ /* 0x000e6200000e0000 */
[----:B------:R-:W-:Y:S02]  /*7940*/  F2FP.F16.F32.PACK_AB R11, R11, R12 ;  /* 0x0000000c0b0b723e */ /* 0x000fe400000000ff */
[----:B------:R-:W-:-:S02]  /*7950*/  F2FP.F16.F32.PACK_AB R14, R24, R29 ;  /* 0x0000001d180e723e */ /* 0x000fc400000000ff */
[----:B------:R-:W-:Y:S02]  /*7960*/  F2FP.F16.F32.PACK_AB R12, R22, R27 ;  /* 0x0000001b160c723e */ /* 0x000fe400000000ff */
[----:B------:R-:W-:Y:S02]  /*7970*/  F2FP.F16.F32.PACK_AB R15, R26, R31 ;  /* 0x0000001f1a0f723e */ /* 0x000fe400000000ff */
[----:B------:R-:W-:Y:S02]  /*7980*/  F2FP.F16.F32.PACK_AB R29, R30, R35 ;  /* 0x000000231e1d723e */ /* 0x000fe400000000ff */
[----:B------:R-:W-:Y:S02]  /*7990*/  F2FP.F16.F32.PACK_AB R28, R28, R33 ;  /* 0x000000211c1c723e */ /* 0x000fe400000000ff */
[----:B------:R-:W-:Y:S01]  /*79a0*/  F2FP.F16.F32.PACK_AB R30, R32, R37 ;  /* 0x00000025201e723e */ /* 0x000fe200000000ff */
[----:B------:R2:W-:Y:S01]  /*79b0*/  STSM.16.M88.4 [R41], R4 ;  /* 0x0000000429007844 */ /* 0x0005e20000000200 */
[----:B------:R-:W-:-:S03]  /*79c0*/  F2FP.F16.F32.PACK_AB R31, R34, R39 ;  /* 0x00000027221f723e */ /* 0x000fc600000000ff */
[----:B------:R3:W-:Y:S04]  /*79d0*/  STSM.16.M88.4 [R40], R8 ;  /* 0x0000000828007844 */ /* 0x0007e80000000200 */
[----:B------:R3:W-:Y:S04]  /*79e0*/  STSM.16.M88.4 [R38], R12 ;  /* 0x0000000c26007844 */ /* 0x0007e80000000200 */
[----:B------:R3:W-:Y:S01]  /*79f0*/  STSM.16.M88.4 [R36], R28 ;  /* 0x0000001c24007844 */ /* 0x0007e20000000200 */
[----:B------:R-:W-:Y:S01]  /*7a00*/  @!PT LDS RZ, [RZ] ;  /* 0x00000000fffff984 */ /* 0x000fe20000000800 */
[----:B------:R-:W-:Y:S01]  /*7a10*/  @!PT LDS RZ, [RZ] ;  /* 0x00000000fffff984 */ /* 0x000fe20000000800 */
[----:B------:R-:W-:Y:S01]  /*7a20*/  @!PT LDS RZ, [RZ] ;  /* 0x00000000fffff984 */ /* 0x000fe20000000800 */
[----:B------:R4:W-:Y:S06]  /*7a30*/  MEMBAR.ALL.CTA ;  /* 0x0000000000007992 */ /* 0x0009ec0000008000 */
[----:B----4-:R-:W4:Y:S02]  /*7a40*/  FENCE.VIEW.ASYNC.S ;  /* 0x00000000000073c6 */ /* 0x010f240000000000 */
[----:B----4-:R-:W-:Y:S06]  /*7a50*/  BAR.ARV 0x1, 0x1a0 ;  /* 0x0046800000007b1d */ /* 0x010fec0000002000 */
[----:B--2---:R-:W-:Y:S01]  /*7a60*/  LEA R4, P1, R42, UR4, 0x2 ;  /* 0x000000042a047c11 */ /* 0x004fe2000f8210ff */
[----:B------:R-:W-:-:S02]  /*7a70*/  ULDC UR4, c[0x0][0xc] ;  /* 0x0000030000047ab9 */ /* 0x000fc40000000800 */
[----:B------:R-:W-:Y:S01]  /*7a80*/  UIADD3 UR48, UR4, UR48, URZ ;  /* 0x0000003004307290 */ /* 0x000fe2000fffe03f */
[----:B------:R-:W-:-:S05]  /*7a90*/  LEA.HI.X R5, R42, UR5, R43, 0x2, P1 ;  /* 0x000000052a057c11 */ /* 0x000fca00088f142b */
[----:B------:R3:W-:Y:S04]  /*7aa0*/  @!P3 STG.E desc[UR38][R4.64+0x20], R21 ;  /* 0x000020150400b986 */ /* 0x0007e8000c101926 */
[----:B------:R3:W-:Y:S01]  /*7ab0*/  @!P0 STG.E desc[UR38][R4.64], R19 ;  /* 0x0000001304008986 */ /* 0x0007e2000c101926 */
[----:B-1----:R-:W-:-:S13]  /*7ac0*/  ISETP.NE.AND P0, PT, R0, 0xb, PT ;  /* 0x0000000b0000780c */ /* 0x002fda0003f05270 */
[----:B---3--:R-:W-:Y:S05]  /*7ad0*/  @P0 BRA `(.L_x_29) ;  /* 0x00000000003c0947 */ /* 0x008fea0003800000 */
[----:B------:R-:W-:Y:S01]  /*7ae0*/  BAR.SYNC.DEFER_BLOCKING 0x1, 0x1a0 ;  /* 0x0046800000007b1d */ /* 0x000fe20000010000 */
[----:B------:R-:W-:-:S05]  /*7af0*/  ELECT P0, URZ, PT ;  /* 0x00000000003f782f */ /* 0x000fca0003800000 */
[----:B------:R-:W-:Y:S08]  /*7b00*/  BSSY B0, `(.L_x_29) ;  /* 0x000000c000007945 */ /* 0x000ff00003800000 */
[----:B------:R-:W-:Y:S05]  /*7b10*/  @!P0 BRA `(.L_x_30) ;  /* 0x0000000000288947 */ /* 0x000fea0003800000 */
[----:B------:R-:W-:Y:S01]  /*7b20*/  UIADD3 UR4, UP0, UR36, 0x9f0, URZ ;  /* 0x000009f024047890 */ /* 0x000fe2000ff1e03f */
[----:B------:R-:W-:Y:S01]  /*7b30*/  UMOV UR41, URZ ;  /* 0x0000003f00297c82 */ /* 0x000fe20008000000 */
[----:B------:R-:W-:Y:S02]  /*7b40*/  UMOV UR45, URZ ;  /* 0x0000003f002d7c82 */ /* 0x000fe40008000000 */
[----:B------:R-:W-:Y:S02]  /*7b50*/  UIADD3.X UR5, URZ, UR37, URZ, UP0, !UPT ;  /* 0x000000253f057290 */ /* 0x000fe400087fe43f */
[----:B------:R-:W-:-:S04]  /*7b60*/  UIADD3 UR6, UR40, 0x30820, URZ ;  /* 0x0003082028067890 */ /* 0x000fc8000fffe03f */
[----:B------:R-:W-:-:S03]  /*7b70*/  UPRMT UR6, URZ, 0x654, UR6 ;  /* 0x000006543f067896 */ /* 0x000fc60008000006 */
[----:B------:R1:W-:Y:S01]  /*7b80*/  UTMASTG.5D [UR40], [UR4] ;  /* 0x00000028040073b5 */ /* 0x0003e20008020000 */
[----:B------:R0:W-:Y:S01]  /*7b90*/  UTMACMDFLUSH ;  /* 0x00000000000079b7 */ /* 0x0001e20000000000 */
[----:B------:R-:W-:-:S04]  /*7ba0*/  DEPBAR.LE SB0, 0x0 ;  /* 0x000080000000791a */ /* 0x000fc80000000000 */
[----:B-1----:R-:W-:Y:S03]  /*7bb0*/  SYNCS.ARRIVE.TRANS64.RED.A1T0 RZ, [UR6], RZ ;  /* 0x000000ffffff79a7 */ /* 0x002fe60008100406 */
.L_x_30:
[----:B------:R-:W-:Y:S05]  /*7bc0*/  BSYNC B0 ;  /* 0x0000000000007941 */ /* 0x000fea0003800000 */
.L_x_29:
[----:B------:R-:W2:Y:S01]  /*7bd0*/  LDL.LU R3, [R1] ;  /* 0x0000000001037983 */ /* 0x000ea20000300800 */
[----:B------:R-:W1:Y:S01]  /*7be0*/  LDC R0, c[0x0][0xda4] ;  /* 0x00036900ff007b82 */ /* 0x000e620000000800 */
[----:B------:R-:W-:-:S04]  /*7bf0*/  UIADD3 UR46, UR46, 0x1, URZ ;  /* 0x000000012e2e7890 */ /* 0x000fc8000fffe03f */
[----:B------:R-:W-:-:S04]  /*7c00*/  UISETP.NE.AND UP0, UPT, UR46, 0x2, UPT ;  /* 0x000000022e00788c */ /* 0x000fc8000bf05270 */
[----:B------:R-:W-:Y:S02]  /*7c10*/  USEL UR4, URZ, 0x1, UP0 ;  /* 0x000000013f047887 */ /* 0x000fe40008000000 */
[----:B------:R-:W-:Y:S02]  /*7c20*/  USEL UR46, UR46, URZ, UP0 ;  /* 0x0000003f2e2e7287 */ /* 0x000fe40008000000 */
[----:B------:R-:W-:Y:S01]  /*7c30*/  ULOP3.LUT UR47, UR47, UR4, URZ, 0x3c, !UPT ;  /* 0x000000042f2f7292 */ /* 0x000fe2000f8e3c3f */
[----:B-1----:R-:W-:Y:S01]  /*7c40*/  ISETP.LE.AND P0, PT, R0, UR48, PT ;  /* 0x0000003000007c0c */ /* 0x002fe2000bf03270 */
[----:B--2---:R-:W-:-:S05]  /*7c50*/  VIADD R3, R3, 0x1 ;  /* 0x0000000103037836 */ /* 0x004fca0000000000 */
[----:B------:R1:W-:Y:S07]  /*7c60*/  STL [R1], R3 ;  /* 0x0000000301007387 */ /* 0x0003ee0000100800 */
[----:B------:R-:W-:Y:S05]  /*7c70*/  @!P0 BRA `(.L_x_31) ;  /* 0xffffff9000ac8947 */ /* 0x000fea000383ffff */
[----:B------:R-:W-:Y:S05]  /*7c80*/  EXIT ;  /* 0x000000000000794d */ /* 0x000fea0003800000 */
.L_x_7:
[----:B------:R-:W-:-:S08]  /*7c90*/  NOP ;  /* 0x0000000000007918 */ /* 0x000fd00000000000 */
[----:B---3--:R-:W1:-:S00]  /*7ca0*/  USETMAXREG.DEALLOC.CTAPOOL 0x20 ;  /* 0x00000020000079c8 */ /* 0x008e4000080e0500 */
[----:B-1----:R-:W-:-:S06]  /*7cb0*/  LOP3.LUT R0, R0, 0x3, RZ, 0xc0, !PT ;  /* 0x0000000300007812 */ /* 0x002fcc00078ec0ff */
[----:B------:R-:W1:Y:S02]  /*7cc0*/  SHFL.IDX PT, R0, R0, RZ, 0x1f ;  /* 0x00001fff00007589 */ /* 0x000e6400000e0000 */
[----:B-1----:R-:W-:-:S13]  /*7cd0*/  ISETP.NE.AND P0, PT, R0, RZ, PT ;  /* 0x000000ff0000720c */ /* 0x002fda0003f05270 */
[----:B------:R-:W-:Y:S05]  /*7ce0*/  @P0 EXIT ;  /* 0x000000000000094d */ /* 0x000fea0003800000 */
[----:B------:R-:W1:Y:S01]  /*7cf0*/  S2UR UR4, SR_CTAID.X ;  /* 0x00000000000479c3 */ /* 0x000e620000002500 */
[----:B------:R-:W-:Y:S02]  /*7d00*/  IMAD.MOV.U32 R16, RZ, RZ, RZ ;  /* 0x000000ffff107224 */ /* 0x000fe400078e00ff */
[----:B------:R-:W-:Y:S02]  /*7d10*/  IMAD.MOV.U32 R29, RZ, RZ, 0x1 ;  /* 0x00000001ff1d7424 */ /* 0x000fe400078e00ff */
[----:B------:R-:W-:-:S03]  /*7d20*/  IMAD.MOV.U32 R17, RZ, RZ, 0x1 ;  /* 0x00000001ff117424 */ /* 0x000fc600078e00ff */
[----:B------:R-:W1:Y:S02]  /*7d30*/  LDC R0, c[0x0][0xda4] ;  /* 0x00036900ff007b82 */ /* 0x000e640000000800 */
[----:B-1----:R-:W-:-:S13]  /*7d40*/  ISETP.LE.AND P0, PT, R0, UR4, PT ;  /* 0x0000000400007c0c */ /* 0x002fda000bf03270 */
[----:B------:R-:W-:Y:S05]  /*7d50*/  @P0 BRA `(.L_x_32) ;  /* 0x00000020005c0947 */ /* 0x000fea0003800000 */
[----:B------:R-:W1:Y:S01]  /*7d60*/  S2R R2, SR_TID.X ;  /* 0x0000000000027919 */ /* 0x000e620000002100 */
[----:B------:R-:W-:Y:S01]  /*7d70*/  IMAD.U32 R26, RZ, RZ, UR4 ;  /* 0x00000004ff1a7e24 */ /* 0x000fe2000f8e00ff */
[----:B------:R-:W-:Y:S01]  /*7d80*/  ULDC.64 UR40, c[0x0][0x198] ;  /* 0x0000660000287ab9 */ /* 0x000fe20000000a00 */
[----:B------:R-:W-:Y:S01]  /*7d90*/  IMAD.MOV.U32 R16, RZ, RZ, RZ ;  /* 0x000000ffff107224 */ /* 0x000fe200078e00ff */
[----:B------:R-:W-:Y:S01]  /*7da0*/  ULDC UR36, c[0x0][0xc] ;  /* 0x0000030000247ab9 */ /* 0x000fe20000000800 */
[----:B------:R-:W-:Y:S02]  /*7db0*/  IMAD.MOV.U32 R17, RZ, RZ, 0x1 ;  /* 0x00000001ff117424 */ /* 0x000fe400078e00ff */
[----:B------:R-:W-:Y:S01]  /*7dc0*/  IMAD.MOV.U32 R29, RZ, RZ, RZ ;  /* 0x000000ffff1d7224 */ /* 0x000fe200078e00ff */
[----:B-1----:R-:W-:-:S07]  /*7dd0*/  LOP3.LUT R27, R2, 0x1f, RZ, 0xc0, !PT ;  /* 0x0000001f021b7812 */ /* 0x002fce00078ec0ff */
.L_x_74:
[----:B-1----:R-:W1:Y:S01]  /*7de0*/  LDC R0, c[0x0][0xda8] ;  /* 0x00036a00ff007b82 */ /* 0x002e620000000800 */
[----:B--2---:R-:W2:Y:S01]  /*7df0*/  S2R R4, SR_CgaCtaId ;  /* 0x0000000000047919 */ /* 0x004ea20000008800 */
[----:B------:R-:W-:Y:S05]  /*7e00*/  YIELD ;  /* 0x0000000000007946 */ /* 0x000fea0003800000 */
[----:B------:R-:W-:Y:S01]  /*7e10*/  ULDC.64 UR4, c[0x0][0x3f8] ;  /* 0x0000fe0000047ab9 */ /* 0x000fe20000000a00 */
[----:B------:R-:W3:Y:S01]  /*7e20*/  LDC R23, c[0x0][0xdb4] ;  /* 0x00036d00ff177b82 */ /* 0x000ee20000000800 */
[----:B------:R-:W-:Y:S01]  /*7e30*/  IMAD.MOV.U32 R25, RZ, RZ, R26 ;  /* 0x000000ffff197224 */ /* 0x000fe200078e001a */
[----:B------:R-:W-:Y:S01]  /*7e40*/  UISETP.NE.U32.AND UP0, UPT, UR4, URZ, UPT ;  /* 0x0000003f0400728c */ /* 0x000fe2000bf05070 */
[----:B------:R-:W-:-:S02]  /*7e50*/  MOV R19, 0x400 ;  /* 0x0000040000137802 */ /* 0x000fc40000000f00 */
[----:B------:R-:W-:Y:S01]  /*7e60*/  ULDC UR4, c[0x0][0x404] ;  /* 0x0001010000047ab9 */ /* 0x000fe20000000800 */
[----:B------:R-:W-:Y:S02]  /*7e70*/  UISETP.NE.AND.EX UP0, UPT, UR5, URZ, UPT, UP0 ;  /* 0x0000003f0500728c */ /* 0x000fe4000bf05300 */
[----:B------:R-:W4:Y:S02]  /*7e80*/  LDC R28, c[0x0][0x2e0] ;  /* 0x0000b800ff1c7b82 */ /* 0x000f240000000800 */
[----:B------:R-:W-:Y:S01]  /*7e90*/  USEL UR4, UR4, 0x1, UP0 ;  /* 0x0000000104047887 */ /* 0x000fe20008000000 */
[----:B-1----:R-:W-:Y:S02]  /*7ea0*/  ISETP.NE.AND P0, PT, R0, 0x1, PT ;  /* 0x000000010000780c */ /* 0x002fe40003f05270 */
[----:B---3--:R-:W-:Y:S02]  /*7eb0*/  ISETP.NE.AND P1, PT, R23, 0x1, PT ;  /* 0x000000011700780c */ /* 0x008fe40003f25270 */
[----:B--2---:R-:W-:-:S09]  /*7ec0*/  LEA R19, R4, R19, 0x18 ;  /* 0x0000001304137211 */ /* 0x004fd200078ec0ff */
[----:B------:R-:W1:Y:S01]  /*7ed0*/  @P0 LDC R5, c[0x0][0xdac] ;  /* 0x00036b00ff050b82 */ /* 0x000e620000000800 */
[----:B----4-:R-:W-:-:S07]  /*7ee0*/  IMAD R28, R28, UR4, RZ ;  /* 0x000000041c1c7c24 */ /* 0x010fce000f8e02ff */
[----:B------:R-:W2:Y:S08]  /*7ef0*/  @P0 LDC R7, c[0x0][0xdb0] ;  /* 0x00036c00ff070b82 */ /* 0x000eb00000000800 */
[----:B------:R-:W3:Y:S01]  /*7f00*/  @P1 LDC.64 R2, c[0x0][0xdb8] ;  /* 0x00036e00ff021b82 */ /* 0x000ee20000000a00 */
[----:B-1----:R-:W-:-:S05]  /*7f10*/  @P0 IMAD.HI.U32 R0, R26, R5, RZ ;  /* 0x000000051a000227 */ /* 0x002fca00078e00ff */
[----:B--2---:R-:W-:Y:S01]  /*7f20*/  @P0 SHF.R.U32.HI R25, RZ, R7, R0 ;  /* 0x00000007ff190219 */ /* 0x004fe20000011600 */
[----:B------:R-:W-:-:S04]  /*7f30*/  VIADD R0, R28, 0xbf ;  /* 0x000000bf1c007836 */ /* 0x000fc80000000000 */
[----:B------:R-:W-:Y:S02]  /*7f40*/  IMAD.MOV.U32 R22, RZ, RZ, R25 ;  /* 0x000000ffff167224 */ /* 0x000fe400078e0019 */
[----:B------:R-:W-:-:S04]  /*7f50*/  IMAD.HI R24, R0, 0x2aaaaaab, RZ ;  /* 0x2aaaaaab00187827 */ /* 0x000fc800078e02ff */
[----:B---3--:R-:W-:-:S05]  /*7f60*/  @P1 IMAD.HI.U32 R2, R25, R2, RZ ;  /* 0x0000000219021227 */ /* 0x008fca00078e00ff */
[----:B------:R-:W-:Y:S01]  /*7f70*/  @P1 SHF.R.U32.HI R22, RZ, R3, R2 ;  /* 0x00000003ff161219 */ /* 0x000fe20000011602 */
[----:B------:R-:W-:Y:S01]  /*7f80*/  VIADD R2, R19, 0x12400 ;  /* 0x0001240013027836 */ /* 0x000fe20000000000 */
[----:B------:R-:W-:-:S03]  /*7f90*/  SHF.R.U32.HI R3, RZ, 0x1f, R24 ;  /* 0x0000001fff037819 */ /* 0x000fc60000011618 */
[----:B------:R-:W-:Y:S01]  /*7fa0*/  IMAD.MOV R0, RZ, RZ, -R22 ;  /* 0x000000ffff007224 */ /* 0x000fe200078e0a16 */
[----:B------:R-:W-:Y:S02]  /*7fb0*/  LOP3.LUT P0, RZ, R2, 0x3ff, RZ, 0xc0, !PT ;  /* 0x000003ff02ff7812 */ /* 0x000fe4000780c0ff */
[----:B------:R-:W-:Y:S01]  /*7fc0*/  LEA.HI.SX32 R24, R24, R3, 0x1b ;  /* 0x0000000318187211 */ /* 0x000fe200078fdaff */
[----:B------:R-:W-:-:S10]  /*7fd0*/  IMAD R23, R23, R0, R25 ;  /* 0x0000000017177224 */ /* 0x000fd400078e0219 */
[----:B------:R-:W-:Y:S05]  /*7fe0*/  @!P0 BRA `(.L_x_33) ;  /* 0x0000000000408947 */ /* 0x000fea0003800000 */
[----:B------:R-:W-:Y:S01]  /*7ff0*/  MOV R2, 0x0 ;  /* 0x0000000000027802 */ /* 0x000fe20000000f00 */
[----:B------:R-:W-:Y:S01]  /*8000*/  ULDC.64 UR6, c[0x4][0xa8] ;  /* 0x01002a0000067ab9 */ /* 0x000fe20000000a00 */
[----:B------:R-:W-:Y:S01]  /*8010*/  ULDC.64 UR8, c[0x4][0xb0] ;  /* 0x01002c0000087ab9 */ /* 0x000fe20000000a00 */
[----:B------:R-:W-:Y:S01]  /*8020*/  ULDC.64 UR4, c[0x4][0x30] ;  /* 0x01000c0000047ab9 */ /* 0x000fe20000000a00 */
[----:B------:R-:W-:Y:S02]  /*8030*/  IMAD.U32 R4, RZ, RZ, UR6 ;  /* 0x00000006ff047e24 */ /* 0x000fe4000f8e00ff */
[----:B------:R-:W1:Y:S01]  /*8040*/  LDC.64 R2, c[0x4][R2] ;  /* 0x0100000002027b82 */ /* 0x000e620000000a00 */
[----:B------:R-:W-:Y:S02]  /*8050*/  IMAD.U32 R5, RZ, RZ, UR7 ;  /* 0x00000007ff057e24 */ /* 0x000fe4000f8e00ff */
[----:B------:R-:W-:Y:S02]  /*8060*/  IMAD.U32 R6, RZ, RZ, UR8 ;  /* 0x00000008ff067e24 */ /* 0x000fe4000f8e00ff */
[----:B------:R-:W-:-:S02]  /*8070*/  IMAD.U32 R7, RZ, RZ, UR9 ;  /* 0x00000009ff077e24 */ /* 0x000fc4000f8e00ff */
[----:B------:R-:W-:Y:S02]  /*8080*/  IMAD.U32 R10, RZ, RZ, UR4 ;  /* 0x00000004ff0a7e24 */ /* 0x000fe4000f8e00ff */
[----:B------:R-:W-:Y:S02]  /*8090*/  IMAD.U32 R11, RZ, RZ, UR5 ;  /* 0x00000005ff0b7e24 */ /* 0x000fe4000f8e00ff */
[----:B------:R-:W-:Y:S02]  /*80a0*/  IMAD.MOV.U32 R8, RZ, RZ, 0x70 ;  /* 0x00000070ff087424 */ /* 0x000fe400078e00ff */
[----:B------:R-:W-:Y:S02]  /*80b0*/  IMAD.MOV.U32 R12, RZ, RZ, 0x1 ;  /* 0x00000001ff0c7424 */ /* 0x000fe400078e00ff */
[----:B------:R-:W-:-:S07]  /*80c0*/  IMAD.MOV.U32 R13, RZ, RZ, RZ ;  /* 0x000000ffff0d7224 */ /* 0x000fce00078e00ff */
[----:B------:R-:W-:-:S07]  /*80d0*/  LEPC R20, `(.L_x_33) ;  /* 0x000000001014794e */ /* 0x000fce0000000000 */
[----:B-1----:R-:W-:Y:S05]  /*80e0*/  CALL.ABS.NOINC R2 ;  /* 0x0000000002007343 */ /* 0x002fea0003c00000 */
.L_x_33:
[----:B------:R-:W-:-:S05]  /*80f0*/  VIADD R0, R19, 0x400 ;  /* 0x0000040013007836 */ /* 0x000fca0000000000 */
[----:B------:R-:W-:-:S13]  /*8100*/  LOP3.LUT P0, RZ, R0, 0x3ff, RZ, 0xc0, !PT ;  /* 0x000003ff00ff7812 */ /* 0x000fda000780c0ff */
[----:B------:R-:W-:Y:S05]  /*8110*/  @!P0 BRA `(.L_x_34) ;  /* 0x0000000000808947 */ /* 0x000fea0003800000 */
[----:B------:R-:W-:Y:S01]  /*8120*/  MOV R0, 0x0 ;  /* 0x0000000000007802 */ /* 0x000fe20000000f00 */
[----:B------:R-:W-:Y:S01]  /*8130*/  ULDC.64 UR6, c[0x4][0xa8] ;  /* 0x01002a0000067ab9 */ /* 0x000fe20000000a00 */
[----:B------:R-:W-:Y:S01]  /*8140*/  ULDC.64 UR8, c[0x4][0xb0] ;  /* 0x01002c0000087ab9 */ /* 0x000fe20000000a00 */
[----:B------:R-:W-:Y:S01]  /*8150*/  ULDC.64 UR4, c[0x4][0x38] ;  /* 0x01000e0000047ab9 */ /* 0x000fe20000000a00 */
[----:B------:R1:W2:Y:S01]  /*8160*/  LDC.64 R2, c[0x4][R0] ;  /* 0x0100000000027b82 */ /* 0x0002a20000000a00 */
[----:B------:R-:W-:Y:S02]  /*8170*/  IMAD.U32 R4, RZ, RZ, UR6 ;  /* 0x00000006ff047e24 */ /* 0x000fe4000f8e00ff */
[----:B------:R-:W-:Y:S02]  /*8180*/  IMAD.U32 R5, RZ, RZ, UR7 ;  /* 0x00000007ff057e24 */ /* 0x000fe4000f8e00ff */
[----:B------:R-:W-:Y:S02]  /*8190*/  IMAD.U32 R6, RZ, RZ, UR8 ;  /* 0x00000008ff067e24 */ /* 0x000fe4000f8e00ff */
[----:B------:R-:W-:-:S02]  /*81a0*/  IMAD.U32 R7, RZ, RZ, UR9 ;  /* 0x00000009ff077e24 */ /* 0x000fc4000f8e00ff */
[----:B------:R-:W-:Y:S02]  /*81b0*/  IMAD.U32 R10, RZ, RZ, UR4 ;  /* 0x00000004ff0a7e24 */ /* 0x000fe4000f8e00ff */
[----:B------:R-:W-:Y:S02]  /*81c0*/  IMAD.U32 R11, RZ, RZ, UR5 ;  /* 0x00000005ff0b7e24 */ /* 0x000fe4000f8e00ff */
[----:B------:R-:W-:Y:S02]  /*81d0*/  IMAD.MOV.U32 R8, RZ, RZ, 0x70 ;  /* 0x00000070ff087424 */ /* 0x000fe400078e00ff */
[----:B------:R-:W-:Y:S02]  /*81e0*/  IMAD.MOV.U32 R12, RZ, RZ, 0x1 ;  /* 0x00000001ff0c7424 */ /* 0x000fe400078e00ff */
[----:B-1----:R-:W-:-:S07]  /*81f0*/  IMAD.MOV.U32 R13, RZ, RZ, RZ ;  /* 0x000000ffff0d7224 */ /* 0x002fce00078e00ff */
[----:B------:R-:W-:-:S07]  /*8200*/  LEPC R20, `(.L_x_35) ;  /* 0x000000001014794e */ /* 0x000fce0000000000 */
[----:B--2---:R-:W-:Y:S05]  /*8210*/  CALL.ABS.NOINC R2 ;  /* 0x0000000002007343 */ /* 0x004fea0003c00000 */
.L_x_35:
        /* <DEDUP_REMOVED lines=16> */
.L_x_34:
[----:B------:R-:W-:Y:S01]  /*8320*/  ULDC.64 UR4, c[0x0][0x9f8] ;  /* 0x00027e0000047ab9 */ /* 0x000fe20000000a00 */
[----:B------:R-:W1:Y:S01]  /*8330*/  LDC R0, c[0x0][0x428] ;  /* 0x00010a00ff007b82 */ /* 0x000e620000000800 */
[----:B------:R-:W-:Y:S01]  /*8340*/  ISETP.NE.U32.AND P0, PT, RZ, UR4, PT ;  /* 0x00000004ff007c0c */ /* 0x000fe2000bf05070 */
[----:B------:R-:W-:Y:S01]  /*8350*/  IMAD.MOV.U32 R6, RZ, RZ, R22 ;  /* 0x000000ffff067224 */ /* 0x000fe200078e0016 */
[----:B------:R-:W-:Y:S01]  /*8360*/  ISETP.NE.AND P1, PT, R27, RZ, PT ;  /* 0x000000ff1b00720c */ /* 0x000fe20003f25270 */
[----:B------:R-:W-:Y:S01]  /*8370*/  IMAD.MOV R9, RZ, RZ, -R25 ;  /* 0x000000ffff097224 */ /* 0x000fe200078e0a19 */
[----:B------:R-:W-:Y:S01]  /*8380*/  ISETP.NE.AND.EX P0, PT, RZ, UR5, PT, P0 ;  /* 0x00000005ff007c0c */ /* 0x000fe2000bf05300 */
[----:B------:R-:W-:-:S12]  /*8390*/  ULDC UR4, c[0x0][0xda8] ;  /* 0x00036a0000047ab9 */ /* 0x000fd80000000800 */
[----:B------:R-:W2:Y:S02]  /*83a0*/  @P0 LDC.64 R2, c[0x0][0x9f8] ;  /* 0x00027e00ff020b82 */ /* 0x000ea40000000a00 */
[----:B--2---:R-:W-:-:S05]  /*83b0*/  @P0 IMAD.WIDE R2, R22, 0x4, R2 ;  /* 0x0000000416020825 */ /* 0x004fca00078e0202 */
[----:B------:R2:W5:Y:S01]  /*83c0*/  @P0 LDG.E R6, desc[UR38][R2.64] ;  /* 0x0000002602060981 */ /* 0x000562000c1e1900 */
[----:B-1----:R-:W-:Y:S01]  /*83d0*/  ISETP.NE.AND P0, PT, R0, 0x1, PT ;  /* 0x000000010000780c */ /* 0x002fe20003f05270 */
[----:B------:R-:W-:Y:S01]  /*83e0*/  VOTEU.ALL UP1, P1 ;  /* 0x00000000003f7886 */ /* 0x000fe20000820000 */
[----:B------:R-:W-:Y:S01]  /*83f0*/  IMAD R9, R9, UR4, R26 ;  /* 0x0000000409097c24 */ /* 0x000fe2000f8e021a */
[----:B------:R-:W-:Y:S01]  /*8400*/  PLOP3.LUT P2, PT, P1, PT, PT, 0x8, 0x0 ;  /* 0x000000000000781c */ /* 0x000fe20000f4e170 */
[----:B------:R-:W-:Y:S02]  /*8410*/  IMAD.MOV.U32 R0, RZ, RZ, R23 ;  /* 0x000000ffff007224 */ /* 0x000fe400078e0017 */
[----:B------:R-:W-:Y:S01]  /*8420*/  @!UP1 UIADD3 UR8, UP0, UR40, 0x270, URZ ;  /* 0x0000027028089890 */ /* 0x000fe2000ff1e03f */
[----:B------:R-:W-:-:S03]  /*8430*/  IMAD R9, R9, 0xc0, RZ ;  /* 0x000000c009097824 */ /* 0x000fc600078e02ff */
[----:B------:R-:W-:-:S03]  /*8440*/  @!UP1 UIADD3.X UR9, URZ, UR41, URZ, UP0, !UPT ;  /* 0x000000293f099290 */ /* 0x000fc600087fe43f */
[----:B------:R-:W1:Y:S01]  /*8450*/  @P0 LDC R4, c[0x0][0x42c] ;  /* 0x00010b00ff040b82 */ /* 0x000e620000000800 */
[----:B------:R-:W-:-:S07]  /*8460*/  VOTEU.ALL UP0, P1 ;  /* 0x00000000003f7886 */ /* 0x000fce0000800000 */
[----:B------:R-:W3:Y:S01]  /*8470*/  @P0 LDC R5, c[0x0][0x430] ;  /* 0x00010c00ff050b82 */ /* 0x000ee20000000800 */
[----:B-1----:R-:W-:-:S05]  /*8480*/  @P0 IMAD.HI.U32 R4, R23, R4, RZ ;  /* 0x0000000417040227 */ /* 0x002fca00078e00ff */
[----:B--23--:R-:W-:-:S07]  /*8490*/  @P0 SHF.R.U32.HI R0, RZ, R5, R4 ;  /* 0x00000005ff000219 */ /* 0x00cfce0000011604 */
.L_x_36:
[----:B------:R-:W-:Y:S02]  /*84a0*/  PLOP3.LUT P0, PT, P0, P2, PT, 0xa2, 0x0 ;  /* 0x000000000000781c */ /* 0x000fe40000705472 */
[----:B------:R-:W-:Y:S01]  /*84b0*/  @P2 R2UR P0, UR7, R22 ;  /* 0x00000000160722ca */ /* 0x000fe20000000000 */
[----:B------:R-:W-:-:S07]  /*84c0*/  UMOV UR4, URZ ;  /* 0x0000003f00047c82 */ /* 0x000fce0008000000 */
[----:B------:R-:W-:Y:S02]  /*84d0*/  PLOP3.LUT P0, PT, P0, P2, PT, 0xa2, 0x0 ;  /* 0x000000000000781c */ /* 0x000fe40000705472 */
[----:B------:R-:W-:-:S08]  /*84e0*/  @P2 R2UR.OR P0, UR6, R23 ;  /* 0x00000000170622ca */ /* 0x000fd00000100000 */
[----:B------:R-:W-:Y:S02]  /*84f0*/  PLOP3.LUT P0, PT, P0, P2, PT, 0xa2, 0x0 ;  /* 0x000000000000781c */ /* 0x000fe40000705472 */
[----:B------:R-:W-:-:S08]  /*8500*/  @P2 R2UR.OR P0, UR5, R9 ;  /* 0x00000000090522ca */ /* 0x000fd00000100000 */
[----:B------:R-:W-:-:S05]  /*8510*/  @P2 PLOP3.LUT P2, PT, P0, PT, PT, 0x80, 0x0 ;  /* 0x000000000000281c */ /* 0x000fca000074f070 */
[----:B------:R1:W-:Y:S08]  /*8520*/  @!UP0 UTMAPF.L2.4D [UR4], [UR8] ;  /* 0x00000004080085b8 */ /* 0x0003f00008018000 */
[----:B-1----:R-:W-:Y:S05]  /*8530*/  @P2 BRA.U.ANY `(.L_x_36) ;  /* 0xfffffffd00d82947 */ /* 0x002fea000393ffff */
[----:B------:R-:W1:Y:S01]  /*8540*/  LDC.64 R2, c[0x0][0x3f8] ;  /* 0x0000fe00ff027b82 */ /* 0x000e620000000a00 */
[----:B------:R-:W-:Y:S01]  /*8550*/  UMOV UR4, 0xffffffff ;  /* 0xffffffff00047882 */ /* 0x000fe20000000000 */
[----:B-1----:R-:W-:-:S04]  /*8560*/  ISETP.NE.U32.AND P0, PT, R2, RZ, PT ;  /* 0x000000ff0200720c */ /* 0x002fc80003f05070 */
[----:B------:R-:W-:-:S04]  /*8570*/  ISETP.NE.AND.EX P0, PT, R3, RZ, PT, P0 ;  /* 0x000000ff0300720c */ /* 0x000fc80003f05300 */
[----:B-----5:R-:W-:Y:S01]  /*8580*/  SEL R7, R6, RZ, !P0 ;  /* 0x000000ff06077207 */ /* 0x020fe20004000000 */
[----:B------:R-:W-:Y:S08]  /*8590*/  BRA.DIV UR4, `(.L_x_37) ;  /* 0x0000001e04947947 */ /* 0x000ff0000b800000 */
.L_x_90:
[----:B------:R-:W-:Y:S01]  /*85a0*/  UMOV UR4, 0xffffffff ;  /* 0xffffffff00047882 */ /* 0x000fe20000000000 */
[----:B------:R-:W-:Y:S01]  /*85b0*/  SHF.R.S32.HI R8, RZ, 0x1f, R6 ;  /* 0x0000001fff087819 */ /* 0x000fe20000011406 */
[----:B------:R-:W-:Y:S01]  /*85c0*/  VIADD R10, R24, 0xffffffff ;  /* 0xffffffff180a7836 */ /* 0x000fe20000000000 */
[----:B------:R-:W-:Y:S06]  /*85d0*/  BRA.DIV UR4, `(.L_x_38) ;  /* 0x0000001e04b87947 */ /* 0x000fec000b800000 */
[----:B------:R-:W-:-:S13]  /*85e0*/  ELECT P6, URZ, PT ;  /* 0x00000000003f782f */ /* 0x000fda00038c0000 */
.L_x_93:
[----:B------:R-:W-:Y:S05]  /*85f0*/  @!P6 BRA `(.L_x_39) ;  /* 0x0000000000c8e947 */ /* 0x000fea0003800000 */
[----:B------:R-:W-:Y:S02]  /*8600*/  IMAD.MOV.U32 R18, RZ, RZ, R10 ;  /* 0x000000ffff127224 */ /* 0x000fe400078e000a */
[----:B------:R-:W-:Y:S01]  /*8610*/  IMAD.MOV.U32 R7, RZ, RZ, R6 ;  /* 0x000000ffff077224 */ /* 0x000fe200078e0006 */
[----:B------:R-:W-:Y:S06]  /*8620*/  @!P0 BRA `(.L_x_40) ;  /* 0x0000000000488947 */ /* 0x000fec0003800000 */
[----:B------:R-:W1:Y:S01]  /*8630*/  LDC R18, c[0x0][0x41c] ;  /* 0x00010700ff127b82 */ /* 0x000e620000000800 */
[----:B------:R-:W-:Y:S01]  /*8640*/  IMAD.MOV.U32 R11, RZ, RZ, R10 ;  /* 0x000000ffff0b7224 */ /* 0x000fe200078e000a */
[----:B------:R-:W-:Y:S02]  /*8650*/  ULDC.64 UR4, c[0x0][0x408] ;  /* 0x0001020000047ab9 */ /* 0x000fe40000000a00 */
[----:B------:R-:W-:-:S04]  /*8660*/  IMAD R7, R8, UR4, RZ ;  /* 0x0000000408077c24 */ /* 0x000fc8000f8e02ff */
[----:B------:R-:W-:Y:S01]  /*8670*/  IMAD R7, R6, UR5, R7 ;  /* 0x0000000506077c24 */ /* 0x000fe2000f8e0207 */
[----:B-1----:R-:W-:-:S13]  /*8680*/  ISETP.NE.AND P1, PT, R18, 0x1, PT ;  /* 0x000000011200780c */ /* 0x002fda0003f25270 */
[----:B------:R-:W1:Y:S02]  /*8690*/  @P1 LDC.64 R4, c[0x0][0x420] ;  /* 0x00010800ff041b82 */ /* 0x000e640000000a00 */
[----:B-1----:R-:W-:-:S05]  /*86a0*/  @P1 IMAD.HI.U32 R4, R10, R4, RZ ;  /* 0x000000040a041227 */ /* 0x002fca00078e00ff */
[----:B------:R-:W-:-:S04]  /*86b0*/  @P1 SHF.R.U32.HI R11, RZ, R5, R4 ;  /* 0x00000005ff0b1219 */ /* 0x000fc80000011604 */
[--C-:B------:R-:W-:Y:S01]  /*86c0*/  SHF.R.S32.HI R5, RZ, 0x1f, R11.reuse ;  /* 0x0000001fff057819 */ /* 0x100fe2000001140b */
[----:B------:R-:W-:-:S04]  /*86d0*/  IMAD.MOV.U32 R4, RZ, RZ, R11 ;  /* 0x000000ffff047224 */ /* 0x000fc800078e000b */
[----:B------:R-:W-:-:S04]  /*86e0*/  IMAD.WIDE.U32 R4, R6, UR4, R4 ;  /* 0x0000000406047c25 */ /* 0x000fc8000f8e0004 */
[----:B------:R-:W-:Y:S01]  /*86f0*/  IMAD.IADD R5, R5, 0x1, R7 ;  /* 0x0000000105057824 */ /* 0x000fe200078e0207 */
[----:B------:R-:W-:-:S04]  /*8700*/  LEA R12, P1, R4, R2, 0x2 ;  /* 0x00000002040c7211 */ /* 0x000fc800078210ff */
[----:B------:R-:W-:-:S05]  /*8710*/  LEA.HI.X R13, R4, R3, R5, 0x2, P1 ;  /* 0x00000003040d7211 */ /* 0x000fca00008f1405 */
[----:B------:R1:W5:Y:S01]  /*8720*/  LDG.E R7, desc[UR38][R12.64] ;  /* 0x000000260c077981 */ /* 0x000362000c1e1900 */
[----:B------:R-:W-:-:S04]  /*8730*/  IMAD.MOV R5, RZ, RZ, -R11 ;  /* 0x000000ffff057224 */ /* 0x000fc800078e0a0b */
[----:B------:R-:W-:-:S07]  /*8740*/  IMAD R18, R18, R5, R10 ;  /* 0x0000000512127224 */ /* 0x000fce00078e020a */
.L_x_40:
[----:B------:R-:W2:Y:S01]  /*8750*/  S2R R4, SR_TID.X ;  /* 0x0000000000047919 */ /* 0x000ea20000002100 */
[----:B------:R-:W-:Y:S01]  /*8760*/  IMAD R5, R16, 0x8, R19 ;  /* 0x0000000810057824 */ /* 0x000fe200078e0213 */
[----:B--2---:R-:W-:Y:S02]  /*8770*/  LOP3.LUT R11, R4, 0x7f, RZ, 0xc0, !PT ;  /* 0x0000007f040b7812 */ /* 0x004fe400078ec0ff */
[----:B------:R-:W-:Y:S02]  /*8780*/  SHF.L.U32 R4, R17, 0x1f, RZ ;  /* 0x0000001f11047819 */ /* 0x000fe400000006ff */
[----:B------:R-:W-:Y:S02]  /*8790*/  ISETP.NE.AND P2, PT, R11, RZ, PT ;  /* 0x000000ff0b00720c */ /* 0x000fe40003f45270 */
[----:B------:R-:W2:Y:S02]  /*87a0*/  SYNCS.PHASECHK.TRANS64.TRYWAIT P1, [R5+URZ+0x30840], R4 ;  /* 0x03084004050075a7 */ /* 0x000ea4000802017f */
[----:B--2---:R-:W-:Y:S09]  /*87b0*/  @!P1 BRA `(.L_x_41) ;  /* 0x0000001c00609947 */ /* 0x004ff20003800000 */
.L_x_94:
[----:B------:R-:W-:Y:S05]  /*87c0*/  @P2 BRA `(.L_x_42) ;  /* 0x0000000000142947 */ /* 0x000fea0003800000 */
[----:B------:R-:W-:Y:S01]  /*87d0*/  ISETP.NE.AND P1, PT, R27, RZ, PT ;  /* 0x000000ff1b00720c */ /* 0x000fe20003f25270 */
[----:B--2---:R-:W-:-:S04]  /*87e0*/  IMAD.MOV.U32 R4, RZ, RZ, 0x6000 ;  /* 0x00006000ff047424 */ /* 0x004fc800078e00ff */
[----:B------:R3:W-:Y:S08]  /*87f0*/  SYNCS.ARRIVE.TRANS64 RZ, [R5+URZ+0x30830], R4 ;  /* 0x0308300405ff79a7 */ /* 0x0007f0000800003f */
[----:B------:R-:W-:Y:S05]  /*8800*/  @!P1 BRA `(.L_x_42) ;  /* 0x0000000000049947 */ /* 0x000fea0003800000 */
[----:B------:R-:W-:Y:S01]  /*8810*/  BPT.TRAP 0x1 ;  /* 0x000000040000795c */ /* 0x000fe20000300000 */
.L_x_42:
[----:B--23--:R-:W-:Y:S01]  /*8820*/  IMAD R4, R16, 0x6000, R19 ;  /* 0x0000600010047824 */ /* 0x00cfe200078e0213 */
[----:B------:R-:W-:Y:S01]  /*8830*/  R2UR UR9, R5 ;  /* 0x00000000050972ca */ /* 0x000fe200000e0000 */
[----:B------:R-:W-:Y:S01]  /*8840*/  UIADD3 UR4, UP0, UR40, 0x370, URZ ;  /* 0x0000037028047890 */ /* 0x000fe2000ff1e03f */
[----:B------:R-:W-:Y:S01]  /*8850*/  R2UR UR11, R18 ;  /* 0x00000000120b72ca */ /* 0x000fe200000e0000 */
[----:B------:R-:W-:Y:S01]  /*8860*/  UMOV UR6, 0x0 ;  /* 0x0000000000067882 */ /* 0x000fe20000000000 */
[----:B------:R-:W-:Y:S01]  /*8870*/  R2UR UR8, R4 ;  /* 0x00000000040872ca */ /* 0x000fe200000e0000 */
[----:B------:R-:W-:Y:S01]  /*8880*/  UIADD3.X UR5, URZ, UR41, URZ, UP0, !UPT ;  /* 0x000000293f057290 */ /* 0x000fe200087fe43f */
[----:B------:R-:W-:Y:S01]  /*8890*/  R2UR UR12, R0 ;  /* 0x00000000000c72ca */ /* 0x000fe200000e0000 */
[----:B------:R-:W-:Y:S01]  /*88a0*/  UMOV UR7, 0x14f00000 ;  /* 0x14f0000000077882 */ /* 0x000fe20000000000 */
[----:B-----5:R-:W-:Y:S01]  /*88b0*/  R2UR UR13, R7 ;  /* 0x00000000070d72ca */ /* 0x020fe200000e0000 */
[----:B------:R-:W-:-:S04]  /*88c0*/  UMOV UR10, URZ ;  /* 0x0000003f000a7c82 */ /* 0x000fc80008000000 */
[----:B------:R-:W-:Y:S02]  /*88d0*/  UIADD3 UR9, UR9, 0x30830, URZ ;  /* 0x0003083009097890 */ /* 0x000fe4000fffe03f */
[----:B------:R-:W-:Y:S02]  /*88e0*/  UIMAD UR11, UR11, 0xc0, URZ ;  /* 0x000000c00b0b78a4 */ /* 0x000fe4000f8e023f */
[----:B------:R-:W-:-:S09]  /*88f0*/  UIADD3 UR8, UR8, 0x12400, URZ ;  /* 0x0001240008087890 */ /* 0x000fd2000fffe03f */
[----:B------:R2:W-:Y:S02]  /*8900*/  UTMALDG.4D [UR8], [UR4], desc[UR6] ;  /* 0x00000608040075b4 */ /* 0x0005e40008019000 */
[----:B--2---:R-:W-:Y:S01]  /*8910*/  NOP ;  /* 0x0000000000007918 */ /* 0x004fe20000000000 */
.L_x_39:
[----:B------:R-:W-:Y:S05]  /*8920*/  WARPSYNC.ALL ;  /* 0x0000000000007948 */ /* 0x000fea0003800000 */
[----:B------:R-:W-:Y:S01]  /*8930*/  BAR.SYNC.DEFER_BLOCKING 0x8, 0x1a0 ;  /* 0x0206800000007b1d */ /* 0x000fe20000010000 */
[----:B------:R-:W-:Y:S02]  /*8940*/  ELECT P1, URZ, PT ;  /* 0x00000000003f782f */ /* 0x000fe40003820000 */
[----:B------:R-:W-:Y:S01]  /*8950*/  R2UR UR9, R19 ;  /* 0x00000000130972ca */ /* 0x000fe200000e0000 */
[----:B------:R-:W-:-:S10]  /*8960*/  UIADD3 UR4, UP0, UR40, 0x270, URZ ;  /* 0x0000027028047890 */ /* 0x000fd4000ff1e03f */
[----:B------:R-:W-:Y:S02]  /*8970*/  @P1 R2UR UR13, R22 ;  /* 0x00000000160d12ca */ /* 0x000fe400000e0000 */
[----:B------:R-:W-:Y:S01]  /*8980*/  @P1 R2UR UR12, R23 ;  /* 0x00000000170c12ca */ /* 0x000fe200000e0000 */
[----:B------:R-:W-:Y:S01]  /*8990*/  UIADD3.X UR5, URZ, UR41, URZ, UP0, !UPT ;  /* 0x000000293f057290 */ /* 0x000fe200087fe43f */
[----:B------:R-:W-:Y:S01]  /*89a0*/  @P1 R2UR UR11, R9 ;  /* 0x00000000090b12ca */ /* 0x000fe200000e0000 */
[----:B------:R-:W-:Y:S01]  /*89b0*/  UMOV UR6, 0x0 ;  /* 0x0000000000067882 */ /* 0x000fe20000000000 */
[----:B------:R-:W-:Y:S01]  /*89c0*/  UMOV UR7, 0x12f00000 ;  /* 0x12f0000000077882 */ /* 0x000fe20000000000 */
[----:B------:R-:W-:Y:S01]  /*89d0*/  UMOV UR10, URZ ;  /* 0x0000003f000a7c82 */ /* 0x000fe20008000000 */
[----:B------:R-:W-:Y:S01]  /*89e0*/  BSSY B0, `(.L_x_43) ;  /* 0x000000b000007945 */ /* 0x000fe20003800000 */
[----:B------:R-:W-:Y:S01]  /*89f0*/  ISETP.GE.AND P2, PT, R28, 0xc1, PT ;  /* 0x000000c11c00780c */ /* 0x000fe20003f46270 */
[----:B------:R-:W-:Y:S01]  /*8a00*/  @P1 IMAD.MOV.U32 R4, RZ, RZ, 0x6000 ;  /* 0x00006000ff041424 */ /* 0x000fe200078e00ff */
[----:B------:R-:W-:-:S02]  /*8a10*/  UIADD3 UR8, UR9, 0xc400, URZ ;  /* 0x0000c40009087890 */ /* 0x000fc4000fffe03f */
[----:B------:R-:W-:Y:S01]  /*8a20*/  UIADD3 UR9, UR9, 0x30800, URZ ;  /* 0x0003080009097890 */ /* 0x000fe2000fffe03f */
[----:B------:R2:W-:Y:S08]  /*8a30*/  @P1 SYNCS.ARRIVE.TRANS64 RZ, [R19+URZ+0x30800], R4 ;  /* 0x0308000413ff19a7 */ /* 0x0005f0000800003f */
[----:B------:R3:W-:Y:S01]  /*8a40*/  UTMALDG.4D [UR8], [UR4], desc[UR6] ;  /* 0x00000608040075b4 */ /* 0x0007e20008019000 */
[----:B--2---:R-:W-:-:S04]  /*8a50*/  LOP3.LUT R4, R29, 0x1, RZ, 0xc, !PT ;  /* 0x000000011d047812 */ /* 0x004fc800078e0cff */
[----:B------:R-:W-:-:S04]  /*8a60*/  SHF.L.U32 R4, R4, 0x1f, RZ ;  /* 0x0000001f04047819 */ /* 0x000fc800000006ff */
[----:B------:R-:W2:Y:S02]  /*8a70*/  SYNCS.PHASECHK.TRANS64.TRYWAIT P1, [R19+URZ+0x30820], R4 ;  /* 0x03082004130075a7 */ /* 0x000ea4000802017f */
[----:B--23--:R-:W-:Y:S05]  /*8a80*/  @!P1 BRA `(.L_x_44) ;  /* 0x0000001800c09947 */ /* 0x00cfea0003800000 */
.L_x_95:
[----:B------:R-:W-:Y:S05]  /*8a90*/  BSYNC B0 ;  /* 0x0000000000007941 */ /* 0x000fea0003800000 */
.L_x_43:
[----:B------:R-:W-:Y:S05]  /*8aa0*/  @!P2 BRA `(.L_x_45) ;  /* 0x00000010005ca947 */ /* 0x000fea0003800000 */
[----:B------:R-:W-:Y:S02]  /*8ab0*/  IMAD.MOV R11, RZ, RZ, -R24 ;  /* 0x000000ffff0b7224 */ /* 0x000fe400078e0a18 */
[----:B--2---:R-:W-:Y:S02]  /*8ac0*/  IMAD.MOV.U32 R4, RZ, RZ, 0x1 ;  /* 0x00000001ff047424 */ /* 0x004fe400078e00ff */
[----:B------:R-:W-:-:S03]  /*8ad0*/  VIADD R9, R24, 0xfffffffe ;  /* 0xfffffffe18097836 */ /* 0x000fc60000000000 */
[----:B------:R-:W-:-:S05]  /*8ae0*/  VIADDMNMX R11, R11, R4, 0xffffffff, !PT ;  /* 0xffffffff0b0b7446 */ /* 0x000fca0007800104 */
[----:B------:R-:W-:-:S05]  /*8af0*/  IMAD.IADD R4, R24, 0x1, R11 ;  /* 0x0000000118047824 */ /* 0x000fca00078e020b */
[----:B------:R-:W-:-:S04]  /*8b00*/  LOP3.LUT R4, R4, 0x1, RZ, 0xc0, !PT ;  /* 0x0000000104047812 */ /* 0x000fc800078ec0ff */
[----:B------:R-:W-:-:S13]  /*8b10*/  ISETP.NE.U32.AND P1, PT, R4, 0x1, PT ;  /* 0x000000010400780c */ /* 0x000fda0003f25070 */
[----:B------:R-:W-:Y:S05]  /*8b20*/  @P1 BRA `(.L_x_46) ;  /* 0x0000000400641947 */ /* 0x000fea0003800000 */
[----:B-1----:R-:W-:Y:S01]  /*8b30*/  VIADD R12, R16, 0x1 ;  /* 0x00000001100c7836 */ /* 0x002fe20000000000 */
[----:B------:R-:W-:Y:S04]  /*8b40*/  BSSY B0, `(.L_x_47) ;  /* 0x0000054000007945 */ /* 0x000fe80003800000 */
[----:B------:R-:W-:-:S04]  /*8b50*/  ISETP.NE.AND P1, PT, R12, 0x2, PT ;  /* 0x000000020c00780c */ /* 0x000fc80003f25270 */
[----:B------:R-:W-:Y:S02]  /*8b60*/  SEL R4, RZ, 0x1, P1 ;  /* 0x00000001ff047807 */ /* 0x000fe40000800000 */
[----:B------:R-:W-:Y:S02]  /*8b70*/  SEL R12, R12, RZ, P1 ;  /* 0x000000ff0c0c7207 */ /* 0x000fe40000800000 */
[----:B------:R-:W-:Y:S01]  /*8b80*/  LOP3.LUT R13, R17, R4, RZ, 0x3c, !PT ;  /* 0x00000004110d7212 */ /* 0x000fe200078e3cff */
[----:B------:R-:W-:Y:S06]  /*8b90*/  @!P6 BRA `(.L_x_48) ;  /* 0x000000040038e947 */ /* 0x000fec0003800000 */
[----:B------:R-:W-:Y:S01]  /*8ba0*/  IMAD.MOV.U32 R4, RZ, RZ, R7 ;  /* 0x000000ffff047224 */ /* 0x000fe200078e0007 */
[----:B------:R-:W-:Y:S06]  /*8bb0*/  @!P0 BRA `(.L_x_49) ;  /* 0x0000000000448947 */ /* 0x000fec0003800000 */
[----:B------:R-:W1:Y:S01]  /*8bc0*/  LDC R15, c[0x0][0x41c] ;  /* 0x00010700ff0f7b82 */ /* 0x000e620000000800 */
[----:B------:R-:W-:Y:S01]  /*8bd0*/  ULDC.64 UR4, c[0x0][0x408] ;  /* 0x0001020000047ab9 */ /* 0x000fe20000000a00 */
[----:B-1----:R-:W-:-:S13]  /*8be0*/  ISETP.NE.AND P1, PT, R15, 0x1, PT ;  /* 0x000000010f00780c */ /* 0x002fda0003f25270 */
[----:B------:R-:W1:Y:S02]  /*8bf0*/  @P1 LDC.64 R4, c[0x0][0x420] ;  /* 0x00010800ff041b82 */ /* 0x000e640000000a00 */
[----:B-1----:R-:W-:-:S04]  /*8c00*/  @P1 IMAD.HI.U32 R14, R9, R4, RZ ;  /* 0x00000004090e1227 */ /* 0x002fc800078e00ff */
[----:B------:R-:W-:Y:S01]  /*8c10*/  IMAD.MOV.U32 R4, RZ, RZ, R9 ;  /* 0x000000ffff047224 */ /* 0x000fe200078e0009 */
[----:B------:R-:W-:-:S04]  /*8c20*/  @P1 SHF.R.U32.HI R4, RZ, R5, R14 ;  /* 0x00000005ff041219 */ /* 0x000fc8000001160e */
[--C-:B------:R-:W-:Y:S01]  /*8c30*/  SHF.R.S32.HI R5, RZ, 0x1f, R4.reuse ;  /* 0x0000001fff057819 */ /* 0x100fe20000011404 */
[----:B------:R-:W-:-:S04]  /*8c40*/  IMAD.MOV R14, RZ, RZ, -R4 ;  /* 0x000000ffff0e7224 */ /* 0x000fc800078e0a04 */
[----:B------:R-:W-:Y:S02]  /*8c50*/  IMAD R9, R15, R14, R9 ;  /* 0x0000000e0f097224 */ /* 0x000fe400078e0209 */
[----:B------:R-:W-:Y:S02]  /*8c60*/  IMAD R15, R8, UR4, RZ ;  /* 0x00000004080f7c24 */ /* 0x000fe4000f8e02ff */
[----:B------:R-:W-:-:S04]  /*8c70*/  IMAD.WIDE.U32 R4, R6, UR4, R4 ;  /* 0x0000000406047c25 */ /* 0x000fc8000f8e0004 */
[----:B------:R-:W-:Y:S01]  /*8c80*/  IMAD R15, R6, UR5, R15 ;  /* 0x00000005060f7c24 */ /* 0x000fe2000f8e020f */
[----:B------:R-:W-:-:S03]  /*8c90*/  LEA R2, P1, R4, R2, 0x2 ;  /* 0x0000000204027211 */ /* 0x000fc600078210ff */
[----:B------:R-:W-:-:S05]  /*8ca0*/  IMAD.IADD R5, R15, 0x1, R5 ;  /* 0x000000010f057824 */ /* 0x000fca00078e0205 */
[----:B------:R-:W-:-:S05]  /*8cb0*/  LEA.HI.X R3, R4, R3, R5, 0x2, P1 ;  /* 0x0000000304037211 */ /* 0x000fca00008f1405 */
[----:B------:R1:W5:Y:S02]  /*8cc0*/  LDG.E R4, desc[UR38][R2.64] ;  /* 0x0000002602047981 */ /* 0x000364000c1e1900 */
.L_x_49:
[----:B-1----:R-:W1:Y:S01]  /*8cd0*/  S2R R2, SR_TID.X ;  /* 0x0000000000027919 */ /* 0x002e620000002100 */
[----:B------:R-:W-:Y:S01]  /*8ce0*/  IMAD R3, R12, 0x8, R19 ;  /* 0x000000080c037824 */ /* 0x000fe200078e0213 */
[----:B-1----:R-:W-:Y:S02]  /*8cf0*/  LOP3.LUT R5, R2, 0x7f, RZ, 0xc0, !PT ;  /* 0x0000007f02057812 */ /* 0x002fe400078ec0ff */
[----:B------:R-:W-:Y:S02]  /*8d00*/  SHF.L.U32 R2, R13, 0x1f, RZ ;  /* 0x0000001f0d027819 */ /* 0x000fe400000006ff */
[----:B------:R-:W-:Y:S02]  /*8d10*/  ISETP.NE.AND P1, PT, R5, RZ, PT ;  /* 0x000000ff0500720c */ /* 0x000fe40003f25270 */
[----:B------:R-:W1:Y:S02]  /*8d20*/  SYNCS.PHASECHK.TRANS64.TRYWAIT P2, [R3+URZ+0x30840], R2 ;  /* 0x03084002030075a7 */ /* 0x000e64000804017f */
[----:B-1----:R-:W-:Y:S09]  /*8d30*/  @!P2 BRA `(.L_x_50) ;  /* 0x000000180028a947 */ /* 0x002ff20003800000 */
.L_x_96:
[----:B------:R-:W-:Y:S05]  /*8d40*/  @P1 BRA `(.L_x_51) ;  /* 0x0000000000141947 */ /* 0x000fea0003800000 */
[----:B------:R-:W-:Y:S01]  /*8d50*/  ISETP.NE.AND P2, PT, R27, RZ, PT ;  /* 0x000000ff1b00720c */ /* 0x000fe20003f45270 */
[----:B-1----:R-:W-:-:S04]  /*8d60*/  IMAD.MOV.U32 R2, RZ, RZ, 0x6000 ;  /* 0x00006000ff027424 */ /* 0x002fc800078e00ff */
[----:B------:R2:W-:Y:S08]  /*8d70*/  SYNCS.ARRIVE.TRANS64 RZ, [R3+URZ+0x30830], R2 ;  /* 0x0308300203ff79a7 */ /* 0x0005f0000800003f */
[----:B------:R-:W-:Y:S05]  /*8d80*/  @!P2 BRA `(.L_x_51) ;  /* 0x000000000004a947 */ /* 0x000fea0003800000 */
[----:B------:R-:W-:Y:S01]  /*8d90*/  BPT.TRAP 0x1 ;  /* 0x000000040000795c */ /* 0x000fe20000300000 */
.L_x_51:
[----:B-12---:R-:W-:Y:S01]  /*8da0*/  IMAD R2, R12, 0x6000, R19 ;  /* 0x000060000c027824 */ /* 0x006fe200078e0213 */
[----:B------:R-:W-:Y:S01]  /*8db0*/  R2UR UR9, R3 ;  /* 0x00000000030972ca */ /* 0x000fe200000e0000 */
[----:B------:R-:W-:Y:S01]  /*8dc0*/  UIADD3 UR4, UP0, UR40, 0x370, URZ ;  /* 0x0000037028047890 */ /* 0x000fe2000ff1e03f */
[----:B------:R-:W-:Y:S01]  /*8dd0*/  R2UR UR11, R9 ;  /* 0x00000000090b72ca */ /* 0x000fe200000e0000 */
[----:B------:R-:W-:Y:S01]  /*8de0*/  VIADD R3, R19, 0x30800 ;  /* 0x0003080013037836 */ /* 0x000fe20000000000 */
[----:B------:R-:W-:Y:S01]  /*8df0*/  R2UR UR8, R2 ;  /* 0x00000000020872ca */ /* 0x000fe200000e0000 */
[----:B------:R-:W-:Y:S01]  /*8e00*/  UIADD3.X UR5, URZ, UR41, URZ, UP0, !UPT ;  /* 0x000000293f057290 */ /* 0x000fe200087fe43f */
[----:B------:R-:W-:Y:S01]  /*8e10*/  R2UR UR12, R0 ;  /* 0x00000000000c72ca */ /* 0x000fe200000e0000 */
[----:B------:R-:W-:Y:S01]  /*8e20*/  IMAD R2, R16, 0x8, R3 ;  /* 0x0000000810027824 */ /* 0x000fe200078e0203 */
[----:B-----5:R-:W-:Y:S01]  /*8e30*/  R2UR UR13, R4 ;  /* 0x00000000040d72ca */ /* 0x020fe200000e0000 */
[----:B------:R-:W-:Y:S01]  /*8e40*/  UMOV UR6, 0x0 ;  /* 0x0000000000067882 */ /* 0x000fe20000000000 */
[----:B------:R-:W-:Y:S01]  /*8e50*/  SHF.L.U32 R5, R17, 0x1f, RZ ;  /* 0x0000001f11057819 */ /* 0x000fe200000006ff */
[----:B------:R-:W-:Y:S01]  /*8e60*/  UMOV UR7, 0x14f00000 ;  /* 0x14f0000000077882 */ /* 0x000fe20000000000 */
[----:B------:R-:W-:Y:S01]  /*8e70*/  UMOV UR10, URZ ;  /* 0x0000003f000a7c82 */ /* 0x000fe20008000000 */
[----:B------:R-:W-:-:S02]  /*8e80*/  UIADD3 UR9, UR9, 0x30830, URZ ;  /* 0x0003083009097890 */ /* 0x000fc4000fffe03f */
[----:B------:R-:W-:Y:S02]  /*8e90*/  UIMAD UR11, UR11, 0xc0, URZ ;  /* 0x000000c00b0b78a4 */ /* 0x000fe4000f8e023f */
[----:B------:R-:W-:-:S09]  /*8ea0*/  UIADD3 UR8, UR8, 0x12400, URZ ;  /* 0x0001240008087890 */ /* 0x000fd2000fffe03f */
[----:B------:R1:W-:Y:S01]  /*8eb0*/  UTMALDG.4D [UR8], [UR4], desc[UR6] ;  /* 0x00000608040075b4 */ /* 0x0003e20008019000 */
[----:B------:R-:W2:Y:S02]  /*8ec0*/  SYNCS.PHASECHK.TRANS64.TRYWAIT P2, [R2+URZ+0x60], R5 ;  /* 0x00006005020075a7 */ /* 0x000ea4000804017f */
[----:B-12---:R-:W-:Y:S05]  /*8ed0*/  @!P2 BRA `(.L_x_52) ;  /* 0x0000001400d4a947 */ /* 0x006fea0003800000 */
.L_x_97:
[----:B------:R-:W-:Y:S05]  /*8ee0*/  @P1 BRA `(.L_x_53) ;  /* 0x0000000000181947 */ /* 0x000fea0003800000 */
[----:B------:R-:W-:Y:S01]  /*8ef0*/  ISETP.NE.AND P1, PT, R27, RZ, PT ;  /* 0x000000ff1b00720c */ /* 0x000fe20003f25270 */
[----:B-1----:R-:W-:Y:S02]  /*8f00*/  IMAD R2, R16, 0x8, R19 ;  /* 0x0000000810027824 */ /* 0x002fe400078e0213 */
[----:B------:R-:W-:-:S04]  /*8f10*/  IMAD.MOV.U32 R3, RZ, RZ, 0x6000 ;  /* 0x00006000ff037424 */ /* 0x000fc800078e00ff */
[----:B------:R2:W-:Y:S06]  /*8f20*/  SYNCS.ARRIVE.TRANS64 RZ, [R2+URZ+0x30850], R3 ;  /* 0x0308500302ff79a7 */ /* 0x0005ec000800003f */
[----:B------:R-:W-:Y:S05]  /*8f30*/  @!P1 BRA `(.L_x_53) ;  /* 0x0000000000049947 */ /* 0x000fea0003800000 */
[----:B------:R-:W-:Y:S01]  /*8f40*/  BPT.TRAP 0x1 ;  /* 0x000000040000795c */ /* 0x000fe20000300000 */
.L_x_53:
[--C-:B--2---:R-:W-:Y:S01]  /*8f50*/  IMAD R3, R16, 0x6000, R19.reuse ;  /* 0x0000600010037824 */ /* 0x104fe200078e0213 */
[----:B------:R-:W-:Y:S01]  /*8f60*/  R2UR UR11, R18 ;  /* 0x00000000120b72ca */ /* 0x000fe200000e0000 */
[----:B-1----:R-:W-:Y:S01]  /*8f70*/  IMAD R2, R16, 0x8, R19 ;  /* 0x0000000810027824 */ /* 0x002fe200078e0213 */
        /* <DEDUP_REMOVED lines=8> */
[----:B------:R-:W-:Y:S01]  /*9000*/  UMOV UR10, URZ ;  /* 0x0000003f000a7c82 */ /* 0x000fe20008000000 */
[----:B------:R-:W-:-:S02]  /*9010*/  IMAD.MOV.U32 R7, RZ, RZ, R4 ;  /* 0x000000ffff077224 */ /* 0x000fc400078e0004 */
[----:B------:R-:W-:Y:S01]  /*9020*/  UIMAD UR11, UR11, 0xc0, URZ ;  /* 0x000000c00b0b78a4 */ /* 0x000fe2000f8e023f */
[----:B------:R-:W-:-:S03]  /*9030*/  IMAD.MOV.U32 R18, RZ, RZ, R9 ;  /* 0x000000ffff127224 */ /* 0x000fc600078e0009 */
[----:B------:R-:W-:Y:S02]  /*9040*/  UIADD3 UR8, UR8, 0x400, URZ ;  /* 0x0000040008087890 */ /* 0x000fe4000fffe03f */
[----:B------:R-:W-:-:S09]  /*9050*/  UIADD3 UR9, UR9, 0x30850, URZ ;  /* 0x0003085009097890 */ /* 0x000fd2000fffe03f */
[----:B------:R1:W-:Y:S02]  /*9060*/  UTMALDG.4D [UR8], [UR4], desc[UR6] ;  /* 0x00000608040075b4 */ /* 0x0003e40008019000 */
[----:B-1----:R-:W-:Y:S01]  /*9070*/  NOP ;  /* 0x0000000000007918 */ /* 0x002fe20000000000 */
.L_x_48:
[----:B------:R-:W-:Y:S05]  /*9080*/  BSYNC B0 ;  /* 0x0000000000007941 */ /* 0x000fea0003800000 */
.L_x_47:
[----:B------:R-:W-:Y:S02]  /*9090*/  VIADD R9, R24, 0xfffffffd ;  /* 0xfffffffd18097836 */ /* 0x000fe40000000000 */
[----:B------:R-:W-:Y:S02]  /*90a0*/  IMAD.MOV.U32 R16, RZ, RZ, R12 ;  /* 0x000000ffff107224 */ /* 0x000fe400078e000c */
[----:B------:R-:W-:-:S07]  /*90b0*/  IMAD.MOV.U32 R17, RZ, RZ, R13 ;  /* 0x000000ffff117224 */ /* 0x000fce00078e000d */
.L_x_46:
[----:B------:R-:W-:Y:S01]  /*90c0*/  IMAD.MOV R11, RZ, RZ, -R11 ;  /* 0x000000ffff0b7224 */ /* 0x000fe200078e0a0b */
[----:B------:R-:W-:Y:S04]  /*90d0*/  BSSY B0, `(.L_x_45) ;  /* 0x00000b4000007945 */ /* 0x000fe80003800000 */
[----:B------:R-:W-:-:S13]  /*90e0*/  ISETP.NE.AND P1, PT, R10, R11, PT ;  /* 0x0000000b0a00720c */ /* 0x000fda0003f25270 */
[----:B------:R-:W-:Y:S05]  /*90f0*/  @!P1 BRA `(.L_x_54) ;  /* 0x0000000800c49947 */ /* 0x000fea0003800000 */
[----:B------:R-:W-:-:S07]  /*9100*/  IMAD.MOV.U32 R4, RZ, RZ, R7 ;  /* 0x000000ffff047224 */ /* 0x000fce00078e0007 */
.L_x_69:
[----:B------:R-:W-:Y:S01]  /*9110*/  VIADD R10, R16, 0x1 ;  /* 0x00000001100a7836 */ /* 0x000fe20000000000 */
[----:B------:R-:W-:Y:S04]  /*9120*/  BSSY B1, `(.L_x_55) ;  /* 0x0000054000017945 */ /* 0x000fe80003800000 */
[----:B------:R-:W-:-:S04]  /*9130*/  ISETP.NE.AND P1, PT, R10, 0x2, PT ;  /* 0x000000020a00780c */ /* 0x000fc80003f25270 */
[----:B-12---:R-:W-:Y:S02]  /*9140*/  SEL R2, RZ, 0x1, P1 ;  /* 0x00000001ff027807 */ /* 0x006fe40000800000 */
[----:B------:R-:W-:Y:S02]  /*9150*/  SEL R10, R10, RZ, P1 ;  /* 0x000000ff0a0a7207 */ /* 0x000fe40000800000 */
[----:B------:R-:W-:Y:S01]  /*9160*/  LOP3.LUT R11, R17, R2, RZ, 0x3c, !PT ;  /* 0x00000002110b7212 */ /* 0x000fe200078e3cff */
[----:B------:R-:W-:Y:S06]  /*9170*/  @!P6 BRA `(.L_x_56) ;  /* 0x000000040038e947 */ /* 0x000fec0003800000 */
[----:B-1----:R-:W-:Y:S01]  /*9180*/  IMAD.MOV.U32 R12, RZ, RZ, R9 ;  /* 0x000000ffff0c7224 */ /* 0x002fe200078e0009 */
[----:B------:R-:W-:Y:S06]  /*9190*/  @!P0 BRA `(.L_x_57) ;  /* 0x00000000004c8947 */ /* 0x000fec0003800000 */
[----:B------:R-:W1:Y:S01]  /*91a0*/  LDC R12, c[0x0][0x41c] ;  /* 0x00010700ff0c7b82 */ /* 0x000e620000000800 */
[----:B------:R-:W-:Y:S01]  /*91b0*/  IMAD.MOV.U32 R13, RZ, RZ, R9 ;  /* 0x000000ffff0d7224 */ /* 0x000fe200078e0009 */
[----:B------:R-:W-:Y:S02]  /*91c0*/  ULDC.64 UR4, c[0x0][0x408] ;  /* 0x0001020000047ab9 */ /* 0x000fe40000000a00 */
[----:B------:R-:W-:-:S04]  /*91d0*/  IMAD R15, R8, UR4, RZ ;  /* 0x00000004080f7c24 */ /* 0x000fc8000f8e02ff */
[----:B------:R-:W2:Y:S01]  /*91e0*/  LDC.64 R4, c[0x0][0x3f8] ;  /* 0x0000fe00ff047b82 */ /* 0x000ea20000000a00 */
        /* <DEDUP_REMOVED lines=9> */
[----:B--2---:R-:W-:-:S04]  /*9280*/  LEA R4, P1, R2, R4, 0x2 ;  /* 0x0000000402047211 */ /* 0x004fc800078210ff */
[----:B------:R-:W-:-:S05]  /*9290*/  LEA.HI.X R5, R2, R5, R3, 0x2, P1 ;  /* 0x0000000502057211 */ /* 0x000fca00008f1403 */
[----:B------:R1:W5:Y:S01]  /*92a0*/  LDG.E R4, desc[UR38][R4.64] ;  /* 0x0000002604047981 */ /* 0x000362000c1e1900 */
[----:B------:R-:W-:-:S04]  /*92b0*/  IMAD.MOV R2, RZ, RZ, -R13 ;  /* 0x000000ffff027224 */ /* 0x000fc800078e0a0d */
[----:B------:R-:W-:-:S07]  /*92c0*/  IMAD R12, R12, R2, R9 ;  /* 0x000000020c0c7224 */ /* 0x000fce00078e0209 */
.L_x_57:
[----:B------:R-:W1:Y:S01]  /*92d0*/  S2R R2, SR_TID.X ;  /* 0x0000000000027919 */ /* 0x000e620000002100 */
[----:B------:R-:W-:Y:S01]  /*92e0*/  IMAD R3, R10, 0x8, R19 ;  /* 0x000000080a037824 */ /* 0x000fe200078e0213 */
[----:B-1----:R-:W-:Y:S02]  /*92f0*/  LOP3.LUT R5, R2, 0x7f, RZ, 0xc0, !PT ;  /* 0x0000007f02057812 */ /* 0x002fe400078ec0ff */
[----:B------:R-:W-:Y:S02]  /*9300*/  SHF.L.U32 R2, R11, 0x1f, RZ ;  /* 0x0000001f0b027819 */ /* 0x000fe400000006ff */
[----:B------:R-:W-:Y:S02]  /*9310*/  ISETP.NE.AND P1, PT, R5, RZ, PT ;  /* 0x000000ff0500720c */ /* 0x000fe40003f25270 */
[----:B------:R-:W1:Y:S02]  /*9320*/  SYNCS.PHASECHK.TRANS64.TRYWAIT P2, [R3+URZ+0x30840], R2 ;  /* 0x03084002030075a7 */ /* 0x000e64000804017f */
[----:B-1----:R-:W-:Y:S09]  /*9330*/  @!P2 BRA `(.L_x_58) ;  /* 0x0000001000d0a947 */ /* 0x002ff20003800000 */
.L_x_98:
[----:B------:R-:W-:Y:S05]  /*9340*/  @P1 BRA `(.L_x_59) ;  /* 0x0000000000141947 */ /* 0x000fea0003800000 */
[----:B------:R-:W-:Y:S01]  /*9350*/  ISETP.NE.AND P2, PT, R27, RZ, PT ;  /* 0x000000ff1b00720c */ /* 0x000fe20003f45270 */
[----:B-1----:R-:W-:-:S04]  /*9360*/  IMAD.MOV.U32 R2, RZ, RZ, 0x6000 ;  /* 0x00006000ff027424 */ /* 0x002fc800078e00ff */
[----:B------:R2:W-:Y:S08]  /*9370*/  SYNCS.ARRIVE.TRANS64 RZ, [R3+URZ+0x30830], R2 ;  /* 0x0308300203ff79a7 */ /* 0x0005f0000800003f */
[----:B------:R-:W-:Y:S05]  /*9380*/  @!P2 BRA `(.L_x_59) ;  /* 0x000000000004a947 */ /* 0x000fea0003800000 */
[----:B------:R-:W-:Y:S01]  /*9390*/  BPT.TRAP 0x1 ;  /* 0x000000040000795c */ /* 0x000fe20000300000 */
.L_x_59:
        /* <DEDUP_REMOVED lines=20> */
.L_x_99:
[----:B------:R-:W-:Y:S05]  /*94e0*/  @P1 BRA `(.L_x_61) ;  /* 0x0000000000141947 */ /* 0x000fea0003800000 */
[----:B------:R-:W-:Y:S01]  /*94f0*/  ISETP.NE.AND P1, PT, R27, RZ, PT ;  /* 0x000000ff1b00720c */ /* 0x000fe20003f25270 */
[----:B------:R-:W-:-:S04]  /*9500*/  IMAD.MOV.U32 R3, RZ, RZ, 0x6000 ;  /* 0x00006000ff037424 */ /* 0x000fc800078e00ff */
[----:B------:R2:W-:Y:S08]  /*9510*/  SYNCS.ARRIVE.TRANS64 RZ, [R2+URZ+0x50], R3 ;  /* 0x0000500302ff79a7 */ /* 0x0005f0000800003f */
[----:B------:R-:W-:Y:S05]  /*9520*/  @!P1 BRA `(.L_x_61) ;  /* 0x0000000000049947 */ /* 0x000fea0003800000 */
[----:B------:R-:W-:Y:S01]  /*9530*/  BPT.TRAP 0x1 ;  /* 0x000000040000795c */ /* 0x000fe20000300000 */
.L_x_61:
[----:B------:R-:W-:Y:S01]  /*9540*/  IMAD R16, R16, 0x6000, R19 ;  /* 0x0000600010107824 */ /* 0x000fe200078e0213 */
        /* <DEDUP_REMOVED lines=8> */
[----:B------:R-:W-:Y:S01]  /*95d0*/  R2UR UR12, R0 ;  /* 0x00000000000c72ca */ /* 0x000fe200000e0000 */
[----:B------:R-:W-:Y:S01]  /*95e0*/  UMOV UR10, URZ ;  /* 0x0000003f000a7c82 */ /* 0x000fe20008000000 */
[----:B------:R-:W-:-:S02]  /*95f0*/  IMAD.MOV.U32 R18, RZ, RZ, R12 ;  /* 0x000000ffff127224 */ /* 0x000fc400078e000c */
[----:B------:R-:W-:Y:S01]  /*9600*/  IMAD.MOV.U32 R7, RZ, RZ, R4 ;  /* 0x000000ffff077224 */ /* 0x000fe200078e0004 */
[----:B------:R-:W-:Y:S02]  /*9610*/  UIMAD UR11, UR11, 0xc0, URZ ;  /* 0x000000c00b0b78a4 */ /* 0x000fe4000f8e023f */
[----:B------:R-:W-:Y:S02]  /*9620*/  UIADD3 UR9, UR9, 0x50, URZ ;  /* 0x0000005009097890 */ /* 0x000fe4000fffe03f */
[----:B------:R-:W-:-:S09]  /*9630*/  UIADD3 UR8, UR8, 0x400, URZ ;  /* 0x0000040008087890 */ /* 0x000fd2000fffe03f */
[----:B------:R3:W-:Y:S02]  /*9640*/  UTMALDG.4D [UR8], [UR4], desc[UR6] ;  /* 0x00000608040075b4 */ /* 0x0007e40008019000 */
[----:B---3--:R-:W-:Y:S01]  /*9650*/  NOP ;  /* 0x0000000000007918 */ /* 0x008fe20000000000 */
.L_x_56:
[----:B------:R-:W-:Y:S05]  /*9660*/  BSYNC B1 ;  /* 0x0000000000017941 */ /* 0x000fea0003800000 */
.L_x_55:
[----:B------:R-:W-:Y:S01]  /*9670*/  VIADD R16, R10, 0x1 ;  /* 0x000000010a107836 */ /* 0x000fe20000000000 */
[----:B------:R-:W-:Y:S04]  /*9680*/  BSSY B1, `(.L_x_62) ;  /* 0x0000055000017945 */ /* 0x000fe80003800000 */
[----:B------:R-:W-:-:S04]  /*9690*/  ISETP.NE.AND P1, PT, R16, 0x2, PT ;  /* 0x000000021000780c */ /* 0x000fc80003f25270 */
[----:B-12---:R-:W-:Y:S02]  /*96a0*/  SEL R2, RZ, 0x1, P1 ;  /* 0x00000001ff027807 */ /* 0x006fe40000800000 */
[----:B------:R-:W-:Y:S02]  /*96b0*/  SEL R16, R16, RZ, P1 ;  /* 0x000000ff10107207 */ /* 0x000fe40000800000 */
[----:B------:R-:W-:Y:S01]  /*96c0*/  LOP3.LUT R17, R11, R2, RZ, 0x3c, !PT ;  /* 0x000000020b117212 */ /* 0x000fe200078e3cff */
[----:B------:R-:W-:Y:S06]  /*96d0*/  @!P6 BRA `(.L_x_63) ;  /* 0x00000004003ce947 */ /* 0x000fec0003800000 */
[----:B------:R-:W-:Y:S01]  /*96e0*/  VIADD R13, R9, 0xffffffff ;  /* 0xffffffff090d7836 */ /* 0x000fe20000000000 */
        /* <DEDUP_REMOVED lines=20> */
.L_x_64:
[----:B------:R-:W1:Y:S01]  /*9830*/  S2R R2, SR_TID.X ;  /* 0x0000000000027919 */ /* 0x000e620000002100 */
[----:B------:R-:W-:Y:S02]  /*9840*/  SHF.L.U32 R3, R17, 0x1f, RZ ;  /* 0x0000001f11037819 */ /* 0x000fe400000006ff */
[----:B-1----:R-:W-:Y:S01]  /*9850*/  LOP3.LUT R5, R2, 0x7f, RZ, 0xc0, !PT ;  /* 0x0000007f02057812 */ /* 0x002fe200078ec0ff */
[----:B------:R-:W-:-:S03]  /*9860*/  IMAD R2, R16, 0x8, R19 ;  /* 0x0000000810027824 */ /* 0x000fc600078e0213 */
[----:B------:R-:W-:Y:S01]  /*9870*/  ISETP.NE.AND P1, PT, R5, RZ, PT ;  /* 0x000000ff0500720c */ /* 0x000fe20003f25270 */
[----:B------:R-:W1:Y:S02]  /*9880*/  SYNCS.PHASECHK.TRANS64.TRYWAIT P2, [R2+URZ+0x30840], R3 ;  /* 0x03084003020075a7 */ /* 0x000e64000804017f */
[----:B-1----:R-:W-:Y:S10]  /*9890*/  @!P2 BRA `(.L_x_65) ;  /* 0x0000000c00a0a947 */ /* 0x002ff40003800000 */
.L_x_100:
[----:B------:R-:W-:Y:S05]  /*98a0*/  @P1 BRA `(.L_x_66) ;  /* 0x0000000000141947 */ /* 0x000fea0003800000 */
[----:B------:R-:W-:Y:S01]  /*98b0*/  ISETP.NE.AND P2, PT, R27, RZ, PT ;  /* 0x000000ff1b00720c */ /* 0x000fe20003f45270 */
[----:B-1----:R-:W-:-:S04]  /*98c0*/  IMAD.MOV.U32 R3, RZ, RZ, 0x6000 ;  /* 0x00006000ff037424 */ /* 0x002fc800078e00ff */
[----:B------:R2:W-:Y:S08]  /*98d0*/  SYNCS.ARRIVE.TRANS64 RZ, [R2+URZ+0x30830], R3 ;  /* 0x0308300302ff79a7 */ /* 0x0005f0000800003f */
[----:B------:R-:W-:Y:S05]  /*98e0*/  @!P2 BRA `(.L_x_66) ;  /* 0x000000000004a947 */ /* 0x000fea0003800000 */
[----:B------:R-:W-:Y:S01]  /*98f0*/  BPT.TRAP 0x1 ;  /* 0x000000040000795c */ /* 0x000fe20000300000 */
.L_x_66:
[----:B-12---:R-:W-:Y:S01]  /*9900*/  IMAD R2, R16, 0x6000, R19 ;  /* 0x0000600010027824 */ /* 0x006fe200078e0213 */
[----:B------:R-:W-:Y:S01]  /*9910*/  R2UR UR11, R13 ;  /* 0x000000000d0b72ca */ /* 0x000fe200000e0000 */
[----:B------:R-:W-:Y:S01]  /*9920*/  VIADD R3, R19, 0x30800 ;  /* 0x0003080013037836 */ /* 0x000fe20000000000 */
[----:B------:R-:W-:Y:S01]  /*9930*/  UIADD3 UR4, UP0, UR40, 0x370, URZ ;  /* 0x0000037028047890 */ /* 0x000fe2000ff1e03f */
[----:B------:R-:W-:Y:S01]  /*9940*/  R2UR UR12, R0 ;  /* 0x00000000000c72ca */ /* 0x000fe200000e0000 */
[----:B------:R-:W-:Y:S01]  /*9950*/  UMOV UR6, 0x0 ;  /* 0x0000000000067882 */ /* 0x000fe20000000000 */
[----:B------:R-:W-:Y:S01]  /*9960*/  R2UR UR8, R2 ;  /* 0x00000000020872ca */ /* 0x000fe200000e0000 */
[--C-:B------:R-:W-:Y:S01]  /*9970*/  IMAD R2, R16, 0x8, R3.reuse ;  /* 0x0000000810027824 */ /* 0x100fe200078e0203 */
[----:B-----5:R-:W-:Y:S01]  /*9980*/  R2UR UR13, R4 ;  /* 0x00000000040d72ca */ /* 0x020fe200000e0000 */
[----:B------:R-:W-:Y:S01]  /*9990*/  UIADD3.X UR5, URZ, UR41, URZ, UP0, !UPT ;  /* 0x000000293f057290 */ /* 0x000fe200087fe43f */
[----:B------:R-:W-:Y:S01]  /*99a0*/  SHF.L.U32 R11, R11, 0x1f, RZ ;  /* 0x0000001f0b0b7819 */ /* 0x000fe200000006ff */
[----:B------:R-:W-:Y:S01]  /*99b0*/  UMOV UR7, 0x14f00000 ;  /* 0x14f0000000077882 */ /* 0x000fe20000000000 */
[----:B------:R-:W-:Y:S01]  /*99c0*/  R2UR UR9, R2 ;  /* 0x00000000020972ca */ /* 0x000fe200000e0000 */
[----:B------:R-:W-:Y:S01]  /*99d0*/  IMAD R2, R10, 0x8, R3 ;  /* 0x000000080a027824 */ /* 0x000fe200078e0203 */
[----:B------:R-:W-:Y:S01]  /*99e0*/  UIMAD UR11, UR11, 0xc0, URZ ;  /* 0x000000c00b0b78a4 */ /* 0x000fe2000f8e023f */
[----:B------:R-:W-:-:S04]  /*99f0*/  UMOV UR10, URZ ;  /* 0x0000003f000a7c82 */ /* 0x000fc80008000000 */
[----:B------:R-:W-:-:S06]  /*9a00*/  UIADD3 UR8, UR8, 0x12400, URZ ;  /* 0x0001240008087890 */ /* 0x000fcc000fffe03f */
[----:B------:R-:W-:-:S09]  /*9a10*/  UIADD3 UR9, UR9, 0x30, URZ ;  /* 0x0000003009097890 */ /* 0x000fd2000fffe03f */
[----:B------:R1:W-:Y:S01]  /*9a20*/  UTMALDG.4D [UR8], [UR4], desc[UR6] ;  /* 0x00000608040075b4 */ /* 0x0003e20008019000 */
[----:B------:R-:W2:Y:S02]  /*9a30*/  SYNCS.PHASECHK.TRANS64.TRYWAIT P2, [R2+URZ+0x60], R11 ;  /* 0x0000600b020075a7 */ /* 0x000ea4000804017f */
[----:B-12---:R-:W-:Y:S05]  /*9a40*/  @!P2 BRA `(.L_x_67) ;  /* 0x0000000c0048a947 */ /* 0x006fea0003800000 */
.L_x_101:
[----:B------:R-:W-:Y:S05]  /*9a50*/  @P1 BRA `(.L_x_68) ;  /* 0x0000000000141947 */ /* 0x000fea0003800000 */
[----:B------:R-:W-:Y:S01]  /*9a60*/  ISETP.NE.AND P1, PT, R27, RZ, PT ;  /* 0x000000ff1b00720c */ /* 0x000fe20003f25270 */
[----:B------:R-:W-:-:S04]  /*9a70*/  IMAD.MOV.U32 R3, RZ, RZ, 0x6000 ;  /* 0x00006000ff037424 */ /* 0x000fc800078e00ff */
[----:B------:R2:W-:Y:S08]  /*9a80*/  SYNCS.ARRIVE.TRANS64 RZ, [R2+URZ+0x50], R3 ;  /* 0x0000500302ff79a7 */ /* 0x0005f0000800003f */
[----:B------:R-:W-:Y:S05]  /*9a90*/  @!P1 BRA `(.L_x_68) ;  /* 0x0000000000049947 */ /* 0x000fea0003800000 */
[----:B------:R-:W-:Y:S01]  /*9aa0*/  BPT.TRAP 0x1 ;  /* 0x000000040000795c */ /* 0x000fe20000300000 */
.L_x_68:
        /* <DEDUP_REMOVED lines=18> */
.L_x_63:
[----:B------:R-:W-:Y:S05]  /*9bd0*/  BSYNC B1 ;  /* 0x0000000000017941 */ /* 0x000fea0003800000 */
.L_x_62:
[C---:B------:R-:W-:Y:S01]  /*9be0*/  ISETP.GT.AND P1, PT, R9.reuse, 0x1, PT ;  /* 0x000000010900780c */ /* 0x040fe20003f24270 */
[----:B------:R-:W-:-:S12]  /*9bf0*/  VIADD R9, R9, 0xfffffffe ;  /* 0xfffffffe09097836 */ /* 0x000fd80000000000 */
[----:B------:R-:W-:Y:S05]  /*9c00*/  @P1 BRA `(.L_x_69) ;  /* 0xfffffff400401947 */ /* 0x000fea000383ffff */
.L_x_54:
[----:B------:R-:W-:Y:S05]  /*9c10*/  BSYNC B0 ;  /* 0x0000000000007941 */ /* 0x000fea0003800000 */
.L_x_45:
[----:B------:R-:W-:Y:S04]  /*9c20*/  BSSY B0, `(.L_x_70) ;  /* 0x000001f000007945 */ /* 0x000fe80003800000 */
[----:B------:R-:W-:Y:S05]  /*9c30*/  @!P6 BRA `(.L_x_71) ;  /* 0x000000000074e947 */ /* 0x000fea0003800000 */
[----:B-12---:R-:W1:Y:S01]  /*9c40*/  S2R R2, SR_TID.X ;  /* 0x0000000000027919 */ /* 0x006e620000002100 */
[----:B------:R-:W-:Y:S01]  /*9c50*/  IMAD R3, R16, 0x8, R19 ;  /* 0x0000000810037824 */ /* 0x000fe200078e0213 */
[----:B-1----:R-:W-:Y:S02]  /*9c60*/  LOP3.LUT R4, R2, 0x7f, RZ, 0xc0, !PT ;  /* 0x0000007f02047812 */ /* 0x002fe400078ec0ff */
[----:B------:R-:W-:Y:S02]  /*9c70*/  SHF.L.U32 R2, R17, 0x1f, RZ ;  /* 0x0000001f11027819 */ /* 0x000fe400000006ff */
[----:B------:R-:W-:Y:S02]  /*9c80*/  ISETP.NE.AND P1, PT, R4, RZ, PT ;  /* 0x000000ff0400720c */ /* 0x000fe40003f25270 */
[----:B------:R-:W1:Y:S02]  /*9c90*/  SYNCS.PHASECHK.TRANS64.TRYWAIT P0, [R3+URZ+0x30860], R2 ;  /* 0x03086002030075a7 */ /* 0x000e64000800017f */
[----:B-1----:R-:W-:Y:S09]  /*9ca0*/  @!P0 BRA `(.L_x_72) ;  /* 0x0000000800c48947 */ /* 0x002ff20003800000 */
.L_x_102:
[----:B------:R-:W-:Y:S05]  /*9cb0*/  @P1 BRA `(.L_x_73) ;  /* 0x0000000000141947 */ /* 0x000fea0003800000 */
[----:B------:R-:W-:Y:S01]  /*9cc0*/  ISETP.NE.AND P0, PT, R27, RZ, PT ;  /* 0x000000ff1b00720c */ /* 0x000fe20003f05270 */
[----:B-1----:R-:W-:-:S04]  /*9cd0*/  IMAD.MOV.U32 R2, RZ, RZ, 0x6000 ;  /* 0x00006000ff027424 */ /* 0x002fc800078e00ff */
[----:B------:R2:W-:Y:S08]  /*9ce0*/  SYNCS.ARRIVE.TRANS64 RZ, [R3+URZ+0x30850], R2 ;  /* 0x0308500203ff79a7 */ /* 0x0005f0000800003f */
[----:B------:R-:W-:Y:S05]  /*9cf0*/  @!P0 BRA `(.L_x_73) ;  /* 0x0000000000048947 */ /* 0x000fea0003800000 */
[----:B------:R-:W-:Y:S01]  /*9d00*/  BPT.TRAP 0x1 ;  /* 0x000000040000795c */ /* 0x000fe20000300000 */
.L_x_73:
        /* <DEDUP_REMOVED lines=10> */
[----:B------:R-:W-:-:S04]  /*9db0*/  UMOV UR10, URZ ;  /* 0x0000003f000a7c82 */ /* 0x000fc80008000000 */
[----:B------:R-:W-:Y:S02]  /*9dc0*/  UIMAD UR11, UR11, 0xc0, URZ ;  /* 0x000000c00b0b78a4 */ /* 0x000fe4000f8e023f */
[----:B------:R-:W-:Y:S02]  /*9dd0*/  UIADD3 UR9, UR9, 0x30850, URZ ;  /* 0x0003085009097890 */ /* 0x000fe4000fffe03f */
[----:B------:R-:W-:-:S09]  /*9de0*/  UIADD3 UR8, UR8, 0x400, URZ ;  /* 0x0000040008087890 */ /* 0x000fd2000fffe03f */
[----:B------:R3:W-:Y:S02]  /*9df0*/  UTMALDG.4D [UR8], [UR4], desc[UR6] ;  /* 0x00000608040075b4 */ /* 0x0007e40008019000 */
[----:B---3--:R-:W-:Y:S01]  /*9e00*/  NOP ;  /* 0x0000000000007918 */ /* 0x008fe20000000000 */
.L_x_71:
[----:B------:R-:W-:Y:S05]  /*9e10*/  BSYNC B0 ;  /* 0x0000000000007941 */ /* 0x000fea0003800000 */
.L_x_70:
[----:B------:R-:W-:Y:S01]  /*9e20*/  VIADD R26, R26, UR36 ;  /* 0x000000241a1a7c36 */ /* 0x000fe20008000000 */
[----:B------:R-:W-:Y:S01]  /*9e30*/  ULDC UR4, c[0x0][0xda4] ;  /* 0x0003690000047ab9 */ /* 0x000fe20000000800 */
[----:B------:R-:W-:Y:S02]  /*9e40*/  VIADD R16, R16, 0x1 ;  /* 0x0000000110107836 */ /* 0x000fe40000000000 */
[----:B------:R-:W-:Y:S01]  /*9e50*/  VIADD R29, R29, 0x1 ;  /* 0x000000011d1d7836 */ /* 0x000fe20000000000 */
[----:B------:R-:W-:Y:S02]  /*9e60*/  ISETP.GE.AND P1, PT, R26, UR4, PT ;  /* 0x000000041a007c0c */ /* 0x000fe4000bf26270 */
[----:B------:R-:W-:-:S04]  /*9e70*/  ISETP.NE.AND P0, PT, R16, 0x2, PT ;  /* 0x000000021000780c */ /* 0x000fc80003f05270 */
[----:B------:R-:W-:Y:S02]  /*9e80*/  SEL R0, RZ, 0x1, P0 ;  /* 0x00000001ff007807 */ /* 0x000fe40000000000 */
[----:B------:R-:W-:Y:S02]  /*9e90*/  SEL R16, R16, RZ, P0 ;  /* 0x000000ff10107207 */ /* 0x000fe40000000000 */
[----:B------:R-:W-:-:S03]  /*9ea0*/  LOP3.LUT R17, R17, R0, RZ, 0x3c, !PT ;  /* 0x0000000011117212 */ /* 0x000fc600078e3cff */
[----:B------:R-:W-:Y:S05]  /*9eb0*/  @!P1 BRA `(.L_x_74) ;  /* 0xffffffdc00c89947 */ /* 0x000fea000383ffff */
[----:B------:R-:W-:-:S07]  /*9ec0*/  LOP3.LUT R29, R29, 0x1, RZ, 0xc, !PT ;  /* 0x000000011d1d7812 */ /* 0x000fce00078e0cff */
.L_x_32:
[----:B-12---:R-:W1:Y:S01]  /*9ed0*/  S2R R3, SR_CgaCtaId ;  /* 0x0000000000037919 */ /* 0x006e620000008800 */
[----:B------:R-:W-:Y:S01]  /*9ee0*/  MOV R0, 0x400 ;  /* 0x0000040000007802 */ /* 0x000fe20000000f00 */
[----:B------:R-:W-:Y:S01]  /*9ef0*/  BSSY B0, `(.L_x_75) ;  /* 0x0000005000007945 */ /* 0x000fe20003800000 */
[----:B------:R-:W-:Y:S02]  /*9f00*/  SHF.L.U32 R29, R29, 0x1f, RZ ;  /* 0x0000001f1d1d7819 */ /* 0x000fe400000006ff */
[----:B-1----:R-:W-:-:S04]  /*9f10*/  LEA R8, R3, R0, 0x18 ;  /* 0x0000000003087211 */ /* 0x002fc800078ec0ff */
[----:B------:R-:W1:Y:S02]  /*9f20*/  SYNCS.PHASECHK.TRANS64.TRYWAIT P0, [R8+URZ+0x30820], R29 ;  /* 0x0308201d080075a7 */ /* 0x000e64000800017f */
[----:B-1----:R-:W-:Y:S05]  /*9f30*/  @!P0 BRA `(.L_x_76) ;  /* 0x0000000800348947 */ /* 0x002fea0003800000 */
.L_x_103:
[----:B------:R-:W-:Y:S05]  /*9f40*/  BSYNC B0 ;  /* 0x0000000000007941 */ /* 0x000fea0003800000 */
.L_x_75:
[----:B------:R-:W-:-:S03]  /*9f50*/  UMOV UR4, 0xffffffff ;  /* 0xffffffff00047882 */ /* 0x000fc60000000000 */
[----:B------:R-:W-:Y:S05]  /*9f60*/  BRA.DIV UR4, `(.L_x_77) ;  /* 0x0000000a043c7947 */ /* 0x000fea000b800000 */
[----:B------:R-:W2:Y:S02]  /*9f70*/  S2R R0, SR_TID.X ;  /* 0x0000000000007919 */ /* 0x000ea40000002100 */
[----:B--2---:R-:W-:-:S04]  /*9f80*/  SHF.R.U32.HI R0, RZ, 0x5, R0 ;  /* 0x00000005ff007819 */ /* 0x004fc80000011600 */
[----:B------:R-:W-:-:S05]  /*9f90*/  LOP3.LUT R0, R0, 0x3, RZ, 0xc0, !PT ;  /* 0x0000000300007812 */ /* 0x000fca00078ec0ff */
[----:B------:R2:W3:Y:S02]  /*9fa0*/  SHFL.IDX PT, R14, R0, RZ, 0x1f ;  /* 0x00001fff000e7589 */ /* 0x0004e400000e0000 */
.L_x_106:
[----:B---3--:R-:W-:Y:S01]  /*9fb0*/  ISETP.NE.AND P0, PT, R14, RZ, PT ;  /* 0x000000ff0e00720c */ /* 0x008fe20003f05270 */
[----:B------:R-:W-:-:S12]  /*9fc0*/  BSSY B0, `(.L_x_78) ;  /* 0x0000024000007945 */ /* 0x000fd80003800000 */
[----:B------:R-:W-:Y:S05]  /*9fd0*/  @P0 BRA `(.L_x_79) ;  /* 0x0000000000880947 */ /* 0x000fea0003800000 */
[----:B------:R-:W-:-:S03]  /*9fe0*/  UMOV UR4, 0xffffffff ;  /* 0xffffffff00047882 */ /* 0x000fc60000000000 */
[----:B------:R-:W-:Y:S05]  /*9ff0*/  BRA.DIV UR4, `(.L_x_80) ;  /* 0x0000000a044c7947 */ /* 0x000fea000b800000 */
[----:B------:R-:W-:-:S13]  /*a000*/  ELECT P6, URZ, PT ;  /* 0x00000000003f782f */ /* 0x000fda00038c0000 */
.L_x_109:
[----:B------:R-:W-:Y:S05]  /*a010*/  @!P6 BRA `(.L_x_79) ;  /* 0x000000000078e947 */ /* 0x000fea0003800000 */
[----:B--2---:R-:W2:Y:S02]  /*a020*/  LDL.LU R0, [R1+0x10] ;  /* 0x0000100001007983 */ /* 0x004ea40000300800 */
[----:B--2---:R-:W-:-:S04]  /*a030*/  LOP3.LUT R0, R0, 0x2, RZ, 0xfc, !PT ;  /* 0x0000000200007812 */ /* 0x004fc800078efcff */
[----:B------:R-:W-:-:S13]  /*a040*/  ISETP.NE.AND P2, PT, R0, 0x3, PT ;  /* 0x000000030000780c */ /* 0x000fda0003f45270 */
[----:B------:R-:W-:Y:S05]  /*a050*/  @!P2 BRA `(.L_x_81) ;  /* 0x000000000004a947 */ /* 0x000fea0003800000 */
[----:B------:R-:W-:Y:S01]  /*a060*/  BPT.TRAP 0x1 ;  /* 0x000000040000795c */ /* 0x000fe20000300000 */
.L_x_81:
[----:B------:R-:W-:Y:S01]  /*a070*/  VIADD R3, R8, 0x30840 ;  /* 0x0003084008037836 */ /* 0x000fe20000000000 */
[----:B------:R-:W-:Y:S01]  /*a080*/  SHF.L.U32 R4, R17, 0x1f, RZ ;  /* 0x0000001f11047819 */ /* 0x000fe200000006ff */
[C---:B------:R-:W-:Y:S02]  /*a090*/  VIADD R0, R16.reuse, 0x1 ;  /* 0x0000000110007836 */ /* 0x040fe40000000000 */
[----:B------:R-:W-:-:S03]  /*a0a0*/  IMAD R5, R16, 0x8, R3 ;  /* 0x0000000810057824 */ /* 0x000fc600078e0203 */
[C---:B------:R-:W-:Y:S01]  /*a0b0*/  ISETP.NE.AND P1, PT, R0.reuse, 0x2, PT ;  /* 0x000000020000780c */ /* 0x040fe20003f25270 */
[----:B------:R-:W2:Y:S03]  /*a0c0*/  SYNCS.PHASECHK.TRANS64.TRYWAIT P0, [R5+URZ], R4 ;  /* 0x00000004050075a7 */ /* 0x000ea6000800017f */
[----:B------:R-:W-:Y:S02]  /*a0d0*/  SEL R2, RZ, 0x1, P1 ;  /* 0x00000001ff027807 */ /* 0x000fe40000800000 */
[----:B------:R-:W-:Y:S02]  /*a0e0*/  SEL R6, R0, RZ, P1 ;  /* 0x000000ff00067207 */ /* 0x000fe40000800000 */
[----:B------:R-:W-:-:S03]  /*a0f0*/  LOP3.LUT R0, R17, R2, RZ, 0x3c, !PT ;  /* 0x0000000211007212 */ /* 0x000fc600078e3cff */
[----:B------:R-:W-:Y:S01]  /*a100*/  IMAD R3, R6, 0x8, R3 ;  /* 0x0000000806037824 */ /* 0x000fe200078e0203 */
[----:B------:R-:W-:Y:S01]  /*a110*/  SHF.L.U32 R0, R0, 0x1f, RZ ;  /* 0x0000001f00007819 */ /* 0x000fe200000006ff */
[----:B--2---:R-:W-:Y:S06]  /*a120*/  @!P0 BRA `(.L_x_82) ;  /* 0x0000000800208947 */ /* 0x004fec0003800000 */
.L_x_110:
[----:B------:R-:W3:Y:S02]  /*a130*/  SYNCS.PHASECHK.TRANS64.TRYWAIT P0, [R3+URZ], R0 ;  /* 0x00000000030075a7 */ /* 0x000ee4000800017f */
[----:B---3--:R-:W-:Y:S05]  /*a140*/  @!P0 BRA `(.L_x_83) ;  /* 0x00000008002c8947 */ /* 0x008fea0003800000 */
.L_x_111:
[----:B------:R-:W-:Y:S05]  /*a150*/  @!P2 BRA `(.L_x_84) ;  /* 0x000000000004a947 */ /* 0x000fea0003800000 */
[----:B------:R-:W-:Y:S01]  /*a160*/  BPT.TRAP 0x1 ;  /* 0x000000040000795c */ /* 0x000fe20000300000 */
.L_x_84:
[----:B---3--:R-:W-:-:S04]  /*a170*/  VIADD R3, R8, 0x30860 ;  /* 0x0003086008037836 */ /* 0x008fc80000000000 */
[----:B--2---:R-:W-:-:S04]  /*a180*/  IMAD R5, R16, 0x8, R3 ;  /* 0x0000000810057824 */ /* 0x004fc800078e0203 */
[----:B------:R-:W2:Y:S02]  /*a190*/  SYNCS.PHASECHK.TRANS64.TRYWAIT P0, [R5+URZ], R4 ;  /* 0x00000004050075a7 */ /* 0x000ea4000800017f */
[----:B--2---:R-:W-:Y:S05]  /*a1a0*/  @!P0 BRA `(.L_x_85) ;  /* 0x0000000800288947 */ /* 0x004fea0003800000 */
.L_x_112:
[----:B------:R-:W-:-:S07]  /*a1b0*/  IMAD R3, R6, 0x8, R3 ;  /* 0x0000000806037824 */ /* 0x000fce00078e0203 */
.L_x_86:
[----:B---3--:R3:W4:Y:S02]  /*a1c0*/  SYNCS.PHASECHK.TRANS64.TRYWAIT P0, [R3+URZ], R0 ;  /* 0x00000000030075a7 */ /* 0x008724000800017f */
[----:B----4-:R-:W-:Y:S05]  /*a1d0*/  @!P0 NANOSLEEP.SYNCS 0x989680 ;  /* 0x009896800000895d */ /* 0x010fea0003900000 */
[----:B------:R-:W4:Y:S02]  /*a1e0*/  @!P0 SYNCS.PHASECHK.TRANS64 P0, [R3+URZ], R0 ;  /* 0x00000000030085a7 */ /* 0x000f24000800007f */
[----:B----4-:R-:W-:Y:S05]  /*a1f0*/  @!P0 BRA `(.L_x_86) ;  /* 0xfffffffc00f08947 */ /* 0x010fea000383ffff */
.L_x_79:
[----:B------:R-:W-:Y:S05]  /*a200*/  BSYNC B0 ;  /* 0x0000000000007941 */ /* 0x000fea0003800000 */
.L_x_78:
[----:B------:R-:W-:Y:S05]  /*a210*/  EXIT ;  /* 0x000000000000794d */ /* 0x000fea0003800000 */
.L_x_10:
[----:B-1----:R-:W-:-:S04]  /*a220*/  IMAD.U32 R3, RZ, RZ, UR40 ;  /* 0x00000028ff037e24 */ /* 0x002fc8000f8e00ff */
[----:B------:R1:W2:Y:S03]  /*a230*/  SYNCS.PHASECHK.TRANS64.TRYWAIT P1, [R3+URZ+0x30800], R0 ;  /* 0x03080000030075a7 */ /* 0x0002a6000802017f */
[----:B--2---:R-:W-:Y:S05]  /*a240*/  @!P1 NANOSLEEP.SYNCS 0x989680 ;  /* 0x009896800000995d */ /* 0x004fea0003900000 */
[----:B------:R-:W2:Y:S02]  /*a250*/  @!P1 SYNCS.PHASECHK.TRANS64 P1, [R3+URZ+0x30800], R0 ;  /* 0x03080000030095a7 */ /* 0x000ea4000802007f */
[----:B--2---:R-:W-:Y:S05]  /*a260*/  @!P1 BRA `(.L_x_10) ;  /* 0xfffffffc00ec9947 */ /* 0x004fea000383ffff */
[----:B------:R-:W-:Y:S05]  /*a270*/  BRA `(.L_x_87) ;  /* 0xffffff70001c7947 */ /* 0x000fea000383ffff */
.L_x_14:
[----:B--2---:R2:W3:Y:S02]  /*a280*/  SYNCS.PHASECHK.TRANS64.TRYWAIT P2, [R4+URZ+0x30830], R3 ;  /* 0x03083003040075a7 */ /* 0x0044e4000804017f */
[----:B---3--:R-:W-:Y:S05]  /*a290*/  @!P2 NANOSLEEP.SYNCS 0x989680 ;  /* 0x009896800000a95d */ /* 0x008fea0003900000 */
[----:B------:R-:W3:Y:S02]  /*a2a0*/  @!P2 SYNCS.PHASECHK.TRANS64 P2, [R4+URZ+0x30830], R3 ;  /* 0x030830030400a5a7 */ /* 0x000ee4000804007f */
[----:B---3--:R-:W-:Y:S05]  /*a2b0*/  @!P2 BRA `(.L_x_14) ;  /* 0xfffffffc00f0a947 */ /* 0x008fea000383ffff */
[----:B------:R-:W-:Y:S05]  /*a2c0*/  BRA `(.L_x_13) ;  /* 0xffffff7000507947 */ /* 0x000fea000383ffff */
.L_x_19:
[----:B---3--:R-:W-:-:S04]  /*a2d0*/  IMAD.U32 R3, RZ, RZ, UR7 ;  /* 0x00000007ff037e24 */ /* 0x008fc8000f8e00ff */
[----:B------:R3:W4:Y:S03]  /*a2e0*/  SYNCS.PHASECHK.TRANS64.TRYWAIT P2, [R3+URZ+0x30830], R0 ;  /* 0x03083000030075a7 */ /* 0x000726000804017f */
[----:B----4-:R-:W-:Y:S05]  /*a2f0*/  @!P2 NANOSLEEP.SYNCS 0x989680 ;  /* 0x009896800000a95d */ /* 0x010fea0003900000 */
[----:B------:R-:W4:Y:S02]  /*a300*/  @!P2 SYNCS.PHASECHK.TRANS64 P2, [R3+URZ+0x30830], R0 ;  /* 0x030830000300a5a7 */ /* 0x000f24000804007f */
[----:B----4-:R-:W-:Y:S05]  /*a310*/  @!P2 BRA `(.L_x_19) ;  /* 0xfffffffc00eca947 */ /* 0x010fea000383ffff */
[----:B------:R-:W-:Y:S05]  /*a320*/  BRA `(.L_x_16) ;  /* 0xffffff9c00a47947 */ /* 0x000fea000383ffff */
.L_x_23:
[----:B--2---:R-:W-:-:S04]  /*a330*/  IMAD.U32 R3, RZ, RZ, UR7 ;  /* 0x00000007ff037e24 */ /* 0x004fc8000f8e00ff */
[----:B------:R2:W3:Y:S03]  /*a340*/  SYNCS.PHASECHK.TRANS64.TRYWAIT P2, [R3+URZ+0x30850], R0 ;  /* 0x03085000030075a7 */ /* 0x0004e6000804017f */
[----:B---3--:R-:W-:Y:S05]  /*a350*/  @!P2 NANOSLEEP.SYNCS 0x989680 ;  /* 0x009896800000a95d */ /* 0x008fea0003900000 */
[----:B------:R-:W3:Y:S02]  /*a360*/  @!P2 SYNCS.PHASECHK.TRANS64 P2, [R3+URZ+0x30850], R0 ;  /* 0x030850000300a5a7 */ /* 0x000ee4000804007f */
[----:B---3--:R-:W-:Y:S05]  /*a370*/  @!P2 BRA `(.L_x_23) ;  /* 0xfffffffc00eca947 */ /* 0x008fea000383ffff */
[----:B------:R-:W-:Y:S05]  /*a380*/  BRA `(.L_x_20) ;  /* 0xffffffa000247947 */ /* 0x000fea000383ffff */
.L_x_28:
[----:B----4-:R-:W-:-:S04]  /*a390*/  IMAD.U32 R7, RZ, RZ, UR12 ;  /* 0x0000000cff077e24 */ /* 0x010fc8000f8e00ff */
[----:B------:R4:W1:Y:S03]  /*a3a0*/  SYNCS.PHASECHK.TRANS64.TRYWAIT P0, [R7+URZ+0x30850], R4 ;  /* 0x03085004070075a7 */ /* 0x000866000800017f */
[----:B-1----:R-:W-:Y:S05]  /*a3b0*/  @!P0 NANOSLEEP.SYNCS 0x989680 ;  /* 0x009896800000895d */ /* 0x002fea0003900000 */
[----:B------:R-:W1:Y:S02]  /*a3c0*/  @!P0 SYNCS.PHASECHK.TRANS64 P0, [R7+URZ+0x30850], R4 ;  /* 0x03085004070085a7 */ /* 0x000e64000800007f */
[----:B-1----:R-:W-:Y:S05]  /*a3d0*/  @!P0 BRA `(.L_x_28) ;  /* 0xfffffffc00ec8947 */ /* 0x002fea000383ffff */
[----:B------:R-:W-:Y:S05]  /*a3e0*/  BRA `(.L_x_27) ;  /* 0xffffffc400dc7947 */ /* 0x000fea000383ffff */
.L_x_37:
[----:B------:R-:W1:Y:S01]  /*a3f0*/  S2R R4, SR_TID.X ;  /* 0x0000000000047919 */ /* 0x000e620000002100 */
[----:B------:R-:W-:Y:S01]  /*a400*/  BSSY B0, `(.L_x_88) ;  /* 0x000000a000007945 */ /* 0x000fe20003800000 */
[----:B------:R-:W-:Y:S02]  /*a410*/  IMAD.MOV.U32 R12, RZ, RZ, RZ ;  /* 0x000000ffff0c7224 */ /* 0x000fe400078e00ff */
[----:B------:R-:W-:Y:S02]  /*a420*/  IMAD.MOV.U32 R11, RZ, RZ, 0x1f ;  /* 0x0000001fff0b7424 */ /* 0x000fe400078e00ff */
[----:B------:R-:W-:Y:S01]  /*a430*/  IMAD.MOV.U32 R15, RZ, RZ, -0x1 ;  /* 0xffffffffff0f7424 */ /* 0x000fe200078e00ff */
[----:B-1----:R-:W-:-:S04]  /*a440*/  SHF.R.U32.HI R4, RZ, 0x5, R4 ;  /* 0x00000005ff047819 */ /* 0x002fc80000011604 */
[----:B------:R-:W-:-:S05]  /*a450*/  LOP3.LUT R4, R4, 0x3, RZ, 0xc0, !PT ;  /* 0x0000000304047812 */ /* 0x000fca00078ec0ff */
[----:B------:R-:W-:-:S07]  /*a460*/  IMAD.MOV.U32 R13, RZ, RZ, R4 ;  /* 0x000000ffff0d7224 */ /* 0x000fce00078e0004 */
[----:B------:R-:W-:Y:S05]  /*a470*/  WARPSYNC.COLLECTIVE R15, `(.L_x_89) ;  /* 0x000000000f087348 */ /* 0x000fea0003c00000 */
[----:B------:R1:W2:Y:S02]  /*a480*/  SHFL.IDX P6, R14, R13, R12, R11 ;  /* 0x0000000c0d0e7389 */ /* 0x0002a400000c000b */
[----:B-12---:R-:W-:Y:S01]  /*a490*/  ENDCOLLECTIVE ;  /* 0x000000000000791b */ /* 0x006fe20003800000 */
.L_x_89:
[----:B------:R-:W-:Y:S05]  /*a4a0*/  BSYNC B0 ;  /* 0x0000000000007941 */ /* 0x000fea0003800000 */
.L_x_88:
[----:B------:R-:W-:Y:S05]  /*a4b0*/  BRA `(.L_x_90) ;  /* 0xffffffe000387947 */ /* 0x000fea000383ffff */
.L_x_38:
[----:B------:R-:W-:Y:S01]  /*a4c0*/  BSSY B0, `(.L_x_91) ;  /* 0x0000006000007945 */ /* 0x000fe20003800000 */
[----:B------:R-:W-:-:S07]  /*a4d0*/  IMAD.MOV.U32 R15, RZ, RZ, -0x1 ;  /* 0xffffffffff0f7424 */ /* 0x000fce00078e00ff */
[----:B------:R-:W-:Y:S05]  /*a4e0*/  WARPSYNC.COLLECTIVE R15, `(.L_x_92) ;  /* 0x000000000f0c7348 */ /* 0x000fea0003c00000 */
[----:B------:R-:W-:Y:S02]  /*a4f0*/  ELECT P6, UR62, PT ;  /* 0x00000000003e782f */ /* 0x000fe400038c0000 */
[----:B------:R-:W-:Y:S01]  /*a500*/  MOV R14, UR62 ;  /* 0x0000003e000e7c02 */ /* 0x000fe20008000f00 */
[----:B------:R-:W-:Y:S10]  /*a510*/  ENDCOLLECTIVE ;  /* 0x000000000000791b */ /* 0x000ff40003800000 */
.L_x_92:
[----:B------:R-:W-:Y:S05]  /*a520*/  BSYNC B0 ;  /* 0x0000000000007941 */ /* 0x000fea0003800000 */
.L_x_91:
[----:B------:R-:W-:Y:S05]  /*a530*/  BRA `(.L_x_93) ;  /* 0xffffffe0002c7947 */ /* 0x000fea000383ffff */
.L_x_41:
[----:B--2---:R2:W3:Y:S02]  /*a540*/  SYNCS.PHASECHK.TRANS64.TRYWAIT P1, [R5+URZ+0x30840], R4 ;  /* 0x03084004050075a7 */ /* 0x0044e4000802017f */
[----:B---3--:R-:W-:Y:S05]  /*a550*/  @!P1 NANOSLEEP.SYNCS 0x989680 ;  /* 0x009896800000995d */ /* 0x008fea0003900000 */
[----:B------:R-:W3:Y:S02]  /*a560*/  @!P1 SYNCS.PHASECHK.TRANS64 P1, [R5+URZ+0x30840], R4 ;  /* 0x03084004050095a7 */ /* 0x000ee4000802007f */
[----:B---3--:R-:W-:Y:S05]  /*a570*/  @!P1 BRA `(.L_x_41) ;  /* 0xfffffffc00f09947 */ /* 0x008fea000383ffff */
[----:B------:R-:W-:Y:S05]  /*a580*/  BRA `(.L_x_94) ;  /* 0xffffffe0008c7947 */ /* 0x000fea000383ffff */
.L_x_44:
[----:B--2---:R2:W3:Y:S02]  /*a590*/  SYNCS.PHASECHK.TRANS64.TRYWAIT P1, [R19+URZ+0x30820], R4 ;  /* 0x03082004130075a7 */ /* 0x0044e4000802017f */
[----:B---3--:R-:W-:Y:S05]  /*a5a0*/  @!P1 NANOSLEEP.SYNCS 0x989680 ;  /* 0x009896800000995d */ /* 0x008fea0003900000 */
[----:B------:R-:W3:Y:S02]  /*a5b0*/  @!P1 SYNCS.PHASECHK.TRANS64 P1, [R19+URZ+0x30820], R4 ;  /* 0x03082004130095a7 */ /* 0x000ee4000802007f */
[----:B---3--:R-:W-:Y:S05]  /*a5c0*/  @!P1 BRA `(.L_x_44) ;  /* 0xfffffffc00f09947 */ /* 0x008fea000383ffff */
[----:B------:R-:W-:Y:S05]  /*a5d0*/  BRA `(.L_x_95) ;  /* 0xffffffe4002c7947 */ /* 0x000fea000383ffff */
.L_x_50:
[----:B-1----:R1:W2:Y:S02]  /*a5e0*/  SYNCS.PHASECHK.TRANS64.TRYWAIT P2, [R3+URZ+0x30840], R2 ;  /* 0x03084002030075a7 */ /* 0x0022a4000804017f */
[----:B--2---:R-:W-:Y:S05]  /*a5f0*/  @!P2 NANOSLEEP.SYNCS 0x989680 ;  /* 0x009896800000a95d */ /* 0x004fea0003900000 */
[----:B------:R-:W2:Y:S02]  /*a600*/  @!P2 SYNCS.PHASECHK.TRANS64 P2, [R3+URZ+0x30840], R2 ;  /* 0x030840020300a5a7 */ /* 0x000ea4000804007f */
[----:B--2---:R-:W-:Y:S05]  /*a610*/  @!P2 BRA `(.L_x_50) ;  /* 0xfffffffc00f0a947 */ /* 0x004fea000383ffff */
[----:B------:R-:W-:Y:S05]  /*a620*/  BRA `(.L_x_96) ;  /* 0xffffffe400c47947 */ /* 0x000fea000383ffff */
.L_x_52:
[----:B-1----:R1:W2:Y:S02]  /*a630*/  SYNCS.PHASECHK.TRANS64.TRYWAIT P2, [R2+URZ+0x60], R5 ;  /* 0x00006005020075a7 */ /* 0x0022a4000804017f */
[----:B--2---:R-:W-:Y:S05]  /*a640*/  @!P2 NANOSLEEP.SYNCS 0x989680 ;  /* 0x009896800000a95d */ /* 0x004fea0003900000 */
[----:B------:R-:W2:Y:S02]  /*a650*/  @!P2 SYNCS.PHASECHK.TRANS64 P2, [R2+URZ+0x60], R5 ;  /* 0x000060050200a5a7 */ /* 0x000ea4000804007f */
[----:B--2---:R-:W-:Y:S05]  /*a660*/  @!P2 BRA `(.L_x_52) ;  /* 0xfffffffc00f0a947 */ /* 0x004fea000383ffff */
[----:B------:R-:W-:Y:S05]  /*a670*/  BRA `(.L_x_97) ;  /* 0xffffffe800187947 */ /* 0x000fea000383ffff */
.L_x_58:
[----:B-1----:R1:W2:Y:S02]  /*a680*/  SYNCS.PHASECHK.TRANS64.TRYWAIT P2, [R3+URZ+0x30840], R2 ;  /* 0x03084002030075a7 */ /* 0x0022a4000804017f */
[----:B--2---:R-:W-:Y:S05]  /*a690*/  @!P2 NANOSLEEP.SYNCS 0x989680 ;  /* 0x009896800000a95d */ /* 0x004fea0003900000 */
[----:B------:R-:W2:Y:S02]  /*a6a0*/  @!P2 SYNCS.PHASECHK.TRANS64 P2, [R3+URZ+0x30840], R2 ;  /* 0x030840020300a5a7 */ /* 0x000ea4000804007f */
[----:B--2---:R-:W-:Y:S05]  /*a6b0*/  @!P2 BRA `(.L_x_58) ;  /* 0xfffffffc00f0a947 */ /* 0x004fea000383ffff */
[----:B------:R-:W-:Y:S05]  /*a6c0*/  BRA `(.L_x_98) ;  /* 0xffffffec001c7947 */ /* 0x000fea000383ffff */
.L_x_60:
[----:B-1----:R1:W2:Y:S02]  /*a6d0*/  SYNCS.PHASECHK.TRANS64.TRYWAIT P2, [R2+URZ+0x60], R17 ;  /* 0x00006011020075a7 */ /* 0x0022a4000804017f */
[----:B--2---:R-:W-:Y:S05]  /*a6e0*/  @!P2 NANOSLEEP.SYNCS 0x989680 ;  /* 0x009896800000a95d */ /* 0x004fea0003900000 */
[----:B------:R-:W2:Y:S02]  /*a6f0*/  @!P2 SYNCS.PHASECHK.TRANS64 P2, [R2+URZ+0x60], R17 ;  /* 0x000060110200a5a7 */ /* 0x000ea4000804007f */
[----:B--2---:R-:W-:Y:S05]  /*a700*/  @!P2 BRA `(.L_x_60) ;  /* 0xfffffffc00f0a947 */ /* 0x004fea000383ffff */
[----:B------:R-:W-:Y:S05]  /*a710*/  BRA `(.L_x_99) ;  /* 0xffffffec00707947 */ /* 0x000fea000383ffff */
.L_x_65:
[----:B-1----:R1:W2:Y:S02]  /*a720*/  SYNCS.PHASECHK.TRANS64.TRYWAIT P2, [R2+URZ+0x30840], R3 ;  /* 0x03084003020075a7 */ /* 0x0022a4000804017f */
[----:B--2---:R-:W-:Y:S05]  /*a730*/  @!P2 NANOSLEEP.SYNCS 0x989680 ;  /* 0x009896800000a95d */ /* 0x004fea0003900000 */
[----:B------:R-:W2:Y:S02]  /*a740*/  @!P2 SYNCS.PHASECHK.TRANS64 P2, [R2+URZ+0x30840], R3 ;  /* 0x030840030200a5a7 */ /* 0x000ea4000804007f */
[----:B--2---:R-:W-:Y:S05]  /*a750*/  @!P2 BRA `(.L_x_65) ;  /* 0xfffffffc00f0a947 */ /* 0x004fea000383ffff */
[----:B------:R-:W-:Y:S05]  /*a760*/  BRA `(.L_x_100) ;  /* 0xfffffff0004c7947 */ /* 0x000fea000383ffff */
.L_x_67:
[----:B-1----:R1:W2:Y:S02]  /*a770*/  SYNCS.PHASECHK.TRANS64.TRYWAIT P2, [R2+URZ+0x60], R11 ;  /* 0x0000600b020075a7 */ /* 0x0022a4000804017f */
[----:B--2---:R-:W-:Y:S05]  /*a780*/  @!P2 NANOSLEEP.SYNCS 0x989680 ;  /* 0x009896800000a95d */ /* 0x004fea0003900000 */
[----:B------:R-:W2:Y:S02]  /*a790*/  @!P2 SYNCS.PHASECHK.TRANS64 P2, [R2+URZ+0x60], R11 ;  /* 0x0000600b0200a5a7 */ /* 0x000ea4000804007f */
[----:B--2---:R-:W-:Y:S05]  /*a7a0*/  @!P2 BRA `(.L_x_67) ;  /* 0xfffffffc00f0a947 */ /* 0x004fea000383ffff */
[----:B------:R-:W-:Y:S05]  /*a7b0*/  BRA `(.L_x_101) ;  /* 0xfffffff000a47947 */ /* 0x000fea000383ffff */
.L_x_72:
[----:B-1----:R1:W2:Y:S02]  /*a7c0*/  SYNCS.PHASECHK.TRANS64.TRYWAIT P0, [R3+URZ+0x30860], R2 ;  /* 0x03086002030075a7 */ /* 0x0022a4000800017f */
[----:B--2---:R-:W-:Y:S05]  /*a7d0*/  @!P0 NANOSLEEP.SYNCS 0x989680 ;  /* 0x009896800000895d */ /* 0x004fea0003900000 */
[----:B------:R-:W2:Y:S02]  /*a7e0*/  @!P0 SYNCS.PHASECHK.TRANS64 P0, [R3+URZ+0x30860], R2 ;  /* 0x03086002030085a7 */ /* 0x000ea4000800007f */
[----:B--2---:R-:W-:Y:S05]  /*a7f0*/  @!P0 BRA `(.L_x_72) ;  /* 0xfffffffc00f08947 */ /* 0x004fea000383ffff */
[----:B------:R-:W-:Y:S05]  /*a800*/  BRA `(.L_x_102) ;  /* 0xfffffff400287947 */ /* 0x000fea000383ffff */
.L_x_76:
[----:B-1----:R1:W2:Y:S02]  /*a810*/  SYNCS.PHASECHK.TRANS64.TRYWAIT P0, [R8+URZ+0x30820], R29 ;  /* 0x0308201d080075a7 */ /* 0x0022a4000800017f */
[----:B--2---:R-:W-:Y:S05]  /*a820*/  @!P0 NANOSLEEP.SYNCS 0x989680 ;  /* 0x009896800000895d */ /* 0x004fea0003900000 */
[----:B------:R-:W2:Y:S02]  /*a830*/  @!P0 SYNCS.PHASECHK.TRANS64 P0, [R8+URZ+0x30820], R29 ;  /* 0x0308201d080085a7 */ /* 0x000ea4000800007f */
[----:B--2---:R-:W-:Y:S05]  /*a840*/  @!P0 BRA `(.L_x_76) ;  /* 0xfffffffc00f08947 */ /* 0x004fea000383ffff */
[----:B------:R-:W-:Y:S05]  /*a850*/  BRA `(.L_x_103) ;  /* 0xfffffff400b87947 */ /* 0x000fea000383ffff */
.L_x_77:
[----:B------:R-:W2:Y:S01]  /*a860*/  S2R R0, SR_TID.X ;  /* 0x0000000000007919 */ /* 0x000ea20000002100 */
[----:B------:R-:W-:Y:S01]  /*a870*/  BSSY B0, `(.L_x_104) ;  /* 0x000000a000007945 */ /* 0x000fe20003800000 */
[----:B------:R-:W-:Y:S02]  /*a880*/  IMAD.MOV.U32 R12, RZ, RZ, RZ ;  /* 0x000000ffff0c7224 */ /* 0x000fe400078e00ff */
[----:B------:R-:W-:Y:S02]  /*a890*/  IMAD.MOV.U32 R11, RZ, RZ, 0x1f ;  /* 0x0000001fff0b7424 */ /* 0x000fe400078e00ff */
[----:B------:R-:W-:Y:S01]  /*a8a0*/  IMAD.MOV.U32 R15, RZ, RZ, -0x1 ;  /* 0xffffffffff0f7424 */ /* 0x000fe200078e00ff */
[----:B--2---:R-:W-:-:S04]  /*a8b0*/  SHF.R.U32.HI R0, RZ, 0x5, R0 ;  /* 0x00000005ff007819 */ /* 0x004fc80000011600 */
[----:B------:R-:W-:-:S05]  /*a8c0*/  LOP3.LUT R0, R0, 0x3, RZ, 0xc0, !PT ;  /* 0x0000000300007812 */ /* 0x000fca00078ec0ff */
[----:B------:R-:W-:-:S07]  /*a8d0*/  IMAD.MOV.U32 R13, RZ, RZ, R0 ;  /* 0x000000ffff0d7224 */ /* 0x000fce00078e0000 */
[----:B-1----:R-:W-:Y:S05]  /*a8e0*/  WARPSYNC.COLLECTIVE R15, `(.L_x_105) ;  /* 0x000000000f087348 */ /* 0x002fea0003c00000 */
[----:B------:R2:W3:Y:S02]  /*a8f0*/  SHFL.IDX P6, R14, R13, R12, R11 ;  /* 0x0000000c0d0e7389 */ /* 0x0004e400000c000b */
[----:B-123--:R-:W-:Y:S01]  /*a900*/  ENDCOLLECTIVE ;  /* 0x000000000000791b */ /* 0x00efe20003800000 */
.L_x_105:
[----:B------:R-:W-:Y:S05]  /*a910*/  BSYNC B0 ;  /* 0x0000000000007941 */ /* 0x000fea0003800000 */
.L_x_104:
[----:B------:R-:W-:Y:S05]  /*a920*/  BRA `(.L_x_106) ;  /* 0xfffffff400a07947 */ /* 0x000fea000383ffff */
.L_x_80:
[----:B------:R-:W-:Y:S01]  /*a930*/  BSSY B1, `(.L_x_107) ;  /* 0x0000006000017945 */ /* 0x000fe20003800000 */
[----:B------:R-:W-:-:S07]  /*a940*/  IMAD.MOV.U32 R15, RZ, RZ, -0x1 ;  /* 0xffffffffff0f7424 */ /* 0x000fce00078e00ff */
[----:B-12---:R-:W-:Y:S05]  /*a950*/  WARPSYNC.COLLECTIVE R15, `(.L_x_108) ;  /* 0x000000000f0c7348 */ /* 0x006fea0003c00000 */
[----:B------:R-:W-:Y:S02]  /*a960*/  ELECT P6, UR62, PT ;  /* 0x00000000003e782f */ /* 0x000fe400038c0000 */
[----:B------:R-:W-:Y:S01]  /*a970*/  MOV R14, UR62 ;  /* 0x0000003e000e7c02 */ /* 0x000fe20008000f00 */
[----:B-12---:R-:W-:Y:S10]  /*a980*/  ENDCOLLECTIVE ;  /* 0x000000000000791b */ /* 0x006ff40003800000 */
.L_x_108:
[----:B------:R-:W-:Y:S05]  /*a990*/  BSYNC B1 ;  /* 0x0000000000017941 */ /* 0x000fea0003800000 */
.L_x_107:
[----:B------:R-:W-:Y:S05]  /*a9a0*/  BRA `(.L_x_109) ;  /* 0xfffffff400987947 */ /* 0x000fea000383ffff */
.L_x_82:
[----:B--2---:R2:W3:Y:S02]  /*a9b0*/  SYNCS.PHASECHK.TRANS64.TRYWAIT P0, [R5+URZ], R4 ;  /* 0x00000004050075a7 */ /* 0x0044e4000800017f */
[----:B---3--:R-:W-:Y:S05]  /*a9c0*/  @!P0 NANOSLEEP.SYNCS 0x989680 ;  /* 0x009896800000895d */ /* 0x008fea0003900000 */
[----:B------:R-:W3:Y:S02]  /*a9d0*/  @!P0 SYNCS.PHASECHK.TRANS64 P0, [R5+URZ], R4 ;  /* 0x00000004050085a7 */ /* 0x000ee4000800007f */
[----:B---3--:R-:W-:Y:S05]  /*a9e0*/  @!P0 BRA `(.L_x_82) ;  /* 0xfffffffc00f08947 */ /* 0x008fea000383ffff */
[----:B------:R-:W-:Y:S05]  /*a9f0*/  BRA `(.L_x_110) ;  /* 0xfffffff400cc7947 */ /* 0x000fea000383ffff */
.L_x_83:
[----:B---3--:R3:W4:Y:S02]  /*aa00*/  SYNCS.PHASECHK.TRANS64.TRYWAIT P0, [R3+URZ], R0 ;  /* 0x00000000030075a7 */ /* 0x008724000800017f */
[----:B----4-:R-:W-:Y:S05]  /*aa10*/  @!P0 NANOSLEEP.SYNCS 0x989680 ;  /* 0x009896800000895d */ /* 0x010fea0003900000 */
[----:B------:R-:W4:Y:S02]  /*aa20*/  @!P0 SYNCS.PHASECHK.TRANS64 P0, [R3+URZ], R0 ;  /* 0x00000000030085a7 */ /* 0x000f24000800007f */
[----:B----4-:R-:W-:Y:S05]  /*aa30*/  @!P0 BRA `(.L_x_83) ;  /* 0xfffffffc00f08947 */ /* 0x010fea000383ffff */
[----:B------:R-:W-:Y:S05]  /*aa40*/  BRA `(.L_x_111) ;  /* 0xfffffff400c07947 */ /* 0x000fea000383ffff */
.L_x_85:
[----:B--2---:R2:W3:Y:S02]  /*aa50*/  SYNCS.PHASECHK.TRANS64.TRYWAIT P0, [R5+URZ], R4 ;  /* 0x00000004050075a7 */ /* 0x0044e4000800017f */
[----:B---3--:R-:W-:Y:S05]  /*aa60*/  @!P0 NANOSLEEP.SYNCS 0x989680 ;  /* 0x009896800000895d */ /* 0x008fea0003900000 */
[----:B------:R-:W3:Y:S02]  /*aa70*/  @!P0 SYNCS.PHASECHK.TRANS64 P0, [R5+URZ], R4 ;  /* 0x00000004050085a7 */ /* 0x000ee4000800007f */
[----:B---3--:R-:W-:Y:S05]  /*aa80*/  @!P0 BRA `(.L_x_85) ;  /* 0xfffffffc00f08947 */ /* 0x008fea000383ffff */
[----:B------:R-:W-:Y:S05]  /*aa90*/  BRA `(.L_x_112) ;  /* 0xfffffff400c47947 */ /* 0x000fea000383ffff */
.L_x_113:
[----:B------:R-:W-:-:S00]  /*aaa0*/  BRA `(.L_x_113) ;  /* 0xfffffffc00fc7947 */ /* 0x000fc0000383ffff */
[----:B------:R-:W-:-:S00]  /*aab0*/  NOP ;  /* 0x0000000000007918 */ /* 0x000fc00000000000 */
        /* <DEDUP_REMOVED lines=12> */
.L_x_2276:


//--------------------- .text._ZN7cutlass13device_kernelIN5flash11enable_sm90INS1_16FlashAttnFwdSm90INS1_25CollectiveMainloopFwdSm90ILi2EN4cute5tupleIJNS5_1CILi1EEES8_S8_EEENS6_IJNS7_ILi192EEESA_NS7_ILi64EEEEEELi64ENS_6half_tEfNS_4arch4Sm90ELb0ELb0ELb0ELb1ELb0ELb0ELb0ELb0ELb1ELb0ELb0ELb0EEENS1_21CollectiveEpilogueFwdINS6_IJSA_SB_SA_EEES9_SD_SF_Li384ELb1ELb0ELb0ELb0EEENS1_36VarlenDynamicPersistentTileSchedulerILi192ELi192ELi384ELi32ELb0ELb0ELb1ELb0ELb1ELb1EEEEEEEEEvNT_6ParamsE --------------------------
	.section	.text._ZN7cutlass13device_kernelIN5flash11enable_sm90INS1_16FlashAttnFwdSm90INS1_25CollectiveMainloopFwdSm90ILi2EN4cute5tupleIJNS5_1CILi1EEES8_S8_EEENS6_IJNS7_ILi192EEESA_NS7_ILi64EEEEEELi64ENS_6half_tEfNS_4arch4Sm90ELb0ELb0ELb0ELb1ELb0ELb0ELb0ELb0ELb1ELb0ELb0ELb0EEENS1_21CollectiveEpilogueFwdINS6_IJSA_SB_SA_EEES9_SD_SF_Li384ELb1ELb0ELb0ELb0EEENS1_36VarlenDynamicPersistentTileSchedulerILi192ELi192ELi384ELi32ELb0ELb0ELb1ELb0ELb1ELb1EEEEEEEEEvNT_6ParamsE,"ax",@progbits
	.align	128
.text._ZN7cutlass13device_kernelIN5flash11enable_sm90INS1_16FlashAttnFwdSm90INS1_25CollectiveMainloopFwdSm90ILi2EN4cute5tupleIJNS5_1CILi1EEES8_S8_EEENS6_IJNS7_ILi192EEESA_NS7_ILi64EEEEEELi64ENS_6half_tEfNS_4arch4Sm90ELb0ELb0ELb0ELb1ELb0ELb0ELb0ELb0ELb1ELb0ELb0ELb0EEENS1_21CollectiveEpilogueFwdINS6_IJSA_SB_SA_EEES9_SD_SF_Li384ELb1ELb0ELb0ELb0EEENS1_36VarlenDynamicPersistentTileSchedulerILi192ELi192ELi384ELi32ELb0ELb0ELb1ELb0ELb1ELb1EEEEEEEEEvNT_6ParamsE:
        .type           _ZN7cutlass13device_kernelIN5flash11enable_sm90INS1_16FlashAttnFwdSm90INS1_25CollectiveMainloopFwdSm90ILi2EN4cute5tupleIJNS5_1CILi1EEES8_S8_EEENS6_IJNS7_ILi192EEESA_NS7_ILi64EEEEEELi64ENS_6half_tEfNS_4arch4Sm90ELb0ELb0ELb0ELb1ELb0ELb0ELb0ELb0ELb1ELb0ELb0ELb0EEENS1_21CollectiveEpilogueFwdINS6_IJSA_SB_SA_EEES9_SD_SF_Li384ELb1ELb0ELb0ELb0EEENS1_36VarlenDynamicPersistentTileSchedulerILi192ELi192ELi384ELi32ELb0ELb0ELb1ELb0ELb1ELb1EEEEEEEEEvNT_6ParamsE,@function
        .size           _ZN7cutlass13device_kernelIN5flash11enable_sm90INS1_16FlashAttnFwdSm90INS1_25CollectiveMainloopFwdSm90ILi2EN4cute5tupleIJNS5_1CILi1EEES8_S8_EEENS6_IJNS7_ILi192EEESA_NS7_ILi64EEEEEELi64ENS_6half_tEfNS_4arch4Sm90ELb0ELb0ELb0ELb1ELb0ELb0ELb0ELb0ELb1ELb0ELb0ELb0EEENS1_21CollectiveEpilogueFwdINS6_IJSA_SB_SA_EEES9_SD_SF_Li384ELb1ELb0ELb0ELb0EEENS1_36VarlenDynamicPersistentTileSchedulerILi192ELi192ELi384ELi32ELb0ELb0ELb1ELb0ELb1ELb1EEEEEEEEEvNT_6ParamsE,(.L_x_2277 - _ZN7cutlass13device_kernelIN5flash11enable_sm90INS1_16FlashAttnFwdSm90INS1_25CollectiveMainloopFwdSm90ILi2EN4cute5tupleIJNS5_1CILi1EEES8_S8_EEENS6_IJNS7_ILi192EEESA_NS7_ILi64EEEEEELi64ENS_6half_tEfNS_4arch4Sm90ELb0ELb0ELb0ELb1ELb0ELb0ELb0ELb0ELb1ELb0ELb0ELb0EEENS1_21CollectiveEpilogueFwdINS6_IJSA_SB_SA_EEES9_SD_SF_Li384ELb1ELb0ELb0ELb0EEENS1_36VarlenDynamicPersistentTileSchedulerILi192ELi192ELi384ELi32ELb0ELb0ELb1ELb0ELb1ELb1EEEEEEEEEvNT_6ParamsE)
        .other          _ZN7cutlass13device_kernelIN5flash11enable_sm90INS1_16FlashAttnFwdSm90INS1_25CollectiveMainloopFwdSm90ILi2EN4cute5tupleIJNS5_1CILi1EEES8_S8_EEENS6_IJNS7_ILi192EEESA_NS7_ILi64EEEEEELi64ENS_6half_tEfNS_4arch4Sm90ELb0ELb0ELb0ELb1ELb0ELb0ELb0ELb0ELb1ELb0ELb0ELb0EEENS1_21CollectiveEpilogueFwdINS6_IJSA_SB_SA_EEES9_SD_SF_Li384ELb1ELb0ELb0ELb0EEENS1_36VarlenDynamicPersistentTileSchedulerILi192ELi192ELi384ELi32ELb0ELb0ELb1ELb0ELb1ELb1EEEEEEEEEvNT_6ParamsE,@"STO_CUDA_ENTRY STV_DEFAULT"
_ZN7cutlass13device_kernelIN5flash11enable_sm90INS1_16FlashAttnFwdSm90INS1_25CollectiveMainloopFwdSm90ILi2EN4cute5tupleIJNS5_1CILi1EEES8_S8_EEENS6_IJNS7_ILi192EEESA_NS7_ILi64EEEEEELi64ENS_6half_tEfNS_4arch4Sm90ELb0ELb0ELb0ELb1ELb0ELb0ELb0ELb0ELb1ELb0ELb0ELb0EEENS1_21CollectiveEpilogueFwdINS6_IJSA_SB_SA_EEES9_SD_SF_Li384ELb1ELb0ELb0ELb0EEENS1_36VarlenDynamicPersistentTileSchedulerILi192ELi192ELi384ELi32ELb0ELb0ELb1ELb0ELb1ELb1EEEEEEEEEvNT_6ParamsE:
[----:B------:R-:W0:Y:S02]  /*0000*/  LDC R1, c[0x0][0x28] ;  /* 0x00000a00ff017b82 */ /* 0x000e240000000800 */
[----:B0-----:R-:W-:Y:S01]  /*0010*/  VIADD R1, R1, 0xffffffe0 ;  /* 0xffffffe001017836 */ /* 0x001fe20000000000 */
[----:B------:R-:W0:Y:S01]  /*0020*/  S2R R3, SR_TID.X ;  /* 0x0000000000037919 */ /* 0x000e220000002100 */
[----:B------:R-:W-:Y:S01]  /*0030*/  ELECT P0, URZ, PT ;  /* 0x00000000003f782f */ /* 0x000fe20003800000 */
[----:B------:R-:W-:Y:S01]  /*0040*/  BSSY B0, `(.L_x_114) ;  /* 0x0000011000007945 */ /* 0x000fe20003800000 */
[--C-:B0-----:R-:W-:Y:S02]  /*0050*/  SHF.R.U32.HI R0, RZ, 0x5, R3.reuse ;  /* 0x00000005ff007819 */ /* 0x101fe40000011603 */
[----:B------:R-:W-:-:S03]  /*0060*/  SHF.R.U32.HI R3, RZ, 0x7, R3 ;  /* 0x00000007ff037819 */ /* 0x000fc60000011603 */
[----:B------:R-:W0:Y:S02]  /*0070*/  SHFL.IDX PT, R2, R0, RZ, 0x1f ;  /* 0x00001fff00027589 */ /* 0x000e2400000e0000 */
[----:B0-----:R-:W-:-:S13]  /*0080*/  ISETP.EQ.AND P0, PT, R2, RZ, P0 ;  /* 0x000000ff0200720c */ /* 0x001fda0000702270 */
[----:B------:R-:W-:Y:S05]  /*0090*/  @!P0 BRA `(.L_x_115) ;  /* 0x00000000002c8947 */ /* 0x000fea0003800000 */
[----:B------:R-:W-:Y:S02]  /*00a0*/  ULDC.64 UR4, c[0x0][0x198] ;  /* 0x0000660000047ab9 */ /* 0x000fe40000000a00 */
[----:B------:R-:W-:Y:S02]  /*00b0*/  UIADD3 UR6, UP0, UR4, 0x270, URZ ;  /* 0x0000027004067890 */ /* 0x000fe4000ff1e03f */
[----:B------:R-:W-:Y:S02]  /*00c0*/  UIADD3 UR8, UP1, UR4, 0x370, URZ ;  /* 0x0000037004087890 */ /* 0x000fe4000ff3e03f */
[----:B------:R-:W-:Y:S02]  /*00d0*/  UIADD3 UR4, UP2, UR4, 0x470, URZ ;  /* 0x0000047004047890 */ /* 0x000fe4000ff5e03f */
[----:B------:R-:W-:Y:S02]  /*00e0*/  UIADD3.X UR7, URZ, UR5, URZ, UP0, !UPT ;  /* 0x000000053f077290 */ /* 0x000fe400087fe43f */
[----:B------:R-:W-:-:S02]  /*00f0*/  UIADD3.X UR9, URZ, UR5, URZ, UP1, !UPT ;  /* 0x000000053f097290 */ /* 0x000fc40008ffe43f */
[----:B------:R-:W-:-:S05]  /*0100*/  UIADD3.X UR5, URZ, UR5, URZ, UP2, !UPT ;  /* 0x000000053f057290 */ /* 0x000fca00097fe43f */
[----:B------:R0:W-:Y:S02]  /*0110*/  UTMACCTL.PF [UR6] ;  /* 0x00000000060079b9 */ /* 0x0001e40008040000 */
[----:B------:R0:W-:Y:S02]  /*0120*/  UTMACCTL.PF [UR8] ;  /* 0x00000000080079b9 */ /* 0x0001e40008040000 */
[----:B------:R0:W-:Y:S02]  /*0130*/  UTMACCTL.PF [UR4] ;  /* 0x00000000040079b9 */ /* 0x0001e40008040000 */
[----:B0-----:R-:W-:Y:S01]  /*0140*/  NOP ;  /* 0x0000000000007918 */ /* 0x001fe20000000000 */
.L_x_115:
[----:B------:R-:W-:Y:S05]  /*0150*/  BSYNC B0 ;  /* 0x0000000000007941 */ /* 0x000fea0003800000 */
.L_x_114:
[----:B------:R-:W-:Y:S01]  /*0160*/  VOTEU.ANY UP0, P0 ;  /* 0x00000000003f7886 */ /* 0x000fe20000000100 */
[----:B------:R-:W0:Y:S01]  /*0170*/  SHFL.IDX PT, R3, R3, RZ, 0x1f ;  /* 0x00001fff03037589 */ /* 0x000e2200000e0000 */
[----:B------:R-:W-:Y:S01]  /*0180*/  UMOV UR4, 0x1 ;  /* 0x0000000100047882 */ /* 0x000fe20000000000 */
[----:B------:R-:W-:Y:S01]  /*0190*/  UMOV UR7, 0x180 ;  /* 0x0000018000077882 */ /* 0x000fe20000000000 */
[----:B------:R-:W-:Y:S01]  /*01a0*/  VOTEU.ANY UP1, P0 ;  /* 0x00000000003f7886 */ /* 0x000fe20000020100 */
[----:B------:R-:W1:Y:S01]  /*01b0*/  @UP0 S2UR UR8, SR_CgaCtaId ;  /* 0x00000000000809c3 */ /* 0x000e620000008800 */
[----:B------:R-:W2:Y:S01]  /*01c0*/  SHFL.IDX PT, R2, R0, RZ, 0x1f ;  /* 0x00001fff00027589 */ /* 0x000ea200000e0000 */
[----:B------:R-:W-:Y:S01]  /*01d0*/  @UP0 UMOV UR6, 0x400 ;  /* 0x0000040000060882 */ /* 0x000fe20000000000 */
[----:B------:R-:W-:-:S04]  /*01e0*/  @UP0 UIADD3 UR4, -UR4, 0x100000, URZ ;  /* 0x0010000004040890 */ /* 0x000fc8000fffe13f */
[----:B------:R-:W-:Y:S02]  /*01f0*/  @UP0 USHF.L.U32 UR5, UR4, 0xb, URZ ;  /* 0x0000000b04050899 */ /* 0x000fe4000800063f */
[----:B------:R-:W-:Y:S01]  /*0200*/  @UP0 USHF.L.U32 UR4, UR4, 0x1, URZ ;  /* 0x0000000104040899 */ /* 0x000fe2000800063f */
[----:B------:R-:W-:Y:S01]  /*0210*/  VOTEU.ANY UP2, P0 ;  /* 0x00000000003f7886 */ /* 0x000fe20000040100 */
[----:B0-----:R-:W-:Y:S01]  /*0220*/  R2UR UR9, R3 ;  /* 0x00000000030972ca */ /* 0x001fe200000e0000 */
[----:B-1----:R-:W-:Y:S01]  /*0230*/  @UP0 ULEA UR8, UR8, UR6, 0x18 ;  /* 0x0000000608080291 */ /* 0x002fe2000f8ec03f */
[----:B--2---:R-:W-:Y:S01]  /*0240*/  ISETP.NE.AND P1, PT, R2, RZ, PT ;  /* 0x000000ff0200720c */ /* 0x004fe20003f25270 */
[----:B------:R-:W-:-:S04]  /*0250*/  @UP0 UIADD3 UR6, -UR7, 0x100000, URZ ;  /* 0x0010000007060890 */ /* 0x000fc8000fffe13f */
[----:B------:R-:W-:Y:S02]  /*0260*/  @UP0 USHF.L.U32 UR7, UR6, 0xb, URZ ;  /* 0x0000000b06070899 */ /* 0x000fe4000800063f */
[----:B------:R-:W-:-:S04]  /*0270*/  @UP0 USHF.L.U32 UR6, UR6, 0x1, URZ ;  /* 0x0000000106060899 */ /* 0x000fc8000800063f */
[----:B------:R-:W-:Y:S01]  /*0280*/  UISETP.NE.AND UP0, UPT, UR9, URZ, UPT ;  /* 0x0000003f0900728c */ /* 0x000fe2000bf05270 */
[----:B------:R-:W0:Y:S02]  /*0290*/  FENCE.VIEW.ASYNC.S ;  /* 0x00000000000073c6 */ /* 0x000e240000000000 */
[----:B0-----:R0:W1:Y:S05]  /*02a0*/  @UP1 SYNCS.EXCH.64 URZ, [UR8+0x30800], UR4 ;  /* 0x03080004083f15b2 */ /* 0x00106a0008000100 */
[----:B------:R0:W2:Y:S01]  /*02b0*/  @UP2 SYNCS.EXCH.64 URZ, [UR8+0x30820], UR6 ;  /* 0x03082006083f25b2 */ /* 0x0000a20008000100 */
[----:B------:R-:W-:Y:S05]  /*02c0*/  @P1 BRA `(.L_x_116) ;  /* 0x0000000000481947 */ /* 0x000fea0003800000 */
[----:B0-----:R-:W0:Y:S01]  /*02d0*/  S2UR UR5, SR_CgaCtaId ;  /* 0x00000000000579c3 */ /* 0x001e220000008800 */
[----:B------:R-:W-:Y:S01]  /*02e0*/  UMOV UR4, 0x400 ;  /* 0x0000040000047882 */ /* 0x000fe20000000000 */
[----:B------:R-:W-:Y:S01]  /*02f0*/  UMOV UR6, 0x1 ;  /* 0x0000000100067882 */ /* 0x000fe20000000000 */
[----:B------:R-:W-:Y:S01]  /*0300*/  UMOV UR9, 0x3 ;  /* 0x0000000300097882 */ /* 0x000fe20000000000 */
[----:B------:R-:W-:-:S04]  /*0310*/  UIADD3 UR6, -UR6, 0x100000, URZ ;  /* 0x0010000006067890 */ /* 0x000fc8000fffe13f */
[----:B------:R-:W-:Y:S02]  /*0320*/  USHF.L.U32 UR7, UR6, 0xb, URZ ;  /* 0x0000000b06077899 */ /* 0x000fe4000800063f */
[----:B------:R-:W-:Y:S01]  /*0330*/  USHF.L.U32 UR6, UR6, 0x1, URZ ;  /* 0x0000000106067899 */ /* 0x000fe2000800063f */
[----:B------:R-:W-:Y:S01]  /*0340*/  ELECT P0, URZ, PT ;  /* 0x00000000003f782f */ /* 0x000fe20003800000 */
[----:B0-----:R-:W-:Y:S02]  /*0350*/  ULEA UR8, UR5, UR4, 0x18 ;  /* 0x0000000405087291 */ /* 0x001fe4000f8ec03f */
[----:B------:R-:W-:-:S04]  /*0360*/  UIADD3 UR4, -UR9, 0x100000, URZ ;  /* 0x0010000009047890 */ /* 0x000fc8000fffe13f */
[----:B------:R-:W-:Y:S02]  /*0370*/  USHF.L.U32 UR5, UR4, 0xb, URZ ;  /* 0x0000000b04057899 */ /* 0x000fe4000800063f */
[----:B------:R-:W-:Y:S01]  /*0380*/  USHF.L.U32 UR4, UR4, 0x1, URZ ;  /* 0x0000000104047899 */ /* 0x000fe2000800063f */
[----:B------:R-:W0:Y:S03]  /*0390*/  FENCE.VIEW.ASYNC.S ;  /* 0x00000000000073c6 */ /* 0x000e260000000000 */
[----:B0-----:R3:W4:Y:S08]  /*03a0*/  SYNCS.EXCH.64 URZ, [UR8+0x30830], UR6 ;  /* 0x03083006083f75b2 */ /* 0x0017300008000100 */
[----:B------:R3:W0:Y:S01]  /*03b0*/  SYNCS.EXCH.64 URZ, [UR8+0x30840], UR4 ;  /* 0x03084004083f75b2 */ /* 0x0006220008000100 */
[----:B------:R3:W0:Y:S01]  /*03c0*/  SYNCS.EXCH.64 URZ, [UR8+0x30838], UR6 ;  /* 0x03083806083f75b2 */ /* 0x0006220008000100 */
[----:B------:R3:W0:Y:S02]  /*03d0*/  SYNCS.EXCH.64 URZ, [UR8+0x30848], UR4 ;  /* 0x03084804083f75b2 */ /* 0x0006240008000100 */
[----:B---3--:R-:W-:Y:S01]  /*03e0*/  NOP ;  /* 0x0000000000007918 */ /* 0x008fe20000000000 */
.L_x_116:
[----:B------:R-:W3:Y:S01]  /*03f0*/  SHFL.IDX PT, R2, R0, RZ, 0x1f ;  /* 0x00001fff00027589 */ /* 0x000ee200000e0000 */
[----:B------:R-:W-:Y:S01]  /*0400*/  NOP ;  /* 0x0000000000007918 */ /* 0x000fe20000000000 */
[----:B---3--:R-:W-:-:S13]  /*0410*/  ISETP.NE.AND P0, PT, R2, RZ, PT ;  /* 0x000000ff0200720c */ /* 0x008fda0003f05270 */
[----:B------:R-:W-:Y:S05]  /*0420*/  @P0 BRA `(.L_x_117) ;  /* 0x0000000000480947 */ /* 0x000fea0003800000 */
[----:B0-----:R-:W0:Y:S01]  /*0430*/  S2UR UR5, SR_CgaCtaId ;  /* 0x00000000000579c3 */ /* 0x001e220000008800 */
[----:B------:R-:W-:Y:S01]  /*0440*/  UMOV UR4, 0x400 ;  /* 0x0000040000047882 */ /* 0x000fe20000000000 */
[----:B------:R-:W-:Y:S01]  /*0450*/  UMOV UR6, 0x1 ;  /* 0x0000000100067882 */ /* 0x000fe20000000000 */
[----:B------:R-:W-:Y:S01]  /*0460*/  UMOV UR7, 0x3 ;  /* 0x0000000300077882 */ /* 0x000fe20000000000 */
[----:B------:R-:W-:Y:S01]  /*0470*/  ELECT P0, URZ, PT ;  /* 0x00000000003f782f */ /* 0x000fe20003800000 */
[----:B0-----:R-:W-:Y:S02]  /*0480*/  ULEA UR8, UR5, UR4, 0x18 ;  /* 0x0000000405087291 */ /* 0x001fe4000f8ec03f */
[----:B------:R-:W-:-:S04]  /*0490*/  UIADD3 UR4, -UR6, 0x100000, URZ ;  /* 0x0010000006047890 */ /* 0x000fc8000fffe13f */
[----:B------:R-:W-:Y:S02]  /*04a0*/  USHF.L.U32 UR5, UR4, 0xb, URZ ;  /* 0x0000000b04057899 */ /* 0x000fe4000800063f */
[----:B------:R-:W-:Y:S02]  /*04b0*/  USHF.L.U32 UR4, UR4, 0x1, URZ ;  /* 0x0000000104047899 */ /* 0x000fe4000800063f */
[----:B------:R-:W-:-:S04]  /*04c0*/  UIADD3 UR6, -UR7, 0x100000, URZ ;  /* 0x0010000007067890 */ /* 0x000fc8000fffe13f */
[----:B------:R-:W-:Y:S02]  /*04d0*/  USHF.L.U32 UR7, UR6, 0xb, URZ ;  /* 0x0000000b06077899 */ /* 0x000fe4000800063f */
[----:B------:R-:W-:Y:S01]  /*04e0*/  USHF.L.U32 UR6, UR6, 0x1, URZ ;  /* 0x0000000106067899 */ /* 0x000fe2000800063f */
[----:B------:R-:W0:Y:S03]  /*04f0*/  FENCE.VIEW.ASYNC.S ;  /* 0x00000000000073c6 */ /* 0x000e260000000000 */
[----:B0-----:R3:W0:Y:S08]  /*0500*/  SYNCS.EXCH.64 URZ, [UR8+0x30850], UR4 ;  /* 0x03085004083f75b2 */ /* 0x0016300008000100 */
[----:B------:R3:W0:Y:S01]  /*0510*/  SYNCS.EXCH.64 URZ, [UR8+0x30860], UR6 ;  /* 0x03086006083f75b2 */ /* 0x0006220008000100 */
[----:B------:R3:W0:Y:S01]  /*0520*/  SYNCS.EXCH.64 URZ, [UR8+0x30858], UR4 ;  /* 0x03085804083f75b2 */ /* 0x0006220008000100 */
[----:B------:R3:W0:Y:S02]  /*0530*/  SYNCS.EXCH.64 URZ, [UR8+0x30868], UR6 ;  /* 0x03086806083f75b2 */ /* 0x0006240008000100 */
[----:B---3--:R-:W-:Y:S01]  /*0540*/  NOP ;  /* 0x0000000000007918 */ /* 0x008fe20000000000 */
.L_x_117:
[----:B------:R-:W3:Y:S01]  /*0550*/  SHFL.IDX PT, R2, R0, RZ, 0x1f ;  /* 0x00001fff00027589 */ /* 0x000ee200000e0000 */
[----:B------:R-:W-:Y:S01]  /*0560*/  NOP ;  /* 0x0000000000007918 */ /* 0x000fe20000000000 */
[----:B---3--:R-:W-:-:S13]  /*0570*/  ISETP.NE.AND P0, PT, R2, RZ, PT ;  /* 0x000000ff0200720c */ /* 0x008fda0003f05270 */
[----:B------:R-:W-:Y:S05]  /*0580*/  @P0 BRA `(.L_x_118) ;  /* 0x0000000000380947 */ /* 0x000fea0003800000 */
[----:B0-----:R-:W0:Y:S01]  /*0590*/  S2UR UR5, SR_CgaCtaId ;  /* 0x00000000000579c3 */ /* 0x001e220000008800 */
[----:B------:R-:W-:Y:S01]  /*05a0*/  UMOV UR4, 0x400 ;  /* 0x0000040000047882 */ /* 0x000fe20000000000 */
[----:B------:R-:W-:Y:S01]  /*05b0*/  UMOV UR7, 0x1 ;  /* 0x0000000100077882 */ /* 0x000fe20000000000 */
[----:B------:R-:W-:Y:S01]  /*05c0*/  ELECT P0, URZ, PT ;  /* 0x00000000003f782f */ /* 0x000fe20003800000 */
[----:B0-----:R-:W-:Y:S02]  /*05d0*/  ULEA UR6, UR5, UR4, 0x18 ;  /* 0x0000000405067291 */ /* 0x001fe4000f8ec03f */
[----:B------:R-:W-:-:S04]  /*05e0*/  UIADD3 UR4, -UR7, 0x100000, URZ ;  /* 0x0010000007047890 */ /* 0x000fc8000fffe13f */
[----:B------:R-:W-:Y:S02]  /*05f0*/  USHF.L.U32 UR5, UR4, 0xb, URZ ;  /* 0x0000000b04057899 */ /* 0x000fe4000800063f */
[----:B------:R-:W-:Y:S01]  /*0600*/  USHF.L.U32 UR4, UR4, 0x1, URZ ;  /* 0x0000000104047899 */ /* 0x000fe2000800063f */
[----:B------:R-:W0:Y:S11]  /*0610*/  FENCE.VIEW.ASYNC.S ;  /* 0x00000000000073c6 */ /* 0x000e360000000000 */
[----:B0-----:R3:W0:Y:S01]  /*0620*/  SYNCS.EXCH.64 URZ, [UR6+0x30870], UR4 ;  /* 0x03087004063f75b2 */ /* 0x0016220008000100 */
[----:B------:R3:W0:Y:S01]  /*0630*/  SYNCS.EXCH.64 URZ, [UR6+0x30880], UR4 ;  /* 0x03088004063f75b2 */ /* 0x0006220008000100 */
[----:B------:R3:W0:Y:S01]  /*0640*/  SYNCS.EXCH.64 URZ, [UR6+0x30878], UR4 ;  /* 0x03087804063f75b2 */ /* 0x0006220008000100 */
[----:B------:R3:W0:Y:S02]  /*0650*/  SYNCS.EXCH.64 URZ, [UR6+0x30888], UR4 ;  /* 0x03088804063f75b2 */ /* 0x0006240008000100 */
[----:B---3--:R-:W-:Y:S01]  /*0660*/  NOP ;  /* 0x0000000000007918 */ /* 0x008fe20000000000 */
.L_x_118:
        /* <DEDUP_REMOVED lines=22> */
.L_x_119:
        /* <DEDUP_REMOVED lines=22> */
.L_x_120:
[----:B------:R-:W-:Y:S01]  /*0930*/  PLOP3.LUT P0, PT, PT, PT, UP0, 0x80, 0x0 ;  /* 0x000000000000781c */ /* 0x000fe20003f0f008 */
[----:B------:R-:W-:Y:S01]  /*0940*/  UMOV UR36, 0x1 ;  /* 0x0000000100247882 */ /* 0x000fe20000000000 */
[----:B------:R-:W-:Y:S01]  /*0950*/  NOP ;  /* 0x0000000000007918 */ /* 0x000fe20000000000 */
[----:B------:R-:W-:Y:S01]  /*0960*/  USEL UR36, UR36, 0x2, !UP0 ;  /* 0x0000000224247887 */ /* 0x000fe2000c000000 */
[----:B------:R-:W-:Y:S01]  /*0970*/  ULDC.64 UR46, c[0x0][0x208] ;  /* 0x00008200002e7ab9 */ /* 0x000fe20000000a00 */
[----:B012-4-:R-:W-:Y:S08]  /*0980*/  BAR.SYNC.DEFER_BLOCKING 0x0 ;  /* 0x0000000000007b1d */ /* 0x017ff00000010000 */
[----:B------:R-:W-:Y:S05]  /*0990*/  @!P0 BRA `(.L_x_121) ;  /* 0x0000008800388947 */ /* 0x000fea0003800000 */
.L_x_122:
[----:B------:R-:W-:-:S08]  /*09a0*/  NOP ;  /* 0x0000000000007918 */ /* 0x000fd00000000000 */
[----:B------:R-:W0:Y:S02]  /*09b0*/  USETMAXREG.TRY_ALLOC.CTAPOOL UP0, 0xa0 ;  /* 0x000000a0000079c8 */ /* 0x000e240008000600 */
[----:B0-----:R-:W-:-:S13]  /*09c0*/  PLOP3.LUT P0, PT, PT, PT, UP0, 0x80, 0x0 ;  /* 0x000000000000781c */ /* 0x001fda0003f0f008 */
[----:B------:R-:W-:Y:S05]  /*09d0*/  @!P0 BRA `(.L_x_122) ;  /* 0xfffffffc00f08947 */ /* 0x000fea000383ffff */
[----:B------:R-:W0:Y:S01]  /*09e0*/  S2R R2, SR_TID.X ;  /* 0x0000000000027919 */ /* 0x000e220000002100 */
[----:B------:R-:W1:Y:S01]  /*09f0*/  S2UR UR4, SR_CgaCtaId ;  /* 0x00000000000479c3 */ /* 0x000e620000008800 */
[----:B------:R-:W-:-:S07]  /*0a00*/  UMOV UR40, 0x400 ;  /* 0x0000040000287882 */ /* 0x000fce0000000000 */
[----:B------:R-:W-:Y:S06]  /*0a10*/  BAR.ARV 0x8, 0x1a0 ;  /* 0x0206800000007b1d */ /* 0x000fec0000002000 */
[----:B-1----:R-:W-:-:S03]  /*0a20*/  ULEA UR40, UR4, UR40, 0x18 ;  /* 0x0000002804287291 */ /* 0x002fc6000f8ec03f */
[----:B------:R-:W-:Y:S01]  /*0a30*/  ULDC UR4, c[0x0][0xc14] ;  /* 0x0003050000047ab9 */ /* 0x000fe20000000800 */
[----:B0-----:R-:W-:-:S04]  /*0a40*/  LOP3.LUT R0, R2, 0xffffff80, RZ, 0xc0, !PT ;  /* 0xffffff8002007812 */ /* 0x001fc800078ec0ff */
[----:B------:R-:W-:-:S13]  /*0a50*/  ISETP.NE.AND P0, PT, R0, 0x80, PT ;  /* 0x000000800000780c */ /* 0x000fda0003f05270 */
[----:B------:R-:W-:Y:S08]  /*0a60*/  @!P0 BAR.ARV 0x9, 0x100 ;  /* 0x0244000000008b1d */ /* 0x000ff00000002000 */
[----:B------:R-:W-:Y:S06]  /*0a70*/  BAR.SYNC.DEFER_BLOCKING 0x5, 0x1a0 ;  /* 0x0146800000007b1d */ /* 0x000fec0000010000 */
[----:B------:R-:W0:Y:S02]  /*0a80*/  LDS.128 R24, [UR40+0x308d0] ;  /* 0x0308d028ff187984 */ /* 0x000e240008000c00 */
[----:B------:R-:W-:Y:S06]  /*0a90*/  BAR.ARV 0x4, 0x1a0 ;  /* 0x0106800000007b1d */ /* 0x000fec0000002000 */
[----:B0-----:R-:W-:-:S13]  /*0aa0*/  ISETP.GE.AND P0, PT, R27, UR4, PT ;  /* 0x000000041b007c0c */ /* 0x001fda000bf06270 */
[----:B------:R-:W-:Y:S05]  /*0ab0*/  @P0 EXIT ;  /* 0x000000000000094d */ /* 0x000fea0003800000 */
[----:B------:R-:W-:Y:S01]  /*0ac0*/  VIADD R12, R2, 0xffffff80 ;  /* 0xffffff80020c7836 */ /* 0x000fe20000000000 */
[----:B------:R-:W-:Y:S01]  /*0ad0*/  R2UR UR5, R26 ;  /* 0x000000001a0572ca */ /* 0x000fe200000e0000 */
[----:B------:R-:W-:Y:S01]  /*0ae0*/  IMAD.MOV.U32 R16, RZ, RZ, 0x40 ;  /* 0x00000040ff107424 */ /* 0x000fe200078e00ff */
[----:B------:R-:W-:Y:S02]  /*0af0*/  ULOP3.LUT UR45, UR36, 0x1, URZ, 0xfc, !UPT ;  /* 0x00000001242d7892 */ /* 0x000fe4000f8efc3f */
[----:B------:R-:W-:Y:S01]  /*0b00*/  SHF.R.S32.HI R0, RZ, 0x1f, R12 ;  /* 0x0000001fff007819 */ /* 0x000fe2000001140c */
[----:B------:R-:W-:Y:S01]  /*0b10*/  UMOV UR37, URZ ;  /* 0x0000003f00257c82 */ /* 0x000fe20008000000 */
[----:B------:R-:W-:Y:S01]  /*0b20*/  UMOV UR38, URZ ;  /* 0x0000003f00267c82 */ /* 0x000fe20008000000 */
[----:B------:R-:W-:Y:S01]  /*0b30*/  UMOV UR39, URZ ;  /* 0x0000003f00277c82 */ /* 0x000fe20008000000 */
[----:B------:R-:W-:-:S04]  /*0b40*/  LEA.HI R2, R0, R12, RZ, 0x7 ;  /* 0x0000000c00027211 */ /* 0x000fc800078f38ff */
[----:B------:R-:W-:Y:S02]  /*0b50*/  LOP3.LUT R3, R2, 0xffffff80, RZ, 0xc0, !PT ;  /* 0xffffff8002037812 */ /* 0x000fe400078ec0ff */
[----:B------:R-:W-:-:S03]  /*0b60*/  SHF.R.S32.HI R13, RZ, 0x7, R2 ;  /* 0x00000007ff0d7819 */ /* 0x000fc60000011402 */
[----:B------:R-:W-:Y:S01]  /*0b70*/  IMAD.IADD R14, R12, 0x1, -R3 ;  /* 0x000000010c0e7824 */ /* 0x000fe200078e0a03 */
[----:B------:R-:W-:-:S04]  /*0b80*/  LEA.HI R3, R0, R12, RZ, 0x4 ;  /* 0x0000000c00037211 */ /* 0x000fc800078f20ff */
[----:B------:R-:W-:Y:S02]  /*0b90*/  SHF.R.S32.HI R8, RZ, 0x1f, R14 ;  /* 0x0000001fff087819 */ /* 0x000fe4000001140e */
[----:B------:R-:W-:Y:S02]  /*0ba0*/  LOP3.LUT R4, R3, 0xfffffff0, RZ, 0xc0, !PT ;  /* 0xfffffff003047812 */ /* 0x000fe400078ec0ff */
[----:B------:R-:W-:-:S03]  /*0bb0*/  LEA.HI R9, R8, R14, RZ, 0x2 ;  /* 0x0000000e08097211 */ /* 0x000fc600078f10ff */
[----:B------:R-:W-:Y:S01]  /*0bc0*/  IMAD.IADD R4, R12, 0x1, -R4 ;  /* 0x000000010c047824 */ /* 0x000fe200078e0a04 */
[--C-:B------:R-:W-:Y:S02]  /*0bd0*/  SHF.R.S32.HI R7, RZ, 0x2, R9.reuse ;  /* 0x00000002ff077819 */ /* 0x100fe40000011409 */
[----:B------:R-:W-:Y:S02]  /*0be0*/  SHF.R.S32.HI R6, RZ, 0x1f, R9 ;  /* 0x0000001fff067819 */ /* 0x000fe40000011409 */
[----:B------:R-:W-:Y:S02]  /*0bf0*/  SHF.R.S32.HI R5, RZ, 0x1f, R4 ;  /* 0x0000001fff057819 */ /* 0x000fe40000011404 */
[----:B------:R-:W-:Y:S02]  /*0c00*/  LEA.HI R6, R6, R7, RZ, 0x3 ;  /* 0x0000000706067211 */ /* 0x000fe400078f18ff */
[----:B------:R-:W-:Y:S02]  /*0c10*/  LEA.HI R5, R5, R4, RZ, 0x3 ;  /* 0x0000000405057211 */ /* 0x000fe400078f18ff */
[----:B------:R-:W-:-:S02]  /*0c20*/  LOP3.LUT R10, R6, 0xfffffff8, RZ, 0xc0, !PT ;  /* 0xfffffff8060a7812 */ /* 0x000fc400078ec0ff */
[----:B------:R-:W-:Y:S02]  /*0c30*/  SHF.R.S32.HI R6, RZ, 0x4, R3 ;  /* 0x00000004ff067819 */ /* 0x000fe40000011403 */
[----:B------:R-:W-:Y:S01]  /*0c40*/  LOP3.LUT R9, R9, 0x7ffffffc, RZ, 0xc0, !PT ;  /* 0x7ffffffc09097812 */ /* 0x000fe200078ec0ff */
[----:B------:R-:W-:Y:S01]  /*0c50*/  IMAD.IADD R11, R7, 0x1, -R10 ;  /* 0x00000001070b7824 */ /* 0x000fe200078e0a0a */
[----:B------:R-:W-:Y:S02]  /*0c60*/  LEA.HI R7, R0, R12, RZ, 0x5 ;  /* 0x0000000c00077211 */ /* 0x000fe400078f28ff */
[----:B------:R-:W-:Y:S01]  /*0c70*/  LEA.HI R3, R3, R6, RZ, 0x1 ;  /* 0x0000000603037211 */ /* 0x000fe200078f08ff */
[----:B------:R-:W-:Y:S01]  /*0c80*/  IMAD.IADD R9, R14, 0x1, -R9 ;  /* 0x000000010e097824 */ /* 0x000fe200078e0a09 */
[----:B------:R-:W-:Y:S01]  /*0c90*/  LEA.HI R10, R8, R14, RZ, 0x5 ;  /* 0x0000000e080a7211 */ /* 0x000fe200078f28ff */
[----:B------:R-:W-:Y:S01]  /*0ca0*/  IMAD.SHL.U32 R8, R7, 0x20, RZ ;  /* 0x0000002007087824 */ /* 0x000fe200078e00ff */
[----:B------:R-:W-:-:S02]  /*0cb0*/  LOP3.LUT R7, R3, 0x1ffffffe, RZ, 0xc0, !PT ;  /* 0x1ffffffe03077812 */ /* 0x000fc400078ec0ff */
[C---:B------:R-:W-:Y:S01]  /*0cc0*/  LOP3.LUT R3, R5.reuse, 0xfffffff8, RZ, 0xc0, !PT ;  /* 0xfffffff805037812 */ /* 0x040fe200078ec0ff */
[----:B------:R-:W-:Y:S01]  /*0cd0*/  IMAD.SHL.U32 R5, R5, 0x40, RZ ;  /* 0x0000004005057824 */ /* 0x000fe200078e00ff */
[----:B------:R-:W-:Y:S01]  /*0ce0*/  LOP3.LUT R8, R8, 0xfffffc00, RZ, 0xc0, !PT ;  /* 0xfffffc0008087812 */ /* 0x000fe200078ec0ff */
[----:B------:R-:W-:Y:S01]  /*0cf0*/  IMAD.IADD R7, R6, 0x1, -R7 ;  /* 0x0000000106077824 */ /* 0x000fe200078e0a07 */
[----:B------:R-:W-:Y:S01]  /*0d00*/  SHF.R.S32.HI R10, RZ, 0x5, R10 ;  /* 0x00000005ff0a7819 */ /* 0x000fe2000001140a */
[C---:B------:R-:W-:Y:S01]  /*0d10*/  IMAD.IADD R3, R4.reuse, 0x1, -R3 ;  /* 0x0000000104037824 */ /* 0x040fe200078e0a03 */
[----:B------:R-:W-:Y:S01]  /*0d20*/  LOP3.LUT R5, R5, 0x7ffffe00, RZ, 0xc0, !PT ;  /* 0x7ffffe0005057812 */ /* 0x000fe200078ec0ff */
[----:B------:R-:W-:Y:S01]  /*0d30*/  IMAD R4, R4, 0x40, R8 ;  /* 0x0000004004047824 */ /* 0x000fe200078e0208 */
[----:B------:R-:W-:Y:S01]  /*0d40*/  LEA.HI R0, R0, R12, RZ, 0x3 ;  /* 0x0000000c00007211 */ /* 0x000fe200078f18ff */
[C---:B------:R-:W-:Y:S01]  /*0d50*/  IMAD.SHL.U32 R2, R3.reuse, 0x40, RZ ;  /* 0x0000004003027824 */ /* 0x040fe200078e00ff */
[----:B------:R-:W-:Y:S01]  /*0d60*/  R2P PR, R3, 0x6 ;  /* 0x0000000603007804 */ /* 0x000fe20000000000 */
[----:B------:R-:W-:Y:S01]  /*0d70*/  IMAD.SHL.U32 R7, R7, 0x8, RZ ;  /* 0x0000000807077824 */ /* 0x000fe200078e00ff */
[----:B------:R-:W-:Y:S01]  /*0d80*/  SHF.R.S32.HI R152, RZ, 0x3, R0 ;  /* 0x00000003ff987819 */ /* 0x000fe20000011400 */
[----:B------:R-:W-:Y:S01]  /*0d90*/  IMAD.HI R6, R13, 0x55555556, RZ ;  /* 0x555555560d067827 */ /* 0x000fe200078e02ff */
[----:B------:R-:W-:-:S02]  /*0da0*/  LOP3.LUT R2, R2, 0x1c0, RZ, 0xc0, !PT ;  /* 0x000001c002027812 */ /* 0x000fc400078ec0ff */
[----:B------:R-:W-:Y:S01]  /*0db0*/  SEL R16, R16, 0xffffffc0, !P2 ;  /* 0xffffffc010107807 */ /* 0x000fe20005000000 */
[----:B------:R-:W-:Y:S01]  /*0dc0*/  IMAD.IADD R4, R7, 0x1, R4 ;  /* 0x0000000107047824 */ /* 0x000fe200078e0204 */
[----:B------:R-:W-:Y:S01]  /*0dd0*/  LOP3.LUT R7, R2, 0x8, R7, 0xf8, !PT ;  /* 0x0000000802077812 */ /* 0x000fe200078ef807 */
[----:B------:R-:W-:Y:S01]  /*0de0*/  IMAD R11, R10, 0x10, R11 ;  /* 0x000000100a0b7824 */ /* 0x000fe200078e020b */
[----:B------:R-:W-:Y:S01]  /*0df0*/  SHF.R.U32.HI R2, RZ, 0x3, R2 ;  /* 0x00000003ff027819 */ /* 0x000fe20000011602 */
[----:B------:R-:W-:Y:S01]  /*0e00*/  IMAD.MOV.U32 R10, RZ, RZ, -0x2 ;  /* 0xfffffffeff0a7424 */ /* 0x000fe200078e00ff */
[----:B------:R-:W-:Y:S01]  /*0e10*/  LEA.HI R6, R6, R6, RZ, 0x1 ;  /* 0x0000000606067211 */ /* 0x000fe200078f08ff */
[----:B------:R0:W-:Y:S01]  /*0e20*/  STL [R1+0x18], R4 ;  /* 0x0000180401007387 */ /* 0x0001e20000100800 */
[----:B------:R-:W-:-:S03]  /*0e30*/  LOP3.LUT R2, R7, R2, RZ, 0x3c, !PT ;  /* 0x0000000207027212 */ /* 0x000fc600078e3cff */
[----:B------:R-:W-:Y:S01]  /*0e40*/  IMAD R6, R6, -0x3, R13 ;  /* 0xfffffffd06067824 */ /* 0x000fe200078e020d */
[----:B------:R-:W-:-:S03]  /*0e50*/  IADD3 R2, R2, R5, R8 ;  /* 0x0000000502027210 */ /* 0x000fc60007ffe008 */
[----:B------:R-:W-:Y:S01]  /*0e60*/  IMAD R3, R6, 0x40, R11 ;  /* 0x0000004006037824 */ /* 0x000fe200078e020b */
[----:B------:R-:W-:Y:S01]  /*0e70*/  LEA R2, R2, UR40, 0x1 ;  /* 0x0000002802027c11 */ /* 0x000fe2000f8e08ff */
[----:B0-----:R-:W-:-:S04]  /*0e80*/  IMAD R4, R9, R10, 0xc0 ;  /* 0x000000c009047424 */ /* 0x001fc800078e020a */
[C---:B------:R-:W-:Y:S01]  /*0e90*/  VIADD R17, R2.reuse, 0x1e800 ;  /* 0x0001e80002117836 */ /* 0x040fe20000000000 */
[----:B------:R-:W-:Y:S01]  /*0ea0*/  STL [R1+0x10], R4 ;  /* 0x0000100401007387 */ /* 0x000fe20000100800 */
[----:B------:R-:W-:Y:S02]  /*0eb0*/  VIADD R154, R2, 0x1e820 ;  /* 0x0001e820029a7836 */ /* 0x000fe40000000000 */
[C---:B------:R-:W-:Y:S01]  /*0ec0*/  @P1 VIADD R154, R17.reuse, 0xffffffe0 ;  /* 0xffffffe0119a1836 */ /* 0x040fe20000000000 */
[----:B------:R0:W-:Y:S01]  /*0ed0*/  STL [R1+0x14], R3 ;  /* 0x0000140301007387 */ /* 0x0001e20000100800 */
[----:B------:R-:W-:Y:S02]  /*0ee0*/  IMAD.IADD R17, R17, 0x1, R16 ;  /* 0x0000000111117824 */ /* 0x000fe400078e0210 */
[----:B------:R-:W-:Y:S02]  /*0ef0*/  IMAD.IADD R16, R16, 0x1, R154 ;  /* 0x0000000110107824 */ /* 0x000fe400078e029a */
[----:B------:R-:W-:-:S02]  /*0f00*/  VIADD R156, R154, 0x6000 ;  /* 0x000060009a9c7836 */ /* 0x000fc40000000000 */
[----:B------:R-:W-:Y:S01]  /*0f10*/  VIADD R155, R154, 0xc000 ;  /* 0x0000c0009a9b7836 */ /* 0x000fe20000000000 */
[----:B0-----:R-:W-:-:S05]  /*0f20*/  LOP3.LUT R3, R0, 0x1ffffff8, RZ, 0xc0, !PT ;  /* 0x1ffffff800037812 */ /* 0x001fca00078ec0ff */
[----:B------:R-:W-:-:S04]  /*0f30*/  IMAD.IADD R3, R12, 0x1, -R3 ;  /* 0x000000010c037824 */ /* 0x000fc800078e0a03 */
[----:B------:R-:W-:-:S07]  /*0f40*/  IMAD.SHL.U32 R157, R3, 0x8, RZ ;  /* 0x00000008039d7824 */ /* 0x000fce00078e00ff */
.L_x_164:
[----:B0--3-5:R-:W0:Y:S01]  /*0f50*/  LDC.64 R4, c[0x0][0xc60] ;  /* 0x00031800ff047b82 */ /* 0x029e220000000a00 */
[----:B------:R-:W-:Y:S01]  /*0f60*/  ULDC.64 UR6, c[0x0][0xa28] ;  /* 0x00028a0000067ab9 */ /* 0x000fe20000000a00 */
[----:B------:R-:W-:Y:S01]  /*0f70*/  ULDC.64 UR8, c[0x0][0xa20] ;  /* 0x0002880000087ab9 */ /* 0x000fe20000000a00 */
[----:B------:R-:W-:Y:S01]  /*0f80*/  ULDC UR4, c[0x0][0x404] ;  /* 0x0001010000047ab9 */ /* 0x000fe20000000800 */
[----:B0-----:R-:W-:-:S06]  /*0f90*/  IMAD.WIDE R4, R27, 0x4, R4 ;  /* 0x000000041b047825 */ /* 0x001fcc00078e0204 */
[----:B--2---:R-:W2:Y:S01]  /*0fa0*/  LDG.E R4, desc[UR46][R4.64] ;  /* 0x0000002e04047981 */ /* 0x004ea2000c1e1900 */
[----:B------:R-:W-:Y:S02]  /*0fb0*/  UISETP.NE.U32.AND UP0, UPT, UR6, URZ, UPT ;  /* 0x0000003f0600728c */ /* 0x000fe4000bf05070 */
[----:B------:R-:W-:Y:S02]  /*0fc0*/  UISETP.NE.U32.AND UP1, UPT, UR8, URZ, UPT ;  /* 0x0000003f0800728c */ /* 0x000fe4000bf25070 */
[----:B------:R-:W-:Y:S02]  /*0fd0*/  UISETP.NE.AND.EX UP0, UPT, UR7, URZ, UPT, UP0 ;  /* 0x0000003f0700728c */ /* 0x000fe4000bf05300 */
[----:B------:R-:W-:-:S04]  /*0fe0*/  UISETP.NE.AND.EX UP1, UPT, UR9, URZ, UPT, UP1 ;  /* 0x0000003f0900728c */ /* 0x000fc8000bf25310 */
[----:B------:R-:W-:Y:S02]  /*0ff0*/  PLOP3.LUT P0, PT, PT, PT, UP0, 0x80, 0x0 ;  /* 0x000000000000781c */ /* 0x000fe40003f0f008 */
[----:B------:R-:W-:Y:S02]  /*1000*/  PLOP3.LUT P1, PT, PT, PT, UP1, 0x80, 0x0 ;  /* 0x000000000000781c */ /* 0x000fe40003f2f018 */
[----:B--2---:R-:W-:-:S13]  /*1010*/  R2UR UR41, R4 ;  /* 0x00000000042972ca */ /* 0x004fda00000e0000 */
[----:B------:R-:W-:Y:S02]  /*1020*/  USHF.R.S32.HI UR42, URZ, 0x1f, UR41 ;  /* 0x0000001f3f2a7899 */ /* 0x000fe40008011429 */
[----:B------:R-:W-:Y:S02]  /*1030*/  @UP0 ULEA UR6, UP2, UR41, UR6, 0x2 ;  /* 0x0000000629060291 */ /* 0x000fe4000f84103f */
[----:B------:R-:W-:Y:S02]  /*1040*/  @UP1 ULEA UR8, UP3, UR41, UR8, 0x2 ;  /* 0x0000000829081291 */ /* 0x000fe4000f86103f */
[----:B------:R-:W-:Y:S02]  /*1050*/  @UP0 ULEA.HI.X UR7, UR41, UR7, UR42, 0x2, UP2 ;  /* 0x0000000729070291 */ /* 0x000fe400090f142a */
[----:B------:R-:W-:Y:S01]  /*1060*/  @UP1 ULEA.HI.X UR9, UR41, UR9, UR42, 0x2, UP3 ;  /* 0x0000000929091291 */ /* 0x000fe200098f142a */
[----:B------:R-:W-:Y:S02]  /*1070*/  IMAD.U32 R4, RZ, RZ, UR6 ;  /* 0x00000006ff047e24 */ /* 0x000fe4000f8e00ff */
[----:B----4-:R-:W-:-:S02]  /*1080*/  IMAD.U32 R6, RZ, RZ, UR8 ;  /* 0x00000008ff067e24 */ /* 0x010fc4000f8e00ff */
[----:B------:R-:W-:Y:S01]  /*1090*/  IMAD.U32 R5, RZ, RZ, UR7 ;  /* 0x00000007ff057e24 */ /* 0x000fe2000f8e00ff */
[----:B------:R-:W-:Y:S01]  /*10a0*/  ULDC.64 UR6, c[0x0][0x3f8] ;  /* 0x0000fe0000067ab9 */ /* 0x000fe20000000a00 */
[----:B------:R-:W-:-:S03]  /*10b0*/  IMAD.U32 R7, RZ, RZ, UR9 ;  /* 0x00000009ff077e24 */ /* 0x000fc6000f8e00ff */
[----:B------:R-:W2:Y:S04]  /*10c0*/  @P0 LDG.E R4, desc[UR46][R4.64] ;  /* 0x0000002e04040981 */ /* 0x000ea8000c1e1900 */
[----:B------:R-:W3:Y:S01]  /*10d0*/  @P1 LDG.E R6, desc[UR46][R6.64] ;  /* 0x0000002e06061981 */ /* 0x000ee2000c1e1900 */
[----:B------:R-:W-:Y:S01]  /*10e0*/  UISETP.NE.U32.AND UP0, UPT, UR6, URZ, UPT ;  /* 0x0000003f0600728c */ /* 0x000fe2000bf05070 */
[----:B------:R-:W-:Y:S01]  /*10f0*/  IMAD.MOV.U32 R3, RZ, RZ, RZ ;  /* 0x000000ffff037224 */ /* 0x000fe200078e00ff */
[----:B------:R-:W-:Y:S01]  /*1100*/  UMOV UR49, URZ ;  /* 0x0000003f00317c82 */ /* 0x000fe20008000000 */
[----:B------:R0:W-:Y:S01]  /*1110*/  STL [R1], R25 ;  /* 0x0000001901007387 */ /* 0x0001e20000100800 */
[----:B------:R-:W-:Y:S01]  /*1120*/  UISETP.NE.AND.EX UP0, UPT, UR7, URZ, UPT, UP0 ;  /* 0x0000003f0700728c */ /* 0x000fe2000bf05300 */
[----:B------:R-:W-:Y:S01]  /*1130*/  CS2R R18, SRZ ;  /* 0x0000000000127805 */ /* 0x000fe2000001ff00 */
[----:B------:R-:W-:Y:S01]  /*1140*/  ULDC UR6, c[0x0][0x2e0] ;  /* 0x0000b80000067ab9 */ /* 0x000fe20000000800 */
[----:B------:R-:W-:Y:S01]  /*1150*/  UMOV UR43, UR5 ;  /* 0x00000005002b7c82 */ /* 0x000fe20008000000 */
[----:B------:R-:W-:Y:S01]  /*1160*/  USEL UR4, UR4, 0x1, UP0 ;  /* 0x0000000104047887 */ /* 0x000fe20008000000 */
[----:B------:R-:W-:Y:S01]  /*1170*/  IMAD.MOV.U32 R151, RZ, RZ, RZ ;  /* 0x000000ffff977224 */ /* 0x000fe200078e00ff */
[----:B------:R-:W-:Y:S01]  /*1180*/  CS2R R22, SRZ ;  /* 0x0000000000167805 */ /* 0x000fe2000001ff00 */
[----:B------:R-:W-:Y:S01]  /*1190*/  IMAD.MOV.U32 R0, RZ, RZ, RZ ;  /* 0x000000ffff007224 */ /* 0x000fe200078e00ff */
[----:B------:R-:W-:Y:S01]  /*11a0*/  UIMAD UR4, UR4, UR6, URZ ;  /* 0x00000006040472a4 */ /* 0x000fe2000f8e023f */
[----:B------:R-:W-:-:S02]  /*11b0*/  CS2R R28, SRZ ;  /* 0x00000000001c7805 */ /* 0x000fc4000001ff00 */
[----:B------:R-:W-:Y:S02]  /*11c0*/  CS2R R30, SRZ ;  /* 0x00000000001e7805 */ /* 0x000fe4000001ff00 */
[----:B-1----:R-:W-:Y:S01]  /*11d0*/  CS2R R14, SRZ ;  /* 0x00000000000e7805 */ /* 0x002fe2000001ff00 */
[----:B------:R-:W-:Y:S01]  /*11e0*/  IMAD.MOV.U32 R32, RZ, RZ, RZ ;  /* 0x000000ffff207224 */ /* 0x000fe200078e00ff */
[----:B------:R-:W-:Y:S01]  /*11f0*/  CS2R R12, SRZ ;  /* 0x00000000000c7805 */ /* 0x000fe2000001ff00 */
[----:B------:R-:W-:Y:S01]  /*1200*/  IMAD.MOV.U32 R34, RZ, RZ, RZ ;  /* 0x000000ffff227224 */ /* 0x000fe200078e00ff */
[----:B--2---:R-:W-:Y:S02]  /*1210*/  @P0 R2UR UR49, R4 ;  /* 0x00000000043102ca */ /* 0x004fe400000e0000 */
[----:B------:R-:W-:Y:S02]  /*1220*/  PLOP3.LUT P0, PT, PT, PT, PT, 0x80, 0x0 ;  /* 0x000000000000781c */ /* 0x000fe40003f0f070 */
[----:B---3--:R-:W-:Y:S01]  /*1230*/  @P1 R2UR UR4, R6 ;  /* 0x00000000060412ca */ /* 0x008fe200000e0000 */
[----:B0-----:R-:W-:-:S14]  /*1240*/  @P1 BRA `(.L_x_123) ;  /* 0x0000000000341947 */ /* 0x001fdc0003800000 */
[----:B------:R-:W-:Y:S02]  /*1250*/  ULDC.64 UR6, c[0x0][0xa08] ;  /* 0x0002820000067ab9 */ /* 0x000fe40000000a00 */
[----:B------:R-:W-:-:S04]  /*1260*/  ISETP.NE.U32.AND P1, PT, RZ, UR6, PT ;  /* 0x00000006ff007c0c */ /* 0x000fc8000bf25070 */
[----:B------:R-:W-:-:S13]  /*1270*/  ISETP.NE.AND.EX P1, PT, RZ, UR7, PT, P1 ;  /* 0x00000007ff007c0c */ /* 0x000fda000bf25310 */
[----:B------:R-:W-:Y:S05]  /*1280*/  @!P1 BRA `(.L_x_123) ;  /* 0x0000000000249947 */ /* 0x000fea0003800000 */
[----:B------:R-:W-:Y:S02]  /*1290*/  ULDC.64 UR4, c[0x0][0xa08] ;  /* 0x0002820000047ab9 */ /* 0x000fe40000000a00 */
[----:B------:R-:W-:-:S06]  /*12a0*/  UIMAD.WIDE UR4, UR41, 0x4, UR4 ;  /* 0x00000004290478a5 */ /* 0x000fcc000f8e0204 */
[----:B------:R-:W-:Y:S02]  /*12b0*/  IMAD.U32 R4, RZ, RZ, UR4 ;  /* 0x00000004ff047e24 */ /* 0x000fe4000f8e00ff */
[----:B------:R-:W-:-:S05]  /*12c0*/  IMAD.U32 R5, RZ, RZ, UR5 ;  /* 0x00000005ff057e24 */ /* 0x000fca000f8e00ff */
[----:B------:R-:W2:Y:S04]  /*12d0*/  LDG.E R7, desc[UR46][R4.64] ;  /* 0x0000002e04077981 */ /* 0x000ea8000c1e1900 */
[----:B------:R-:W3:Y:S01]  /*12e0*/  LDG.E R6, desc[UR46][R4.64+0x4] ;  /* 0x0000042e04067981 */ /* 0x000ee2000c1e1900 */
[----:B--2---:R-:W-:Y:S02]  /*12f0*/  R2UR UR4, R7 ;  /* 0x00000000070472ca */ /* 0x004fe400000e0000 */
[----:B---3--:R-:W-:-:S13]  /*1300*/  R2UR UR5, R6 ;  /* 0x00000000060572ca */ /* 0x008fda00000e0000 */
[----:B------:R-:W-:-:S12]  /*1310*/  UIADD3 UR4, -UR4, UR5, URZ ;  /* 0x0000000504047290 */ /* 0x000fd8000fffe13f */
.L_x_123:
[----:B------:R-:W-:Y:S01]  /*1320*/  UIADD3 UR49, -UR49, UR4, URZ ;  /* 0x0000000431317290 */ /* 0x000fe2000fffe13f */
[----:B------:R-:W-:Y:S01]  /*1330*/  IMAD.MOV.U32 R33, RZ, RZ, RZ ;  /* 0x000000ffff217224 */ /* 0x000fe200078e00ff */
[----:B------:R-:W-:Y:S01]  /*1340*/  CS2R R36, SRZ ;  /* 0x0000000000247805 */ /* 0x000fe2000001ff00 */
[----:B------:R-:W-:Y:S01]  /*1350*/  IMAD.MOV.U32 R35, RZ, RZ, RZ ;  /* 0x000000ffff237224 */ /* 0x000fe200078e00ff */
[----:B------:R-:W-:Y:S01]  /*1360*/  UISETP.GE.AND UP0, UPT, UR49, 0x1, UPT ;  /* 0x000000013100788c */ /* 0x000fe2000bf06270 */
[----:B------:R-:W-:Y:S01]  /*1370*/  CS2R R38, SRZ ;  /* 0x0000000000267805 */ /* 0x000fe2000001ff00 */
[----:B------:R-:W-:Y:S01]  /*1380*/  UIADD3 UR4, UR49, 0xbf, URZ ;  /* 0x000000bf31047890 */ /* 0x000fe2000fffe03f */
[----:B------:R-:W-:Y:S02]  /*1390*/  CS2R R40, SRZ ;  /* 0x0000000000287805 */ /* 0x000fe4000001ff00 */
[----:B------:R-:W-:Y:S02]  /*13a0*/  CS2R R42, SRZ ;  /* 0x00000000002a7805 */ /* 0x000fe4000001ff00 */
[----:B------:R-:W-:-:S02]  /*13b0*/  CS2R R44, SRZ ;  /* 0x00000000002c7805 */ /* 0x000fc4000001ff00 */
[----:B------:R-:W-:Y:S01]  /*13c0*/  PLOP3.LUT P1, PT, PT, PT, UP0, 0x80, 0x0 ;  /* 0x000000000000781c */ /* 0x000fe20003f2f008 */
[----:B------:R-:W-:Y:S01]  /*13d0*/  UIMAD.WIDE UR4, UR4, 0x2aaaaaab, URZ ;  /* 0x2aaaaaab040478a5 */ /* 0x000fe2000f8e023f */
[----:B------:R-:W-:Y:S02]  /*13e0*/  CS2R R46, SRZ ;  /* 0x00000000002e7805 */ /* 0x000fe4000001ff00 */
[----:B------:R-:W-:Y:S01]  /*13f0*/  CS2R R48, SRZ ;  /* 0x0000000000307805 */ /* 0x000fe2000001ff00 */
[----:B------:R-:W-:Y:S01]  /*1400*/  IMAD.MOV.U32 R50, RZ, RZ, RZ ;  /* 0x000000ffff327224 */ /* 0x000fe200078e00ff */
[----:B------:R-:W-:-:S04]  /*1410*/  USHF.R.U32.HI UR48, URZ, 0x1f, UR5 ;  /* 0x0000001f3f307899 */ /* 0x000fc80008011605 */
[----:B------:R-:W-:-:S03]  /*1420*/  ULEA.HI.SX32 UR48, UR5, UR48, 0x1b ;  /* 0x0000003005307291 */ /* 0x000fc6000f8fda3f */
[----:B------:R-:W-:Y:S09]  /*1430*/  @!P1 BRA `(.L_x_124) ;  /* 0x0000006400289947 */ /* 0x000ff20003800000 */
[----:B------:R-:W0:Y:S01]  /*1440*/  S2R R4, SR_TID.X ;  /* 0x0000000000047919 */ /* 0x000e220000002100 */
[----:B------:R-:W-:-:S04]  /*1450*/  UIADD3 UR6, UR40, 0x1e800, URZ ;  /* 0x0001e80028067890 */ /* 0x000fc8000fffe03f */
[----:B------:R-:W-:-:S06]  /*1460*/  ULOP3.LUT UP0, URZ, UR6, 0x3ff, URZ, 0xc0, !UPT ;  /* 0x000003ff063f7892 */ /* 0x000fcc000f80c03f */
[----:B------:R-:W-:Y:S01]  /*1470*/  PLOP3.LUT P0, PT, PT, PT, UP0, 0x80, 0x0 ;  /* 0x000000000000781c */ /* 0x000fe20003f0f008 */
[----:B0-----:R-:W-:-:S05]  /*1480*/  VIADD R5, R4, 0xffffff80 ;  /* 0xffffff8004057836 */ /* 0x001fca0000000000 */
[----:B------:R-:W-:-:S04]  /*1490*/  SHF.R.S32.HI R4, RZ, 0x1f, R5 ;  /* 0x0000001fff047819 */ /* 0x000fc80000011405 */
[----:B------:R-:W-:-:S04]  /*14a0*/  LEA.HI R4, R4, R5, RZ, 0x7 ;  /* 0x0000000504047211 */ /* 0x000fc800078f38ff */
[----:B------:R-:W-:-:S05]  /*14b0*/  SHF.R.S32.HI R4, RZ, 0x7, R4 ;  /* 0x00000007ff047819 */ /* 0x000fca0000011404 */
[----:B------:R-:W0:Y:S02]  /*14c0*/  SHFL.IDX PT, R0, R4, RZ, 0x1f ;  /* 0x00001fff04007589 */ /* 0x000e2400000e0000 */
[----:B0-----:R-:W-:-:S13]  /*14d0*/  R2UR UR44, R0 ;  /* 0x00000000002c72ca */ /* 0x001fda00000e0000 */
[----:B------:R-:W-:-:S04]  /*14e0*/  UIMAD.WIDE UR4, UR44, 0x55555556, URZ ;  /* 0x555555562c0478a5 */ /* 0x000fc8000f8e023f */
[----:B------:R-:W-:-:S04]  /*14f0*/  ULEA.HI UR5, UR5, UR5, URZ, 0x1 ;  /* 0x0000000505057291 */ /* 0x000fc8000f8f083f */
[----:B------:R-:W-:Y:S01]  /*1500*/  UIMAD UR50, UR5, -0x3, UR44 ;  /* 0xfffffffd053278a4 */ /* 0x000fe2000f8e022c */
[----:B------:R-:W-:Y:S11]  /*1510*/  @!P0 BRA `(.L_x_125) ;  /* 0x0000000000408947 */ /* 0x000ff60003800000 */
[----:B------:R-:W-:Y:S01]  /*1520*/  MOV R0, 0x0 ;  /* 0x0000000000007802 */ /* 0x000fe20000000f00 */
[----:B------:R-:W-:Y:S01]  /*1530*/  ULDC.64 UR4, c[0x4][0xa8] ;  /* 0x01002a0000047ab9 */ /* 0x000fe20000000a00 */
[----:B------:R-:W-:Y:S01]  /*1540*/  ULDC.64 UR6, c[0x4][0x48] ;  /* 0x0100120000067ab9 */ /* 0x000fe20000000a00 */
[----:B------:R-:W-:Y:S01]  /*1550*/  IMAD.U32 R4, RZ, RZ, UR4 ;  /* 0x00000004ff047e24 */ /* 0x000fe2000f8e00ff */
[----:B------:R0:W1:Y:S01]  /*1560*/  LDC.64 R14, c[0x4][R0] ;  /* 0x01000000000e7b82 */ /* 0x0000620000000a00 */
        /* <DEDUP_REMOVED lines=8> */
[----:B0-----:R-:W-:-:S07]  /*15f0*/  IMAD.MOV.U32 R13, RZ, RZ, RZ ;  /* 0x000000ffff0d7224 */ /* 0x001fce00078e00ff */
[----:B------:R-:W-:-:S07]  /*1600*/  LEPC R20, `(.L_x_125) ;  /* 0x000000001014794e */ /* 0x000fce0000000000 */
[----:B-1----:R-:W-:Y:S05]  /*1610*/  CALL.ABS.NOINC R14 ;  /* 0x000000000e007343 */ /* 0x002fea0003c00000 */
.L_x_125:
[----:B------:R-:W-:Y:S01]  /*1620*/  ULEA.HI UR4, UR37, UR37, URZ, 0x1 ;  /* 0x0000002525047291 */ /* 0x000fe2000f8f083f */
[----:B------:R-:W-:-:S03]  /*1630*/  IMAD.U32 R3, RZ, RZ, UR45 ;  /* 0x0000002dff037e24 */ /* 0x000fc6000f8e00ff */
[----:B------:R-:W-:Y:S02]  /*1640*/  ULOP3.LUT UR4, UR4, 0xfffffffe, URZ, 0xc0, !UPT ;  /* 0xfffffffe04047892 */ /* 0x000fe4000f8ec03f */
[----:B------:R-:W-:Y:S02]  /*1650*/  ISETP.NE.AND P0, PT, R3, 0x3, PT ;  /* 0x000000030300780c */ /* 0x000fe40003f05270 */
[----:B------:R-:W-:-:S06]  /*1660*/  UIADD3 UR4, UR37, -UR4, URZ ;  /* 0x8000000425047290 */ /* 0x000fcc000fffe03f */
[----:B------:R-:W-:-:S05]  /*1670*/  IMAD.U32 R0, RZ, RZ, UR4 ;  /* 0x00000004ff007e24 */ /* 0x000fca000f8e00ff */
[----:B------:R-:W-:-:S04]  /*1680*/  SHF.L.U32 R0, R0, 0x1f, RZ ;  /* 0x0000001f00007819 */ /* 0x000fc800000006ff */
[----:B------:R-:W0:Y:S02]  /*1690*/  SYNCS.PHASECHK.TRANS64.TRYWAIT P1, [UR40+0x30800], R0 ;  /* 0x03080000ff0075a7 */ /* 0x000e240008020168 */
[----:B0-----:R-:W-:Y:S05]  /*16a0*/  @!P1 BRA `(.L_x_126) ;  /* 0x000000b800649947 */ /* 0x001fea0003800000 */
.L_x_248:
[----:B------:R-:W-:Y:S05]  /*16b0*/  @!P0 BRA `(.L_x_127) ;  /* 0x0000000000048947 */ /* 0x000fea0003800000 */
[----:B------:R-:W-:Y:S01]  /*16c0*/  BPT.TRAP 0x1 ;  /* 0x000000040000795c */ /* 0x000fe20000300000 */
.L_x_127:
[----:B0-----:R-:W-:Y:S02]  /*16d0*/  IMAD.U32 R3, RZ, RZ, UR39 ;  /* 0x00000027ff037e24 */ /* 0x001fe4000f8e00ff */
[----:B------:R-:W-:-:S03]  /*16e0*/  IMAD.U32 R0, RZ, RZ, UR38 ;  /* 0x00000026ff007e24 */ /* 0x000fc6000f8e00ff */
[----:B------:R-:W-:Y:S02]  /*16f0*/  LEA R3, R3, UR40, 0x3 ;  /* 0x0000002803037c11 */ /* 0x000fe4000f8e18ff */
[----:B------:R-:W-:-:S04]  /*1700*/  SHF.L.U32 R0, R0, 0x1f, RZ ;  /* 0x0000001f00007819 */ /* 0x000fc800000006ff */
[----:B------:R0:W1:Y:S01]  /*1710*/  SYNCS.PHASECHK.TRANS64.TRYWAIT P2, [R3+URZ+0x30830], R0 ;  /* 0x03083000030075a7 */ /* 0x000062000804017f */
[----:B------:R-:W-:Y:S05]  /*1720*/  @!P0 BRA `(.L_x_128) ;  /* 0x0000000000048947 */ /* 0x000fea0003800000 */
[----:B------:R-:W-:Y:S01]  /*1730*/  BPT.TRAP 0x1 ;  /* 0x000000040000795c */ /* 0x000fe20000300000 */
.L_x_128:
[----:B------:R-:W2:Y:S01]  /*1740*/  S2R R4, SR_TID.X ;  /* 0x0000000000047919 */ /* 0x000ea20000002100 */
[----:B------:R-:W-:Y:S01]  /*1750*/  IMAD.MOV.U32 R151, RZ, RZ, RZ ;  /* 0x000000ffff977224 */ /* 0x000fe200078e00ff */
[----:B--2---:R-:W-:Y:S01]  /*1760*/  LOP3.LUT P1, RZ, R4, 0x7f, RZ, 0xc0, !PT ;  /* 0x0000007f04ff7812 */ /* 0x004fe2000782c0ff */
[----:B-1----:R-:W-:-:S12]  /*1770*/  @P2 BRA `(.L_x_129) ;  /* 0x0000000000082947 */ /* 0x002fd80003800000 */
[----:B------:R-:W1:Y:S02]  /*1780*/  SYNCS.PHASECHK.TRANS64.TRYWAIT P2, [R3+URZ+0x30830], R0 ;  /* 0x03083000030075a7 */ /* 0x000e64000804017f */
[----:B-1----:R-:W-:Y:S05]  /*1790*/  @!P2 BRA `(.L_x_130) ;  /* 0x000000b80040a947 */ /* 0x002fea0003800000 */
.L_x_129:
[----:B------:R-:W-:Y:S05]  /*17a0*/  WARPSYNC.ALL ;  /* 0x0000000000007948 */ /* 0x000fea0003800000 */
[----:B------:R-:W-:Y:S01]  /*17b0*/  ULEA UR25, UR50, UR40, 0xd ;  /* 0x0000002832197291 */ /* 0x000fe2000f8e683f */
[----:B------:R-:W2:Y:S01]  /*17c0*/  LDL R4, [R1+0x10] ;  /* 0x0000100001047983 */ /* 0x000ea20000100800 */
[----:B------:R-:W-:Y:S01]  /*17d0*/  UIADD3 UR4, UR40, 0x12400, URZ ;  /* 0x0001240028047890 */ /* 0x000fe2000fffe03f */
[----:B------:R-:W-:Y:S01]  /*17e0*/  WARPGROUP.ARRIVE ;  /* 0x00000000000079c5 */ /* 0x000fe20000000000 */
[----:B------:R-:W-:Y:S01]  /*17f0*/  UIADD3 UR5, UR25, 0xc400, URZ ;  /* 0x0000c40019057890 */ /* 0x000fe2000fffe03f */
[----:B------:R-:W-:Y:S01]  /*1800*/  IMAD.U32 R7, RZ, RZ, UR48 ;  /* 0x00000030ff077e24 */ /* 0x000fe2000f8e00ff */
[----:B------:R-:W-:Y:S01]  /*1810*/  USHF.R.U32.HI UR4, URZ, 0x4, UR4 ;  /* 0x000000043f047899 */ /* 0x000fe20008011604 */
[----:B------:R-:W-:Y:S01]  /*1820*/  P2R R6, PR, RZ, 0x2 ;  /* 0x00000002ff067803 */ /* 0x000fe20000000000 */
[----:B------:R-:W-:Y:S01]  /*1830*/  USHF.R.U32.HI UR5, URZ, 0x4, UR5 ;  /* 0x000000043f057899 */ /* 0x000fe20008011605 */
[----:B------:R-:W-:Y:S01]  /*1840*/  P2R R5, PR, RZ, 0x1 ;  /* 0x00000001ff057803 */ /* 0x000fe20000000000 */
[----:B------:R-:W-:Y:S01]  /*1850*/  ULOP3.LUT UR4, UR4, 0x3fff, URZ, 0xc0, !UPT ;  /* 0x00003fff04047892 */ /* 0x000fe2000f8ec03f */
[--C-:B------:R-:W-:Y:S01]  /*1860*/  IMAD.MOV.U32 R150, RZ, RZ, R151.reuse ;  /* 0x000000ffff967224 */ /* 0x100fe200078e0097 */
[----:B------:R-:W-:Y:S01]  /*1870*/  ULOP3.LUT UR5, UR5, 0x3fff, URZ, 0xc0, !UPT ;  /* 0x00003fff05057892 */ /* 0x000fe2000f8ec03f */
[--C-:B------:R-:W-:Y:S01]  /*1880*/  IMAD.MOV.U32 R149, RZ, RZ, R151.reuse ;  /* 0x000000ffff957224 */ /* 0x100fe200078e0097 */
[----:B------:R-:W-:Y:S01]  /*1890*/  ULOP3.LUT UR24, UR4, 0x10000, URZ, 0xfc, !UPT ;  /* 0x0001000004187892 */ /* 0x000fe2000f8efc3f */
[--C-:B------:R-:W-:Y:S01]  /*18a0*/  IMAD.MOV.U32 R148, RZ, RZ, R151.reuse ;  /* 0x000000ffff947224 */ /* 0x100fe200078e0097 */
[----:B------:R-:W-:Y:S01]  /*18b0*/  ULOP3.LUT UR4, UR5, 0x10000, URZ, 0xfc, !UPT ;  /* 0x0001000005047892 */ /* 0x000fe2000f8efc3f */
[--C-:B------:R-:W-:Y:S01]  /*18c0*/  IMAD.MOV.U32 R147, RZ, RZ, R151.reuse ;  /* 0x000000ffff937224 */ /* 0x100fe200078e0097 */
[----:B------:R-:W-:Y:S01]  /*18d0*/  UIMAD UR6, UR39, 0x600, UR24 ;  /* 0x00000600270678a4 */ /* 0x000fe2000f8e0218 */
[--C-:B------:R-:W-:Y:S01]  /*18e0*/  IMAD.MOV.U32 R146, RZ, RZ, R151.reuse ;  /* 0x000000ffff927224 */ /* 0x100fe200078e0097 */
[----:B------:R-:W-:Y:S01]  /*18f0*/  UMOV UR5, 0x40000040 ;  /* 0x4000004000057882 */ /* 0x000fe20000000000 */
[----:B------:R-:W-:Y:S01]  /*1900*/  UMOV UR7, 0x40000040 ;  /* 0x4000004000077882 */ /* 0x000fe20000000000 */
[----:B------:R-:W-:Y:S01]  /*1910*/  UIADD3 UR8, UR4, 0x2, URZ ;  /* 0x0000000204087890 */ /* 0x000fe2000fffe03f */
[--C-:B------:R-:W-:Y:S01]  /*1920*/  IMAD.MOV.U32 R145, RZ, RZ, R151.reuse ;  /* 0x000000ffff917224 */ /* 0x100fe200078e0097 */
[----:B------:R-:W-:Y:S01]  /*1930*/  UIADD3 UR10, UR6, 0x2, URZ ;  /* 0x00000002060a7890 */ /* 0x000fe2000fffe03f */
[--C-:B------:R-:W-:Y:S01]  /*1940*/  IMAD.MOV.U32 R144, RZ, RZ, R151.reuse ;  /* 0x000000ffff907224 */ /* 0x100fe200078e0097 */
[----:B------:R-:W-:Y:S01]  /*1950*/  UMOV UR9, 0x40000040 ;  /* 0x4000004000097882 */ /* 0x000fe20000000000 */
[----:B------:R-:W-:Y:S01]  /*1960*/  HGMMA.64x192x16.F32 R24, gdesc[UR4], RZ, !UPT, gsb0 ;  /* 0x02e00000041879f0 */ /* 0x000fe2000c0008ff */
[----:B------:R-:W-:Y:S01]  /*1970*/  UMOV UR11, 0x40000040 ;  /* 0x40000040000b7882 */ /* 0x000fe20000000000 */
[----:B------:R-:W-:Y:S01]  /*1980*/  UIADD3 UR12, UR4, 0x4, URZ ;  /* 0x00000004040c7890 */ /* 0x000fe2000fffe03f */
[--C-:B------:R-:W-:Y:S01]  /*1990*/  IMAD.MOV.U32 R143, RZ, RZ, R151.reuse ;  /* 0x000000ffff8f7224 */ /* 0x100fe200078e0097 */
[----:B------:R-:W-:Y:S01]  /*19a0*/  UIADD3 UR14, UR6, 0x4, URZ ;  /* 0x00000004060e7890 */ /* 0x000fe2000fffe03f */
        /* <DEDUP_REMOVED lines=8> */
[----:B------:R-:W-:Y:S01]  /*1a30*/  UMOV UR19, 0x40000040 ;  /* 0x4000004000137882 */ /* 0x000fe20000000000 */
[----:B------:R-:W-:Y:S01]  /*1a40*/  ULDC UR26, c[0x0][0x988] ;  /* 0x00026200001a7ab9 */ /* 0x000fe20000000800 */
[----:B------:R-:W-:Y:S01]  /*1a50*/  UISETP.GE.AND UP0, UPT, UR49, 0xc1, UPT ;  /* 0x000000c13100788c */ /* 0x000fe2000bf06270 */
        /* <DEDUP_REMOVED lines=18> */
[----:B------:R-:W-:Y:S01]  /*1b80*/  IMAD.MOV.U32 R121, RZ, RZ, R151 ;  /* 0x000000ffff797224 */ /* 0x000fe200078e0097 */
[----:B------:R-:W-:-:S02]  /*1b90*/  WARPGROUP.DEPBAR.LE gsb0, 0x0 ;  /* 0x00008000000079c5 */ /* 0x000fc40000010000 */
[----:B------:R-:W-:-:S06]  /*1ba0*/  WARPGROUP.ARRIVE ;  /* 0x00000000000079c5 */ /* 0x000fcc0000000000 */
[----:B------:R-:W-:Y:S01]  /*1bb0*/  HGMMA.64x192x16.F32 R24, gdesc[UR8], R24, gsb0 ;  /* 0x02e00000081879f0 */ /* 0x000fe20008000818 */
[----:B--2---:R-:W-:-:S04]  /*1bc0*/  VIADD R4, R4, UR49 ;  /* 0x0000003104047c36 */ /* 0x004fc80008000000 */
        /* <DEDUP_REMOVED lines=20> */
[----:B01----:R-:W-:Y:S02]  /*1d10*/  FMNMX.FTZ R0, R28, R7, !PT ;  /* 0x000000071c007209 */ /* 0x003fe40007810000 */
        /* <DEDUP_REMOVED lines=137> */
[----:B------:R-:W-:Y:S02]  /*25b0*/  FMNMX.FTZ R7, R97, R0, !PT ;  /* 0x0000000061077209 */ /* 0x000fe40007810000 */
[----:B------:R-:W-:Y:S02]  /*25c0*/  FSEL R101, R101, -INF , P1 ;  /* 0xff80000065657808 */ /* 0x000fe40000800000 */
[----:B------:R-:W-:Y:S02]  /*25d0*/  FMNMX.FTZ R0, R100, R7, !PT ;  /* 0x0000000764007209 */ /* 0x000fe40007810000 */
[----:B------:R-:W-:Y:S02]  /*25e0*/  ISETP.GT.AND P1, PT, R4, 0xa1, PT ;  /* 0x000000a10400780c */ /* 0x000fe40003f24270 */
[----:B------:R-:W-:-:S02]  /*25f0*/  FSEL R104, R104, -INF , P0 ;  /* 0xff80000068687808 */ /* 0x000fc40000000000 */
[----:B------:R-:W-:Y:S02]  /*2600*/  FMNMX.FTZ R7, R101, R0, !PT ;  /* 0x0000000065077209 */ /* 0x000fe40007810000 */
        /* <DEDUP_REMOVED lines=8> */
[----:B------:R-:W-:Y:S02]  /*2690*/  FSEL R109, R109, -INF , P2 ;  /* 0xff8000006d6d7808 */ /* 0x000fe40001000000 */
[----:B------:R-:W-:Y:S02]  /*26a0*/  FMNMX.FTZ R0, R108, R7, !PT ;  /* 0x000000076c007209 */ /* 0x000fe40007810000 */
[----:B------:R-:W-:-:S02]  /*26b0*/  ISETP.GT.AND P3, PT, R4, 0xb0, PT ;  /* 0x000000b00400780c */ /* 0x000fc40003f64270 */
[----:B------:R-:W-:Y:S02]  /*26c0*/  FSEL R98, R98, -INF , P4 ;  /* 0xff80000062627808 */ /* 0x000fe40002000000 */
[----:B------:R-:W-:Y:S02]  /*26d0*/  FSEL R112, R112, -INF , P3 ;  /* 0xff80000070707808 */ /* 0x000fe40001800000 */
[----:B------:R-:W-:Y:S02]  /*26e0*/  FMNMX.FTZ R7, R109, R0, !PT ;  /* 0x000000006d077209 */ /* 0x000fe40007810000 */
[----:B------:R-:W-:Y:S02]  /*26f0*/  ISETP.GT.AND P4, PT, R4, 0xb1, PT ;  /* 0x000000b10400780c */ /* 0x000fe40003f84270 */
[----:B------:R-:W-:Y:S02]  /*2700*/  FSEL R95, R95, -INF , P5 ;  /* 0xff8000005f5f7808 */ /* 0x000fe40002800000 */
[----:B------:R-:W-:-:S02]  /*2710*/  FSEL R113, R113, -INF , P4 ;  /* 0xff80000071717808 */ /* 0x000fc40002000000 */
[----:B------:R-:W-:Y:S02]  /*2720*/  FMNMX.FTZ R0, R112, R7, !PT ;  /* 0x0000000770007209 */ /* 0x000fe40007810000 */
[----:B------:R-:W-:Y:S02]  /*2730*/  ISETP.GT.AND P5, PT, R4, 0xb8, PT ;  /* 0x000000b80400780c */ /* 0x000fe40003fa4270 */
[----:B------:R-:W-:Y:S02]  /*2740*/  FSEL R94, R94, -INF , P6 ;  /* 0xff8000005e5e7808 */ /* 0x000fe40003000000 */
[----:B------:R-:W-:Y:S02]  /*2750*/  FSEL R116, R116, -INF , P5 ;  /* 0xff80000074747808 */ /* 0x000fe40002800000 */
[----:B------:R-:W-:Y:S02]  /*2760*/  FMNMX.FTZ R7, R113, R0, !PT ;  /* 0x0000000071077209 */ /* 0x000fe40007810000 */
[----:B------:R-:W-:-:S02]  /*2770*/  ISETP.GT.AND P6, PT, R4, 0xb9, PT ;  /* 0x000000b90400780c */ /* 0x000fc40003fc4270 */
[----:B------:R-:W-:Y:S02]  /*2780*/  FMNMX.FTZ R0, R116, R7, !PT ;  /* 0x0000000774007209 */ /* 0x000fe40007810000 */
[----:B------:R-:W-:Y:S02]  /*2790*/  FSEL R117, R117, -INF , P6 ;  /* 0xff80000075757808 */ /* 0x000fe40003000000 */
[----:B------:R-:W-:Y:S02]  /*27a0*/  P2R R10, PR, RZ, 0x4 ;  /* 0x00000004ff0a7803 */ /* 0x000fe40000000000 */
[----:B------:R-:W-:Y:S02]  /*27b0*/  FMNMX.FTZ R7, R117, R0, !PT ;  /* 0x0000000075077209 */ /* 0x000fe40007810000 */
[----:B------:R-:W-:Y:S02]  /*27c0*/  P2R R12, PR, RZ, 0x2 ;  /* 0x00000002ff0c7803 */ /* 0x000fe40000000000 */
[----:B------:R-:W-:Y:S01]  /*27d0*/  P2R R11, PR, RZ, 0x1 ;  /* 0x00000001ff0b7803 */ /* 0x000fe20000000000 */
[----:B------:R-:W0:Y:S01]  /*27e0*/  SHFL.BFLY PT, R0, R7, 0x2, 0x1f ;  /* 0x0c401f0007007f89 */ /* 0x000e2200000e0000 */
[----:B------:R-:W-:-:S02]  /*27f0*/  ISETP.GT.AND P0, PT, R4, 0x99, PT ;  /* 0x000000990400780c */ /* 0x000fc40003f04270 */
[----:B------:R-:W-:Y:S02]  /*2800*/  ISETP.GT.AND P1, PT, R4, 0xa0, PT ;  /* 0x000000a00400780c */ /* 0x000fe40003f24270 */
[----:B------:R-:W-:Y:S02]  /*2810*/  FSEL R103, R103, -INF , P0 ;  /* 0xff80000067677808 */ /* 0x000fe40000000000 */
[----:B------:R-:W-:Y:S02]  /*2820*/  FSEL R106, R106, -INF , P1 ;  /* 0xff8000006a6a7808 */ /* 0x000fe40000800000 */
[----:B------:R-:W-:Y:S02]  /*2830*/  ISETP.NE.AND P1, PT, R12, RZ, PT ;  /* 0x000000ff0c00720c */ /* 0x000fe40003f25270 */
[----:B------:R-:W-:Y:S02]  /*2840*/  ISETP.NE.AND P0, PT, R11, RZ, PT ;  /* 0x000000ff0b00720c */ /* 0x000fe40003f05270 */
[----:B------:R-:W-:-:S02]  /*2850*/  FSEL R107, R107, -INF , P1 ;  /* 0xff8000006b6b7808 */ /* 0x000fc40000800000 */
[----:B------:R-:W-:Y:S02]  /*2860*/  FSEL R110, R110, -INF , P0 ;  /* 0xff8000006e6e7808 */ /* 0x000fe40000000000 */
[----:B------:R-:W-:Y:S02]  /*2870*/  FSEL R114, R114, -INF , P3 ;  /* 0xff80000072727808 */ /* 0x000fe40001800000 */
[----:B------:R-:W-:Y:S02]  /*2880*/  ISETP.NE.AND P1, PT, R6, RZ, PT ;  /* 0x000000ff0600720c */ /* 0x000fe40003f25270 */
[----:B------:R-:W-:Y:S02]  /*2890*/  FSEL R115, R115, -INF , P4 ;  /* 0xff80000073737808 */ /* 0x000fe40002000000 */
[----:B------:R-:W-:Y:S02]  /*28a0*/  FSEL R118, R118, -INF , P5 ;  /* 0xff80000076767808 */ /* 0x000fe40002800000 */
[----:B0-----:R-:W-:-:S02]  /*28b0*/  FMNMX.FTZ R8, R7, R0, !PT ;  /* 0x0000000007087209 */ /* 0x001fc40007810000 */
[----:B------:R-:W-:Y:S02]  /*28c0*/  FSEL R119, R119, -INF , P6 ;  /* 0xff80000077777808 */ /* 0x000fe40003000000 */
[----:B------:R-:W-:Y:S01]  /*28d0*/  ISETP.NE.AND P0, PT, R5, RZ, PT ;  /* 0x000000ff0500720c */ /* 0x000fe20003f05270 */
[----:B------:R-:W0:Y:S02]  /*28e0*/  SHFL.BFLY PT, R9, R8, 0x1, 0x1f ;  /* 0x0c201f0008097f89 */ /* 0x000e2400000e0000 */
[----:B------:R-:W-:-:S05]  /*28f0*/  @!P1 VIADD R3, R3, 0x30840 ;  /* 0x0003084003039836 */ /* 0x000fca0000000000 */
[----:B------:R-:W-:-:S04]  /*2900*/  @!P1 PRMT R3, RZ, 0x654, R3 ;  /* 0x00000654ff039816 */ /* 0x000fc80000000003 */
[----:B------:R1:W-:Y:S01]  /*2910*/  @!P1 SYNCS.ARRIVE.TRANS64.RED.A1T0 RZ, [R3+URZ], RZ ;  /* 0x000000ff03ff99a7 */ /* 0x0003e2000810043f */
[----:B0-----:R-:W-:-:S04]  /*2920*/  FMNMX.FTZ R0, R8, R9, !PT ;  /* 0x0000000908007209 */ /* 0x001fc80007810000 */
[C---:B------:R-:W-:Y:S01]  /*2930*/  FSETP.NEU.FTZ.AND P2, PT, R0.reuse, -INF , PT ;  /* 0xff8000000000780b */ /* 0x040fe20003f5d000 */
[----:B------:R-:W-:-:S05]  /*2940*/  FMUL.FTZ R9, R0, UR26 ;  /* 0x0000001a00097c20 */ /* 0x000fca0008410000 */
[----:B------:R-:W-:Y:S02]  /*2950*/  FSEL R4, R9, RZ, P2 ;  /* 0x000000ff09047208 */ /* 0x000fe40001000000 */
[----:B------:R-:W-:Y:S02]  /*2960*/  FMNMX.FTZ R9, R26, R27, !PT ;  /* 0x0000001b1a097209 */ /* 0x000fe40007810000 */
[----:B------:R-:W-:Y:S01]  /*2970*/  ISETP.NE.AND P2, PT, R10, RZ, PT ;  /* 0x000000ff0a00720c */ /* 0x000fe20003f45270 */
[--C-:B------:R-:W-:Y:S01]  /*2980*/  FFMA.FTZ R120, R37, UR26, -R4.reuse ;  /* 0x0000001a25787c23 */ /* 0x100fe20008010804 */
[----:B------:R-:W-:Y:S01]  /*2990*/  FMNMX.FTZ R8, R30, R9, !PT ;  /* 0x000000091e087209 */ /* 0x000fe20007810000 */
[--C-:B------:R-:W-:Y:S01]  /*29a0*/  FFMA.FTZ R22, R44, UR26, -R4.reuse ;  /* 0x0000001a2c167c23 */ /* 0x100fe20008010804 */
[--C-:B------:R-:W-:Y:S01]  /*29b0*/  FFMA.FTZ R44, R53, UR26, -R4.reuse ;  /* 0x0000001a352c7c23 */ /* 0x100fe20008010804 */
[----:B------:R-:W-:Y:S01]  /*29c0*/  FSEL R111, R111, -INF , P2 ;  /* 0xff8000006f6f7808 */ /* 0x000fe20001000000 */
[--C-:B------:R-:W-:Y:S01]  /*29d0*/  FFMA.FTZ R6, R25, UR26, -R4.reuse ;  /* 0x0000001a19067c23 */ /* 0x100fe20008010804 */
[----:B------:R-:W-:Y:S01]  /*29e0*/  FMNMX.FTZ R9, R31, R8, !PT ;  /* 0x000000081f097209 */ /* 0x000fe20007810000 */
[--C-:B------:R-:W-:Y:S01]  /*29f0*/  FFMA.FTZ R25, R52, UR26, -R4.reuse ;  /* 0x0000001a34197c23 */ /* 0x100fe20008010804 */
[--C-:B------:R-:W-:Y:S01]  /*2a00*/  FFMA.FTZ R52, R57, UR26, -R4.reuse ;  /* 0x0000001a39347c23 */ /* 0x100fe20008010804 */
[--C-:B------:R-:W-:Y:S01]  /*2a10*/  FFMA.FTZ R13, R32, UR26, -R4.reuse ;  /* 0x0000001a200d7c23 */ /* 0x100fe20008010804 */
[----:B------:R-:W-:Y:S01]  /*2a20*/  FMNMX.FTZ R8, R34, R9, !PT ;  /* 0x0000000922087209 */ /* 0x000fe20007810000 */
[--C-:B------:R-:W-:Y:S01]  /*2a30*/  FFMA.FTZ R32, R69, UR26, -R4.reuse ;  /* 0x0000001a45207c23 */ /* 0x100fe20008010804 */
[--C-:B------:R-:W-:Y:S01]  /*2a40*/  FFMA.FTZ R18, R81, UR26, -R4.reuse ;  /* 0x0000001a51127c23 */ /* 0x100fe20008010804 */
[--C-:B------:R-:W-:Y:S01]  /*2a50*/  FFMA.FTZ R5, R24, UR26, -R4.reuse ;  /* 0x0000001a18057c23 */ /* 0x100fe20008010804 */
[----:B------:R-:W-:Y:S01]  /*2a60*/  FMNMX.FTZ R9, R35, R8, !PT ;  /* 0x0000000823097209 */ /* 0x000fe20007810000 */
[--C-:B------:R-:W-:Y:S01]  /*2a70*/  FFMA.FTZ R7, R28, UR26, -R4.reuse ;  /* 0x0000001a1c077c23 */ /* 0x100fe20008010804 */
[----:B------:R-:W-:Y:S01]  /*2a80*/  MUFU.EX2 R6, R6 ;  /* 0x0000000600067308 */ /* 0x000fe20000000800 */
[--C-:B------:R-:W-:Y:S01]  /*2a90*/  FFMA.FTZ R12, R29, UR26, -R4.reuse ;  /* 0x0000001a1d0c7c23 */ /* 0x100fe20008010804 */
[----:B------:R-:W-:Y:S01]  /*2aa0*/  FMNMX.FTZ R8, R38, R9, !PT ;  /* 0x0000000926087209 */ /* 0x000fe20007810000 */
[--C-:B------:R-:W-:Y:S01]  /*2ab0*/  FFMA.FTZ R24, R48, UR26, -R4.reuse ;  /* 0x0000001a30187c23 */ /* 0x100fe20008010804 */
[--C-:B------:R-:W-:Y:S01]  /*2ac0*/  FFMA.FTZ R48, R88, UR26, -R4.reuse ;  /* 0x0000001a58307c23 */ /* 0x100fe20008010804 */
[--C-:B------:R-:W-:Y:S01]  /*2ad0*/  FFMA.FTZ R10, R64, UR26, -R4.reuse ;  /* 0x0000001a400a7c23 */ /* 0x100fe20008010804 */
[----:B------:R-:W-:Y:S01]  /*2ae0*/  FMNMX.FTZ R9, R39, R8, !PT ;  /* 0x0000000827097209 */ /* 0x000fe20007810000 */
[--C-:B------:R-:W-:Y:S01]  /*2af0*/  FFMA.FTZ R64, R93, UR26, -R4.reuse ;  /* 0x0000001a5d407c23 */ /* 0x100fe20008010804 */
[----:B------:R-:W0:Y:S01]  /*2b00*/  MUFU.EX2 R5, R5 ;  /* 0x0000000500057308 */ /* 0x000e220000000800 */
[--C-:B------:R-:W-:Y:S01]  /*2b10*/  FFMA.FTZ R14, R33, UR26, -R4.reuse ;  /* 0x0000001a210e7c23 */ /* 0x100fe20008010804 */
[----:B------:R-:W-:Y:S01]  /*2b20*/  FMNMX.FTZ R8, R42, R9, !PT ;  /* 0x000000092a087209 */ /* 0x000fe20007810000 */
[--C-:B------:R-:W-:Y:S01]  /*2b30*/  FFMA.FTZ R21, R45, UR26, -R4.reuse ;  /* 0x0000001a2d157c23 */ /* 0x100fe20008010804 */
[--C-:B------:R-:W-:Y:S01]  /*2b40*/  FFMA.FTZ R45, R56, UR26, -R4.reuse ;  /* 0x0000001a382d7c23 */ /* 0x100fe20008010804 */
[--C-:B------:R-:W-:Y:S01]  /*2b50*/  FFMA.FTZ R15, R36, UR26, -R4.reuse ;  /* 0x0000001a240f7c23 */ /* 0x100fe20008010804 */
[----:B------:R-:W-:Y:S01]  /*2b60*/  FMNMX.FTZ R9, R43, R8, !PT ;  /* 0x000000082b097209 */ /* 0x000fe20007810000 */
[--C-:B------:R-:W-:Y:S01]  /*2b70*/  FFMA.FTZ R20, R40, UR26, -R4.reuse ;  /* 0x0000001a28147c23 */ /* 0x100fe20008010804 */
[----:B------:R-:W2:Y:S01]  /*2b80*/  MUFU.EX2 R7, R7 ;  /* 0x0000000700077308 */ /* 0x000ea20000000800 */
[--C-:B------:R-:W-:Y:S01]  /*2b90*/  FFMA.FTZ R19, R41, UR26, -R4.reuse ;  /* 0x0000001a29137c23 */ /* 0x100fe20008010804 */
[----:B------:R-:W-:Y:S01]  /*2ba0*/  FMNMX.FTZ R8, R46, R9, !PT ;  /* 0x000000092e087209 */ /* 0x000fe20007810000 */
[--C-:B------:R-:W-:Y:S01]  /*2bb0*/  FFMA.FTZ R23, R49, UR26, -R4.reuse ;  /* 0x0000001a31177c23 */ /* 0x100fe20008010804 */
[--C-:B------:R-:W-:Y:S01]  /*2bc0*/  FFMA.FTZ R56, R61, UR26, -R4.reuse ;  /* 0x0000001a3d387c23 */ /* 0x100fe20008010804 */
[--C-:B------:R-:W-:Y:S01]  /*2bd0*/  FFMA.FTZ R49, R60, UR26, -R4.reuse ;  /* 0x0000001a3c317c23 */ /* 0x100fe20008010804 */
[----:B------:R-:W-:Y:S01]  /*2be0*/  FMNMX.FTZ R9, R47, R8, !PT ;  /* 0x000000082f097209 */ /* 0x000fe20007810000 */
[--C-:B------:R-:W-:Y:S01]  /*2bf0*/  FFMA.FTZ R11, R65, UR26, -R4.reuse ;  /* 0x0000001a410b7c23 */ /* 0x100fe20008010804 */
[----:B------:R-:W3:Y:S01]  /*2c00*/  MUFU.EX2 R12, R12 ;  /* 0x0000000c000c7308 */ /* 0x000ee20000000800 */
        /* <DEDUP_REMOVED lines=23> */
[----:B------:R-:W-:Y:S01]  /*2d80*/  FFMA.FTZ R84, R117, UR26, -R4 ;  /* 0x0000001a75547c23 */ /* 0x000fe20008010804 */
        /* <DEDUP_REMOVED lines=25> */
[----:B------:R-:W-:Y:S01]  /*2f20*/  FMNMX.FTZ R8, R94, R9, !PT ;  /* 0x000000095e087209 */ /* 0x000fe20007810000 */
[----:B------:R-:W-:-:S03]  /*2f30*/  FFMA.FTZ R9, R80, UR26, -R4 ;  /* 0x0000001a50097c23 */ /* 0x000fc60008010804 */
        /* <DEDUP_REMOVED lines=19> */
[----:B------:R-:W-:Y:S01]  /*3070*/  FMNMX.FTZ R8, R118, R57, !PT ;  /* 0x0000003976087209 */ /* 0x000fe20007810000 */
[----:B------:R-:W-:-:S03]  /*3080*/  FFMA.FTZ R57, R92, UR26, -R4 ;  /* 0x0000001a5c397c23 */ /* 0x000fc60008010804 */
[----:B------:R-:W-:-:S03]  /*3090*/  FMNMX.FTZ R8, R119, R8, !PT ;  /* 0x0000000877087209 */ /* 0x000fc60007810000 */
[----:B------:R-:W-:Y:S02]  /*30a0*/  MUFU.EX2 R11, R11 ;  /* 0x0000000b000b7308 */ /* 0x000fe40000000800 */
[----:B------:R-:W4:Y:S06]  /*30b0*/  SHFL.BFLY PT, R69, R8, 0x2, 0x1f ;  /* 0x0c401f0008457f89 */ /* 0x000f2c00000e0000 */
[----:B------:R-:W-:Y:S08]  /*30c0*/  MUFU.EX2 R29, R29 ;  /* 0x0000001d001d7308 */ /* 0x000ff00000000800 */
[----:B------:R-:W-:Y:S08]  /*30d0*/  MUFU.EX2 R32, R32 ;  /* 0x0000002000207308 */ /* 0x000ff00000000800 */
[----:B------:R-:W-:Y:S01]  /*30e0*/  MUFU.EX2 R33, R33 ;  /* 0x0000002100217308 */ /* 0x000fe20000000800 */
[----:B----4-:R-:W-:Y:S01]  /*30f0*/  FMNMX.FTZ R80, R8, R69, !PT ;  /* 0x0000004508507209 */ /* 0x010fe20007810000 */
[----:B------:R-:W-:-:S04]  /*3100*/  FFMA.FTZ R69, R104, UR26, -R4 ;  /* 0x0000001a68457c23 */ /* 0x000fc80008010804 */
[----:B------:R-:W4:Y:S02]  /*3110*/  SHFL.BFLY PT, R81, R80, 0x1, 0x1f ;  /* 0x0c201f0050517f89 */ /* 0x000f2400000e0000 */
[----:B------:R-:W-:Y:S08]  /*3120*/  MUFU.EX2 R36, R36 ;  /* 0x0000002400247308 */ /* 0x000ff00000000800 */
[----:B------:R-:W-:Y:S08]  /*3130*/  MUFU.EX2 R40, R40 ;  /* 0x0000002800287308 */ /* 0x000ff00000000800 */
[----:B------:R-:W-:Y:S01]  /*3140*/  MUFU.EX2 R41, R41 ;  /* 0x0000002900297308 */ /* 0x000fe20000000800 */
[----:B----4-:R-:W-:Y:S01]  /*3150*/  FMNMX.FTZ R8, R80, R81, !PT ;  /* 0x0000005150087209 */ /* 0x010fe20007810000 */
[----:B------:R-:W-:Y:S01]  /*3160*/  FFMA.FTZ R81, R116, UR26, -R4 ;  /* 0x0000001a74517c23 */ /* 0x000fe20008010804 */
[----:B0-----:R-:W-:-:S05]  /*3170*/  FADD.FTZ R4, R5, R6 ;  /* 0x0000000605047221 */ /* 0x001fca0000010000 */
[----:B------:R-:W-:Y:S01]  /*3180*/  MUFU.EX2 R9, R9 ;  /* 0x0000000900097308 */ /* 0x000fe20000000800 */
[C---:B------:R-:W-:Y:S01]  /*3190*/  FSETP.NEU.FTZ.AND P2, PT, R8.reuse, -INF , PT ;  /* 0xff8000000800780b */ /* 0x040fe20003f5d000 */
[----:B------:R-:W-:-:S05]  /*31a0*/  FMUL.FTZ R85, R8, UR26 ;  /* 0x0000001a08557c20 */ /* 0x000fca0008410000 */
[----:B------:R-:W-:Y:S01]  /*31b0*/  FSEL R85, R85, RZ, P2 ;  /* 0x000000ff55557208 */ /* 0x000fe20001000000 */
[----:B------:R-:W-:Y:S01]  /*31c0*/  MUFU.EX2 R18, R18 ;  /* 0x0000001200127308 */ /* 0x000fe20000000800 */
[----:B------:R-:W-:-:S03]  /*31d0*/  PLOP3.LUT P2, PT, PT, PT, UP0, 0x80, 0x0 ;  /* 0x000000000000781c */ /* 0x000fc60003f4f008 */
[--C-:B------:R-:W-:Y:S01]  /*31e0*/  FFMA.FTZ R26, R26, UR26, -R85.reuse ;  /* 0x0000001a1a1a7c23 */ /* 0x100fe20008010855 */
[--C-:B------:R-:W-:Y:S01]  /*31f0*/  FFMA.FTZ R89, R27, UR26, -R85.reuse ;  /* 0x0000001a1b597c23 */ /* 0x100fe20008010855 */
[--C-:B------:R-:W-:Y:S01]  /*3200*/  FFMA.FTZ R88, R30, UR26, -R85.reuse ;  /* 0x0000001a1e587c23 */ /* 0x100fe20008010855 */
[--C-:B------:R-:W-:Y:S01]  /*3210*/  FFMA.FTZ R93, R31, UR26, -R85.reuse ;  /* 0x0000001a1f5d7c23 */ /* 0x100fe20008010855 */
[--C-:B------:R-:W-:Y:S01]  /*3220*/  FFMA.FTZ R92, R34, UR26, -R85.reuse ;  /* 0x0000001a225c7c23 */ /* 0x100fe20008010855 */
[--C-:B------:R-:W-:Y:S01]  /*3230*/  FFMA.FTZ R97, R35, UR26, -R85.reuse ;  /* 0x0000001a23617c23 */ /* 0x100fe20008010855 */
[----:B------:R-:W-:Y:S01]  /*3240*/  MUFU.EX2 R26, R26 ;  /* 0x0000001a001a7308 */ /* 0x000fe20000000800 */
[--C-:B------:R-:W-:Y:S01]  /*3250*/  FFMA.FTZ R27, R42, UR26, -R85.reuse ;  /* 0x0000001a2a1b7c23 */ /* 0x100fe20008010855 */
[--C-:B------:R-:W-:Y:S01]  /*3260*/  FFMA.FTZ R34, R47, UR26, -R85.reuse ;  /* 0x0000001a2f227c23 */ /* 0x100fe20008010855 */
[--C-:B------:R-:W-:Y:S01]  /*3270*/  FFMA.FTZ R96, R38, UR26, -R85.reuse ;  /* 0x0000001a26607c23 */ /* 0x100fe20008010855 */
[--C-:B------:R-:W-:Y:S01]  /*3280*/  FFMA.FTZ R47, R55, UR26, -R85.reuse ;  /* 0x0000001a372f7c23 */ /* 0x100fe20008010855 */
[--C-:B------:R-:W-:Y:S01]  /*3290*/  FFMA.FTZ R42, R67, UR26, -R85.reuse ;  /* 0x0000001a432a7c23 */ /* 0x100fe20008010855 */
[--C-:B------:R-:W-:Y:S01]  /*32a0*/  FFMA.FTZ R55, R59, UR26, -R85.reuse ;  /* 0x0000001a3b377c23 */ /* 0x100fe20008010855 */
[----:B--2---:R-:W-:Y:S01]  /*32b0*/  FADD.FTZ R67, R7, R4 ;  /* 0x0000000407437221 */ /* 0x004fe20000010000 */
[----:B------:R-:W0:Y:S01]  /*32c0*/  MUFU.EX2 R89, R89 ;  /* 0x0000005900597308 */ /* 0x000e220000000800 */
[--C-:B------:R-:W-:Y:S01]  /*32d0*/  FFMA.FTZ R59, R63, UR26, -R85.reuse ;  /* 0x0000001a3f3b7c23 */ /* 0x100fe20008010855 */
[--C-:B------:R-:W-:Y:S01]  /*32e0*/  FFMA.FTZ R101, R39, UR26, -R85.reuse ;  /* 0x0000001a27657c23 */ /* 0x100fe20008010855 */
[----:B------:R-:W-:Y:S01]  /*32f0*/  FFMA.FTZ R30, R43, UR26, -R85 ;  /* 0x0000001a2b1e7c23 */ /* 0x000fe20008010855 */
[----:B---3--:R-:W-:Y:S01]  /*3300*/  FADD.FTZ R4, R12, R67 ;  /* 0x000000430c047221 */ /* 0x008fe20000010000 */
[--C-:B------:R-:W-:Y:S01]  /*3310*/  FFMA.FTZ R43, R70, UR26, -R85.reuse ;  /* 0x0000001a462b7c23 */ /* 0x100fe20008010855 */
[--C-:B------:R-:W-:Y:S01]  /*3320*/  FFMA.FTZ R39, R51, UR26, -R85.reuse ;  /* 0x0000001a33277c23 */ /* 0x100fe20008010855 */
[--C-:B------:R-:W-:Y:S01]  /*3330*/  FFMA.FTZ R51, R74, UR26, -R85.reuse ;  /* 0x0000001a4a337c23 */ /* 0x100fe20008010855 */
[----:B------:R-:W2:Y:S01]  /*3340*/  MUFU.EX2 R88, R88 ;  /* 0x0000005800587308 */ /* 0x000ea20000000800 */
[--C-:B------:R-:W-:Y:S01]  /*3350*/  FFMA.FTZ R31, R46, UR26, -R85.reuse ;  /* 0x0000001a2e1f7c23 */ /* 0x100fe20008010855 */
[--C-:B------:R-:W-:Y:S01]  /*3360*/  FFMA.FTZ R38, R50, UR26, -R85.reuse ;  /* 0x0000001a32267c23 */ /* 0x100fe20008010855 */
[--C-:B------:R-:W-:Y:S01]  /*3370*/  FFMA.FTZ R50, R71, UR26, -R85.reuse ;  /* 0x0000001a47327c23 */ /* 0x100fe20008010855 */
[--C-:B------:R-:W-:Y:S01]  /*3380*/  FFMA.FTZ R35, R66, UR26, -R85.reuse ;  /* 0x0000001a42237c23 */ /* 0x100fe20008010855 */
[--C-:B------:R-:W-:Y:S01]  /*3390*/  FFMA.FTZ R66, R79, UR26, -R85.reuse ;  /* 0x0000001a4f427c23 */ /* 0x100fe20008010855 */
[--C-:B------:R-:W-:Y:S01]  /*33a0*/  FFMA.FTZ R46, R54, UR26, -R85.reuse ;  /* 0x0000001a362e7c23 */ /* 0x100fe20008010855 */
[----:B------:R-:W-:Y:S01]  /*33b0*/  FFMA.FTZ R67, R86, UR26, -R85 ;  /* 0x0000001a56437c23 */ /* 0x000fe20008010855 */
[----:B------:R-:W3:Y:S01]  /*33c0*/  MUFU.EX2 R93, R93 ;  /* 0x0000005d005d7308 */ /* 0x000ee20000000800 */
[----:B0-----:R-:W-:Y:S01]  /*33d0*/  FADD.FTZ R63, R26, R89 ;  /* 0x000000591a3f7221 */ /* 0x001fe20000010000 */
[--C-:B------:R-:W-:Y:S01]  /*33e0*/  FFMA.FTZ R54, R58, UR26, -R85.reuse ;  /* 0x0000001a3a367c23 */ /* 0x100fe20008010855 */
[--C-:B------:R-:W-:Y:S01]  /*33f0*/  FFMA.FTZ R58, R62, UR26, -R85.reuse ;  /* 0x0000001a3e3a7c23 */ /* 0x100fe20008010855 */
[--C-:B------:R-:W-:Y:S01]  /*3400*/  FFMA.FTZ R62, R75, UR26, -R85.reuse ;  /* 0x0000001a4b3e7c23 */ /* 0x100fe20008010855 */
[--C-:B------:R-:W-:Y:S01]  /*3410*/  FFMA.FTZ R78, R78, UR26, -R85.reuse ;  /* 0x0000001a4e4e7c23 */ /* 0x100fe20008010855 */
[--C-:B------:R-:W-:Y:S01]  /*3420*/  FFMA.FTZ R75, R94, UR26, -R85.reuse ;  /* 0x0000001a5e4b7c23 */ /* 0x100fe20008010855 */
[----:B------:R-:W-:Y:S01]  /*3430*/  FFMA.FTZ R98, R98, UR26, -R85 ;  /* 0x0000001a62627c23 */ /* 0x000fe20008010855 */
[----:B------:R-:W0:Y:S01]  /*3440*/  MUFU.EX2 R92, R92 ;  /* 0x0000005c005c7308 */ /* 0x000e220000000800 */
[----:B--2---:R-:W-:Y:S01]  /*3450*/  FADD.FTZ R70, R88, R63 ;  /* 0x0000003f58467221 */ /* 0x004fe20000010000 */
[----:B------:R-:W-:Y:S01]  /*3460*/  FADD.FTZ R63, R13, R4 ;  /* 0x000000040d3f7221 */ /* 0x000fe20000010000 */
[----:B------:R-:W-:Y:S01]  /*3470*/  F2FP.F16.F32.PACK_AB R4, R6, R5 ;  /* 0x000000050604723e */ /* 0x000fe200000000ff */
[----:B------:R-:W-:Y:S01]  /*3480*/  FFMA.FTZ R99, R99, UR26, -R85 ;  /* 0x0000001a63637c23 */ /* 0x000fe20008010855 */
[----:B------:R-:W-:Y:S01]  /*3490*/  F2FP.F16.F32.PACK_AB R6, R12, R7 ;  /* 0x000000070c06723e */ /* 0x000fe200000000ff */
[----:B------:R-:W-:Y:S01]  /*34a0*/  FADD.FTZ R74, R14, R63 ;  /* 0x0000003f0e4a7221 */ /* 0x000fe20000010000 */
[--C-:B------:R-:W-:Y:S01]  /*34b0*/  FFMA.FTZ R63, R82, UR26, -R85.reuse ;  /* 0x0000001a523f7c23 */ /* 0x100fe20008010855 */
[----:B------:R-:W2:Y:S01]  /*34c0*/  MUFU.EX2 R97, R97 ;  /* 0x0000006100617308 */ /* 0x000ea20000000800 */
[----:B---3--:R-:W-:Y:S01]  /*34d0*/  FADD.FTZ R5, R93, R70 ;  /* 0x000000465d057221 */ /* 0x008fe20000010000 */
[----:B------:R-:W-:Y:S01]  /*34e0*/  F2FP.F16.F32.PACK_AB R12, R14, R13 ;  /* 0x0000000d0e0c723e */ /* 0x000fe200000000ff */
[--C-:B------:R-:W-:Y:S01]  /*34f0*/  FFMA.FTZ R102, R102, UR26, -R85.reuse ;  /* 0x0000001a66667c23 */ /* 0x100fe20008010855 */
[----:B------:R-:W-:Y:S01]  /*3500*/  F2FP.F16.F32.PACK_AB R14, R120, R15 ;  /* 0x0000000f780e723e */ /* 0x000fe200000000ff */
[--C-:B------:R-:W-:Y:S01]  /*3510*/  FFMA.FTZ R103, R103, UR26, -R85.reuse ;  /* 0x0000001a67677c23 */ /* 0x100fe20008010855 */
[--C-:B------:R-:W-:Y:S01]  /*3520*/  FFMA.FTZ R106, R106, UR26, -R85.reuse ;  /* 0x0000001a6a6a7c23 */ /* 0x100fe20008010855 */
[----:B------:R-:W-:Y:S01]  /*3530*/  FFMA.FTZ R107, R107, UR26, -R85 ;  /* 0x0000001a6b6b7c23 */ /* 0x000fe20008010855 */
[----:B------:R-:W3:Y:S01]  /*3540*/  MUFU.EX2 R96, R96 ;  /* 0x0000006000607308 */ /* 0x000ee20000000800 */
[----:B0-----:R-:W-:Y:S01]  /*3550*/  FADD.FTZ R70, R92, R5 ;  /* 0x000000055c467221 */ /* 0x001fe20000010000 */
[----:B------:R-:W-:Y:S01]  /*3560*/  FADD.FTZ R5, R15, R74 ;  /* 0x0000004a0f057221 */ /* 0x000fe20000010000 */
[--C-:B------:R-:W-:Y:S01]  /*3570*/  FFMA.FTZ R74, R87, UR26, -R85.reuse ;  /* 0x0000001a574a7c23 */ /* 0x100fe20008010855 */
[--C-:B------:R-:W-:Y:S01]  /*3580*/  FFMA.FTZ R110, R110, UR26, -R85.reuse ;  /* 0x0000001a6e6e7c23 */ /* 0x100fe20008010855 */
[----:B------:R-:W-:Y:S01]  /*3590*/  FFMA.FTZ R111, R111, UR26, -R85 ;  /* 0x0000001a6f6f7c23 */ /* 0x000fe20008010855 */
[----:B------:R-:W-:Y:S01]  /*35a0*/  FADD.FTZ R71, R120, R5 ;  /* 0x0000000578477221 */ /* 0x000fe20000010000 */
[----:B------:R-:W-:Y:S01]  /*35b0*/  F2FP.F16.F32.PACK_AB R5, R89, R26 ;  /* 0x0000001a5905723e */ /* 0x000fe200000000ff */
[----:B------:R-:W0:Y:S01]  /*35c0*/  MUFU.EX2 R101, R101 ;  /* 0x0000006500657308 */ /* 0x000e220000000800 */
[----:B--2---:R-:W-:Y:S01]  /*35d0*/  FADD.FTZ R7, R97, R70 ;  /* 0x0000004661077221 */ /* 0x004fe20000010000 */
[----:B------:R-:W-:Y:S01]  /*35e0*/  FADD.FTZ R82, R20, R71 ;  /* 0x0000004714527221 */ /* 0x000fe20000010000 */
[--C-:B------:R-:W-:Y:S01]  /*35f0*/  FFMA.FTZ R70, R83, UR26, -R85.reuse ;  /* 0x0000001a53467c23 */ /* 0x100fe20008010855 */
[----:B------:R-:W-:Y:S01]  /*3600*/  F2FP.F16.F32.PACK_AB R13, R97, R92 ;  /* 0x0000005c610d723e */ /* 0x000fe200000000ff */
[----:B------:R-:W-:Y:S01]  /*3610*/  FFMA.FTZ R71, R90, UR26, -R85 ;  /* 0x0000001a5a477c23 */ /* 0x000fe20008010855 */
[C---:B------:R-:W-:Y:S01]  /*3620*/  FADD.FTZ R83, R19.reuse, R82 ;  /* 0x0000005213537221 */ /* 0x040fe20000010000 */
[----:B------:R-:W-:Y:S01]  /*3630*/  F2FP.F16.F32.PACK_AB R20, R19, R20 ;  /* 0x000000141314723e */ /* 0x000fe200000000ff */
[----:B------:R-:W2:Y:S01]  /*3640*/  MUFU.EX2 R27, R27 ;  /* 0x0000001b001b7308 */ /* 0x000ea20000000800 */
[----:B---3--:R-:W-:Y:S01]  /*3650*/  FADD.FTZ R26, R96, R7 ;  /* 0x00000007601a7221 */ /* 0x008fe20000010000 */
[----:B------:R-:W-:Y:S01]  /*3660*/  FADD.FTZ R86, R22, R83 ;  /* 0x0000005316567221 */ /* 0x000fe20000010000 */
[----:B------:R-:W-:Y:S01]  /*3670*/  F2FP.F16.F32.PACK_AB R7, R93, R88 ;  /* 0x000000585d07723e */ /* 0x000fe200000000ff */
[--C-:B------:R-:W-:Y:S01]  /*3680*/  FFMA.FTZ R82, R95, UR26, -R85.reuse ;  /* 0x0000001a5f527c23 */ /* 0x100fe20008010855 */
[C---:B------:R-:W-:Y:S01]  /*3690*/  F2FP.F16.F32.PACK_AB R22, R21.reuse, R22 ;  /* 0x000000161516723e */ /* 0x040fe200000000ff */
[----:B------:R-:W-:Y:S01]  /*36a0*/  FADD.FTZ R83, R21, R86 ;  /* 0x0000005615537221 */ /* 0x000fe20000010000 */
[--C-:B------:R-:W-:Y:S01]  /*36b0*/  FFMA.FTZ R114, R114, UR26, -R85.reuse ;  /* 0x0000001a72727c23 */ /* 0x100fe20008010855 */
[----:B------:R-:W3:Y:S01]  /*36c0*/  MUFU.EX2 R30, R30 ;  /* 0x0000001e001e7308 */ /* 0x000ee20000000800 */
[C---:B0-----:R-:W-:Y:S01]  /*36d0*/  FADD.FTZ R26, R101.reuse, R26 ;  /* 0x0000001a651a7221 */ /* 0x041fe20000010000 */
[----:B------:R-:W-:Y:S01]  /*36e0*/  F2FP.F16.F32.PACK_AB R15, R101, R96 ;  /* 0x00000060650f723e */ /* 0x000fe200000000ff */
[----:B------:R0:W-:Y:S01]  /*36f0*/  STSM.16.M88.4 [R2+0x1e800], R4 ;  /* 0x01e8000402007844 */ /* 0x0001e20000000200 */
[--C-:B------:R-:W-:Y:S01]  /*3700*/  FFMA.FTZ R115, R115, UR26, -R85.reuse ;  /* 0x0000001a73737c23 */ /* 0x100fe20008010855 */
[----:B------:R-:W-:Y:S01]  /*3710*/  FFMA.FTZ R118, R118, UR26, -R85 ;  /* 0x0000001a76767c23 */ /* 0x000fe20008010855 */
[----:B------:R-:W-:Y:S01]  /*3720*/  IMAD.MOV.U32 R120, RZ, RZ, R151 ;  /* 0x000000ffff787224 */ /* 0x000fe200078e0097 */
[----:B------:R-:W-:Y:S01]  /*3730*/  STSM.16.M88.4 [R154], R12 ;  /* 0x0000000c9a007844 */ /* 0x000fe20000000200 */
[----:B------:R-:W4:Y:S01]  /*3740*/  MUFU.EX2 R31, R31 ;  /* 0x0000001f001f7308 */ /* 0x000f220000000800 */
[----:B--2---:R-:W-:-:S07]  /*3750*/  FADD.FTZ R79, R27, R26 ;  /* 0x0000001a1b4f7221 */ /* 0x004fce0000010000 */
[----:B------:R-:W2:Y:S01]  /*3760*/  MUFU.EX2 R34, R34 ;  /* 0x0000002200227308 */ /* 0x000ea20000000800 */
[C---:B---3--:R-:W-:Y:S01]  /*3770*/  FADD.FTZ R26, R30.reuse, R79 ;  /* 0x0000004f1e1a7221 */ /* 0x048fe20000010000 */
[----:B------:R-:W-:Y:S02]  /*3780*/  F2FP.F16.F32.PACK_AB R21, R30, R27 ;  /* 0x0000001b1e15723e */ /* 0x000fe400000000ff */
[----:B0-----:R-:W-:Y:S02]  /*3790*/  F2FP.F16.F32.PACK_AB R4, R52, R45 ;  /* 0x0000002d3404723e */ /* 0x001fe400000000ff */
[----:B------:R-:W-:Y:S02]  /*37a0*/  F2FP.F16.F32.PACK_AB R6, R56, R49 ;  /* 0x000000313806723e */ /* 0x000fe400000000ff */
[----:B------:R-:W0:Y:S01]  /*37b0*/  MUFU.EX2 R38, R38 ;  /* 0x0000002600267308 */ /* 0x000e220000000800 */
[----:B----4-:R-:W-:Y:S01]  /*37c0*/  FADD.FTZ R79, R31, R26 ;  /* 0x0000001a1f4f7221 */ /* 0x010fe20000010000 */
[----:B------:R-:W-:Y:S01]  /*37d0*/  FADD.FTZ R26, R24, R83 ;  /* 0x00000053181a7221 */ /* 0x000fe20000010000 */
[----:B------:R-:W-:-:S03]  /*37e0*/  F2FP.F16.F32.PACK_AB R24, R23, R24 ;  /* 0x000000181718723e */ /* 0x000fc600000000ff */
[----:B------:R-:W-:Y:S02]  /*37f0*/  FADD.FTZ R86, R23, R26 ;  /* 0x0000001a17567221 */ /* 0x000fe40000010000 */
[----:B------:R-:W3:Y:S01]  /*3800*/  MUFU.EX2 R39, R39 ;  /* 0x0000002700277308 */ /* 0x000ee20000000800 */
[C---:B--2---:R-:W-:Y:S01]  /*3810*/  FADD.FTZ R79, R34.reuse, R79 ;  /* 0x0000004f224f7221 */ /* 0x044fe20000010000 */
[----:B------:R-:W-:Y:S01]  /*3820*/  FADD.FTZ R83, R25, R86 ;  /* 0x0000005619537221 */ /* 0x000fe20000010000 */
[----:B------:R-:W-:-:S03]  /*3830*/  F2FP.F16.F32.PACK_AB R23, R34, R31 ;  /* 0x0000001f2217723e */ /* 0x000fc600000000ff */
[----:B------:R-:W-:Y:S02]  /*3840*/  FADD.FTZ R86, R44, R83 ;  /* 0x000000532c567221 */ /* 0x000fe40000010000 */
[----:B------:R-:W2:Y:S01]  /*3850*/  MUFU.EX2 R46, R46 ;  /* 0x0000002e002e7308 */ /* 0x000ea20000000800 */
[----:B0-----:R-:W-:Y:S01]  /*3860*/  FADD.FTZ R26, R38, R79 ;  /* 0x0000004f261a7221 */ /* 0x001fe20000010000 */
[----:B------:R-:W-:Y:S01]  /*3870*/  FADD.FTZ R83, R45, R86 ;  /* 0x000000562d537221 */ /* 0x000fe20000010000 */
[----:B------:R0:W-:Y:S03]  /*3880*/  STSM.16.M88.4 [R17], R20 ;  /* 0x0000001411007844 */ /* 0x0001e60000000200 */
[----:B------:R-:W-:Y:S02]  /*3890*/  FADD.FTZ R86, R52, R83 ;  /* 0x0000005334567221 */ /* 0x000fe40000010000 */
[----:B------:R-:W4:Y:S01]  /*38a0*/  MUFU.EX2 R47, R47 ;  /* 0x0000002f002f7308 */ /* 0x000f220000000800 */
[----:B---3--:R-:W-:Y:S01]  /*38b0*/  FADD.FTZ R79, R39, R26 ;  /* 0x0000001a274f7221 */ /* 0x008fe20000010000 */
[----:B------:R-:W-:-:S04]  /*38c0*/  FADD.FTZ R83, R49, R86 ;  /* 0x0000005631537221 */ /* 0x000fc80000010000 */
[----:B------:R-:W-:Y:S02]  /*38d0*/  FADD.FTZ R83, R56, R83 ;  /* 0x0000005338537221 */ /* 0x000fe40000010000 */
[----:B------:R-:W3:Y:S01]  /*38e0*/  MUFU.EX2 R54, R54 ;  /* 0x0000003600367308 */ /* 0x000ee20000000800 */
[----:B--2---:R-:W-:Y:S01]  /*38f0*/  FADD.FTZ R26, R46, R79 ;  /* 0x0000004f2e1a7221 */ /* 0x004fe20000010000 */
[----:B------:R-:W-:Y:S01]  /*3900*/  FADD.FTZ R88, R10, R83 ;  /* 0x000000530a587221 */ /* 0x000fe20000010000 */
[----:B0-----:R-:W-:Y:S02]  /*3910*/  F2FP.F16.F32.PACK_AB R20, R36, R33 ;  /* 0x000000212414723e */ /* 0x001fe400000000ff */
[----:B------:R-:W-:Y:S01]  /*3920*/  F2FP.F16.F32.PACK_AB R22, R41, R40 ;  /* 0x000000282916723e */ /* 0x000fe200000000ff */
[----:B------:R-:W-:Y:S02]  /*3930*/  FADD.FTZ R88, R11, R88 ;  /* 0x000000580b587221 */ /* 0x000fe40000010000 */
[----:B------:R-:W0:Y:S01]  /*3940*/  MUFU.EX2 R55, R55 ;  /* 0x0000003700377308 */ /* 0x000e220000000800 */
[----:B----4-:R-:W-:Y:S01]  /*3950*/  FADD.FTZ R79, R47, R26 ;  /* 0x0000001a2f4f7221 */ /* 0x010fe20000010000 */
[----:B------:R-:W-:Y:S01]  /*3960*/  FADD.FTZ R7, R29, R88 ;  /* 0x000000581d077221 */ /* 0x000fe20000010000 */
[----:B------:R-:W-:-:S03]  /*3970*/  F2FP.F16.F32.PACK_AB R27, R47, R46 ;  /* 0x0000002e2f1b723e */ /* 0x000fc600000000ff */
[----:B------:R-:W-:Y:S02]  /*3980*/  FADD.FTZ R14, R32, R7 ;  /* 0x00000007200e7221 */ /* 0x000fe40000010000 */
[----:B------:R-:W2:Y:S01]  /*3990*/  MUFU.EX2 R58, R58 ;  /* 0x0000003a003a7308 */ /* 0x000ea20000000800 */
[----:B---3--:R-:W-:Y:S01]  /*39a0*/  FADD.FTZ R26, R54, R79 ;  /* 0x0000004f361a7221 */ /* 0x008fe20000010000 */
[----:B------:R-:W-:-:S04]  /*39b0*/  FADD.FTZ R7, R33, R14 ;  /* 0x0000000e21077221 */ /* 0x000fc80000010000 */
[----:B------:R-:W-:Y:S02]  /*39c0*/  FADD.FTZ R7, R36, R7 ;  /* 0x0000000724077221 */ /* 0x000fe40000010000 */
[----:B------:R-:W3:Y:S01]  /*39d0*/  MUFU.EX2 R59, R59 ;  /* 0x0000003b003b7308 */ /* 0x000ee20000000800 */
[----:B0-----:R-:W-:Y:S01]  /*39e0*/  FADD.FTZ R79, R55, R26 ;  /* 0x0000001a374f7221 */ /* 0x001fe20000010000 */
[----:B------:R-:W-:-:S04]  /*39f0*/  FADD.FTZ R14, R40, R7 ;  /* 0x00000007280e7221 */ /* 0x000fc80000010000 */
[----:B------:R-:W-:Y:S02]  /*3a00*/  FADD.FTZ R14, R41, R14 ;  /* 0x0000000e290e7221 */ /* 0x000fe40000010000 */
[----:B------:R-:W0:Y:S01]  /*3a10*/  MUFU.EX2 R35, R35 ;  /* 0x0000002300237308 */ /* 0x000e220000000800 */
[----:B--2---:R-:W-:Y:S01]  /*3a20*/  FADD.FTZ R26, R58, R79 ;  /* 0x0000004f3a1a7221 */ /* 0x004fe20000010000 */
[----:B------:R-:W-:-:S04]  /*3a30*/  FADD.FTZ R15, R9, R14 ;  /* 0x0000000e090f7221 */ /* 0x000fc80000010000 */
[----:B------:R-:W-:Y:S02]  /*3a40*/  FADD.FTZ R15, R18, R15 ;  /* 0x0000000f120f7221 */ /* 0x000fe40000010000 */
[----:B------:R-:W2:Y:S01]  /*3a50*/  MUFU.EX2 R42, R42 ;  /* 0x0000002a002a7308 */ /* 0x000ea20000000800 */
[----:B---3--:R-:W-:Y:S01]  /*3a60*/  FADD.FTZ R86, R59, R26 ;  /* 0x0000001a3b567221 */ /* 0x008fe20000010000 */
[----:B------:R-:W-:Y:S02]  /*3a70*/  F2FP.F16.F32.PACK_AB R26, R44, R25 ;  /* 0x000000192c1a723e */ /* 0x000fe400000000ff */
[----:B------:R-:W-:Y:S02]  /*3a80*/  F2FP.F16.F32.PACK_AB R25, R39, R38 ;  /* 0x000000262719723e */ /* 0x000fe400000000ff */
[----:B------:R-:W-:Y:S02]  /*3a90*/  F2FP.F16.F32.PACK_AB R7, R59, R58 ;  /* 0x0000003a3b07723e */ /* 0x000fe400000000ff */
[----:B------:R-:W3:Y:S01]  /*3aa0*/  MUFU.EX2 R43, R43 ;  /* 0x0000002b002b7308 */ /* 0x000ee20000000800 */
[----:B0-----:R-:W-:Y:S01]  /*3ab0*/  FADD.FTZ R5, R35, R86 ;  /* 0x0000005623057221 */ /* 0x001fe20000010000 */
[----:B------:R-:W-:Y:S06]  /*3ac0*/  STSM.16.M88.4 [R16], R24 ;  /* 0x0000001810007844 */ /* 0x000fec0000000200 */
[----:B------:R-:W0:Y:S01]  /*3ad0*/  MUFU.EX2 R50, R50 ;  /* 0x0000003200327308 */ /* 0x000e220000000800 */
[----:B--2---:R-:W-:-:S07]  /*3ae0*/  FADD.FTZ R12, R42, R5 ;  /* 0x000000052a0c7221 */ /* 0x004fce0000010000 */
[----:B------:R-:W2:Y:S01]  /*3af0*/  MUFU.EX2 R51, R51 ;  /* 0x0000003300337308 */ /* 0x000ea20000000800 */
[----:B---3--:R-:W-:-:S07]  /*3b00*/  FADD.FTZ R5, R43, R12 ;  /* 0x0000000c2b057221 */ /* 0x008fce0000010000 */
[----:B------:R-:W3:Y:S01]  /*3b10*/  MUFU.EX2 R62, R62 ;  /* 0x0000003e003e7308 */ /* 0x000ee20000000800 */
[----:B0-----:R-:W-:Y:S01]  /*3b20*/  FADD.FTZ R12, R50, R5 ;  /* 0x00000005320c7221 */ /* 0x001fe20000010000 */
[----:B------:R-:W-:-:S05]  /*3b30*/  F2FP.F16.F32.PACK_AB R5, R55, R54 ;  /* 0x000000363705723e */ /* 0x000fca00000000ff */
[----:B------:R0:W-:Y:S01]  /*3b40*/  STSM.16.M88.4 [R2+0x24800], R4 ;  /* 0x0248000402007844 */ /* 0x0001e20000000200 */
[----:B-1----:R1:W4:Y:S01]  /*3b50*/  MUFU.EX2 R3, R78 ;  /* 0x0000004e00037308 */ /* 0x0023220000000800 */
[----:B--2---:R-:W-:-:S07]  /*3b60*/  FADD.FTZ R13, R51, R12 ;  /* 0x0000000c330d7221 */ /* 0x004fce0000010000 */
[----:B------:R-:W2:Y:S01]  /*3b70*/  MUFU.EX2 R66, R66 ;  /* 0x0000004200427308 */ /* 0x000ea20000000800 */
[C---:B---3--:R-:W-:Y:S01]  /*3b80*/  FADD.FTZ R12, R62.reuse, R13 ;  /* 0x0000000d3e0c7221 */ /* 0x048fe20000010000 */
[--C-:B-1----:R-:W-:Y:S01]  /*3b90*/  FFMA.FTZ R78, R91, UR26, -R85.reuse ;  /* 0x0000001a5b4e7c23 */ /* 0x102fe20008010855 */
[----:B------:R-:W-:Y:S01]  /*3ba0*/  FFMA.FTZ R85, R119, UR26, -R85 ;  /* 0x0000001a77557c23 */ /* 0x000fe20008010855 */
[----:B------:R-:W-:-:S04]  /*3bb0*/  F2FP.F16.F32.PACK_AB R21, R62, R51 ;  /* 0x000000333e15723e */ /* 0x000fc800000000ff */
[----:B------:R-:W1:Y:S01]  /*3bc0*/  MUFU.EX2 R63, R63 ;  /* 0x0000003f003f7308 */ /* 0x000e620000000800 */
[----:B----4-:R-:W-:Y:S01]  /*3bd0*/  FADD.FTZ R13, R3, R12 ;  /* 0x0000000c030d7221 */ /* 0x010fe20000010000 */
[----:B------:R-:W-:-:S06]  /*3be0*/  F2FP.F16.F32.PACK_AB R12, R11, R10 ;  /* 0x0000000a0b0c723e */ /* 0x000fcc00000000ff */
[----:B------:R-:W3:Y:S01]  /*3bf0*/  MUFU.EX2 R28, R28 ;  /* 0x0000001c001c7308 */ /* 0x000ee20000000800 */
[C---:B--2---:R-:W-:Y:S01]  /*3c00*/  FADD.FTZ R14, R66.reuse, R13 ;  /* 0x0000000d420e7221 */ /* 0x044fe20000010000 */
[----:B------:R-:W-:Y:S02]  /*3c10*/  F2FP.F16.F32.PACK_AB R23, R66, R3 ;  /* 0x000000034217723e */ /* 0x000fe400000000ff */
[----:B------:R-:W-:-:S04]  /*3c20*/  F2FP.F16.F32.PACK_AB R13, R42, R35 ;  /* 0x000000232a0d723e */ /* 0x000fc800000000ff */
[----:B------:R-:W2:Y:S01]  /*3c30*/  MUFU.EX2 R70, R70 ;  /* 0x0000004600467308 */ /* 0x000ea20000000800 */
[----:B-1----:R-:W-:Y:S01]  /*3c40*/  FADD.FTZ R11, R63, R14 ;  /* 0x0000000e3f0b7221 */ /* 0x002fe20000010000 */
[----:B------:R-:W-:-:S06]  /*3c50*/  F2FP.F16.F32.PACK_AB R14, R32, R29 ;  /* 0x0000001d200e723e */ /* 0x000fcc00000000ff */
[----:B------:R-:W1:Y:S01]  /*3c60*/  MUFU.EX2 R37, R37 ;  /* 0x0000002500257308 */ /* 0x000e620000000800 */
[----:B---3--:R-:W-:Y:S01]  /*3c70*/  FADD.FTZ R30, R28, R15 ;  /* 0x0000000f1c1e7221 */ /* 0x008fe20000010000 */
[----:B------:R-:W-:-:S05]  /*3c80*/  F2FP.F16.F32.PACK_AB R15, R50, R43 ;  /* 0x0000002b320f723e */ /* 0x000fca00000000ff */
[----:B------:R3:W-:Y:S01]  /*3c90*/  STSM.16.M88.4 [R156], R12 ;  /* 0x0000000c9c007844 */ /* 0x0007e20000000200 */
[----:B------:R-:W0:Y:S01]  /*3ca0*/  MUFU.EX2 R67, R67 ;  /* 0x0000004300437308 */ /* 0x000e220000000800 */
[----:B--2---:R-:W-:Y:S02]  /*3cb0*/  FADD.FTZ R10, R70, R11 ;  /* 0x0000000b460a7221 */ /* 0x004fe40000010000 */
[----:B------:R-:W-:Y:S05]  /*3cc0*/  STSM.16.M88.4 [R17+0x6000], R20 ;  /* 0x0060001411007844 */ /* 0x000fea0000000200 */
[----:B------:R-:W2:Y:S01]  /*3cd0*/  MUFU.EX2 R48, R48 ;  /* 0x0000003000307308 */ /* 0x000ea20000000800 */
[----:B-1----:R-:W-:-:S07]  /*3ce0*/  FADD.FTZ R11, R37, R30 ;  /* 0x0000001e250b7221 */ /* 0x002fce0000010000 */
[----:B------:R-:W1:Y:S01]  /*3cf0*/  MUFU.EX2 R74, R74 ;  /* 0x0000004a004a7308 */ /* 0x000e620000000800 */
[----:B0-----:R-:W-:-:S07]  /*3d00*/  FADD.FTZ R5, R67, R10 ;  /* 0x0000000a43057221 */ /* 0x001fce0000010000 */
[----:B------:R-:W0:Y:S01]  /*3d10*/  MUFU.EX2 R53, R53 ;  /* 0x0000003500357308 */ /* 0x000e220000000800 */
[----:B--2---:R-:W-:-:S07]  /*3d20*/  FADD.FTZ R6, R48, R11 ;  /* 0x0000000b30067221 */ /* 0x004fce0000010000 */
[----:B------:R-:W2:Y:S01]  /*3d30*/  MUFU.EX2 R71, R71 ;  /* 0x0000004700477308 */ /* 0x000ea20000000800 */
[----:B-1----:R-:W-:-:S07]  /*3d40*/  FADD.FTZ R4, R74, R5 ;  /* 0x000000054a047221 */ /* 0x002fce0000010000 */
[----:B------:R-:W1:Y:S01]  /*3d50*/  MUFU.EX2 R57, R57 ;  /* 0x0000003900397308 */ /* 0x000e620000000800 */
[C---:B0-----:R-:W-:Y:S01]  /*3d60*/  FADD.FTZ R6, R53.reuse, R6 ;  /* 0x0000000635067221 */ /* 0x041fe20000010000 */
[----:B------:R-:W-:-:S06]  /*3d70*/  F2FP.F16.F32.PACK_AB R48, R53, R48 ;  /* 0x000000303530723e */ /* 0x000fcc00000000ff */
[----:B------:R-:W0:Y:S01]  /*3d80*/  MUFU.EX2 R78, R78 ;  /* 0x0000004e004e7308 */ /* 0x000e220000000800 */
[----:B--2---:R-:W-:-:S07]  /*3d90*/  FADD.FTZ R5, R71, R4 ;  /* 0x0000000447057221 */ /* 0x004fce0000010000 */
[----:B------:R-:W2:Y:S01]  /*3da0*/  MUFU.EX2 R64, R64 ;  /* 0x0000004000407308 */ /* 0x000ea20000000800 */
[----:B-1----:R-:W-:Y:S01]  /*3db0*/  FADD.FTZ R7, R57, R6 ;  /* 0x0000000639077221 */ /* 0x002fe20000010000 */
[----:B------:R-:W-:-:S06]  /*3dc0*/  F2FP.F16.F32.PACK_AB R6, R37, R28 ;  /* 0x0000001c2506723e */ /* 0x000fcc00000000ff */
[----:B------:R-:W1:Y:S01]  /*3dd0*/  MUFU.EX2 R75, R75 ;  /* 0x0000004b004b7308 */ /* 0x000e620000000800 */
[----:B0-----:R-:W-:Y:S01]  /*3de0*/  FADD.FTZ R4, R78, R5 ;  /* 0x000000054e047221 */ /* 0x001fe20000010000 */
[----:B------:R-:W-:Y:S02]  /*3df0*/  F2FP.F16.F32.PACK_AB R5, R70, R63 ;  /* 0x0000003f4605723e */ /* 0x000fe400000000ff */
[----:B------:R-:W-:-:S04]  /*3e00*/  F2FP.F16.F32.PACK_AB R49, R78, R71 ;  /* 0x000000474e31723e */ /* 0x000fc800000000ff */
[----:B------:R-:W0:Y:S01]  /*3e10*/  MUFU.EX2 R60, R60 ;  /* 0x0000003c003c7308 */ /* 0x000e220000000800 */
[C---:B--2---:R-:W-:Y:S01]  /*3e20*/  FADD.FTZ R7, R64.reuse, R7 ;  /* 0x0000000740077221 */ /* 0x044fe20000010000 */
[----:B------:R-:W-:-:S06]  /*3e30*/  F2FP.F16.F32.PACK_AB R50, R64, R57 ;  /* 0x000000394032723e */ /* 0x000fcc00000000ff */
[----:B------:R-:W2:Y:S01]  /*3e40*/  MUFU.EX2 R82, R82 ;  /* 0x0000005200527308 */ /* 0x000ea20000000800 */
[----:B-1----:R-:W-:Y:S01]  /*3e50*/  FADD.FTZ R3, R75, R4 ;  /* 0x000000044b037221 */ /* 0x002fe20000010000 */
[----:B------:R-:W-:-:S06]  /*3e60*/  F2FP.F16.F32.PACK_AB R4, R18, R9 ;  /* 0x000000091204723e */ /* 0x000fcc00000000ff */
[----:B------:R-:W1:Y:S01]  /*3e70*/  MUFU.EX2 R61, R61 ;  /* 0x0000003d003d7308 */ /* 0x000e620000000800 */
[----:B0-----:R-:W-:-:S07]  /*3e80*/  FADD.FTZ R24, R60, R7 ;  /* 0x000000073c187221 */ /* 0x001fce0000010000 */
[----:B------:R-:W0:Y:S01]  /*3e90*/  MUFU.EX2 R19, R98 ;  /* 0x0000006200137308 */ /* 0x000e220000000800 */
[C---:B--2---:R-:W-:Y:S01]  /*3ea0*/  FADD.FTZ R10, R82.reuse, R3 ;  /* 0x00000003520a7221 */ /* 0x044fe20000010000 */
[----:B------:R-:W-:-:S06]  /*3eb0*/  F2FP.F16.F32.PACK_AB R51, R82, R75 ;  /* 0x0000004b5233723e */ /* 0x000fcc00000000ff */
[----:B------:R-:W2:Y:S01]  /*3ec0*/  MUFU.EX2 R65, R65 ;  /* 0x0000004100417308 */ /* 0x000ea20000000800 */
[C---:B-1----:R-:W-:Y:S01]  /*3ed0*/  FADD.FTZ R24, R61.reuse, R24 ;  /* 0x000000183d187221 */ /* 0x042fe20000010000 */
[----:B------:R-:W-:-:S06]  /*3ee0*/  F2FP.F16.F32.PACK_AB R60, R61, R60 ;  /* 0x0000003c3d3c723e */ /* 0x000fcc00000000ff */
[----:B------:R-:W1:Y:S01]  /*3ef0*/  MUFU.EX2 R44, R99 ;  /* 0x00000063002c7308 */ /* 0x000e620000000800 */
[----:B0-----:R-:W-:-:S07]  /*3f00*/  FADD.FTZ R3, R19, R10 ;  /* 0x0000000a13037221 */ /* 0x001fce0000010000 */
[----:B------:R-:W3:Y:S01]  /*3f10*/  MUFU.EX2 R68, R68 ;  /* 0x0000004400447308 */ /* 0x000ee20000000800 */
[----:B--2---:R-:W-:-:S07]  /*3f20*/  FADD.FTZ R7, R65, R24 ;  /* 0x0000001841077221 */ /* 0x004fce0000010000 */
[----:B------:R-:W0:Y:S01]  /*3f30*/  MUFU.EX2 R102, R102 ;  /* 0x0000006600667308 */ /* 0x000e220000000800 */
[C---:B-1----:R-:W-:Y:S01]  /*3f40*/  FADD.FTZ R3, R44.reuse, R3 ;  /* 0x000000032c037221 */ /* 0x042fe20000010000 */
[----:B------:R-:W-:-:S06]  /*3f50*/  F2FP.F16.F32.PACK_AB R61, R44, R19 ;  /* 0x000000132c3d723e */ /* 0x000fcc00000000ff */
[----:B------:R-:W1:Y:S01]  /*3f60*/  MUFU.EX2 R69, R69 ;  /* 0x0000004500457308 */ /* 0x000e620000000800 */
[----:B---3--:R-:W-:Y:S01]  /*3f70*/  FADD.FTZ R14, R68, R7 ;  /* 0x00000007440e7221 */ /* 0x008fe20000010000 */
[----:B------:R-:W-:Y:S02]  /*3f80*/  F2FP.F16.F32.PACK_AB R7, R74, R67 ;  /* 0x000000434a07723e */ /* 0x000fe400000000ff */
[----:B------:R-:W-:-:S03]  /*3f90*/  F2FP.F16.F32.PACK_AB R62, R68, R65 ;  /* 0x00000041443e723e */ /* 0x000fc600000000ff */
[----:B------:R2:W-:Y:S01]  /*3fa0*/  STSM.16.M88.4 [R16+0x6000], R4 ;  /* 0x0060000410007844 */ /* 0x0005e20000000200 */
[----:B------:R-:W3:Y:S01]  /*3fb0*/  MUFU.EX2 R103, R103 ;  /* 0x0000006700677308 */ /* 0x000ee20000000800 */
[----:B0-----:R-:W-:Y:S02]  /*3fc0*/  FADD.FTZ R12, R102, R3 ;  /* 0x00000003660c7221 */ /* 0x001fe40000010000 */
[----:B------:R0:W-:Y:S05]  /*3fd0*/  STSM.16.M88.4 [R2+0x2a800], R48 ;  /* 0x02a8003002007844 */ /* 0x0001ea0000000200 */
[----:B------:R-:W4:Y:S01]  /*3fe0*/  MUFU.EX2 R72, R72 ;  /* 0x0000004800487308 */ /* 0x000f220000000800 */
[----:B-1----:R-:W-:-:S07]  /*3ff0*/  FADD.FTZ R9, R69, R14 ;  /* 0x0000000e45097221 */ /* 0x002fce0000010000 */
[----:B------:R-:W1:Y:S01]  /*4000*/  MUFU.EX2 R106, R106 ;  /* 0x0000006a006a7308 */ /* 0x000e620000000800 */
[C---:B---3--:R-:W-:Y:S01]  /*4010*/  FADD.FTZ R3, R103.reuse, R12 ;  /* 0x0000000c67037221 */ /* 0x048fe20000010000 */
[----:B------:R-:W-:-:S05]  /*4020*/  F2FP.F16.F32.PACK_AB R63, R103, R102 ;  /* 0x00000066673f723e */ /* 0x000fca00000000ff */
[----:B------:R0:W-:Y:S01]  /*4030*/  STSM.16.M88.4 [R155], R60 ;  /* 0x0000003c9b007844 */ /* 0x0001e20000000200 */
[----:B------:R-:W3:Y:S01]  /*4040*/  MUFU.EX2 R73, R73 ;  /* 0x0000004900497308 */ /* 0x000ee20000000800 */
[C---:B----4-:R-:W-:Y:S01]  /*4050*/  FADD.FTZ R14, R72.reuse, R9 ;  /* 0x00000009480e7221 */ /* 0x050fe20000010000 */
[----:B------:R-:W-:-:S06]  /*4060*/  F2FP.F16.F32.PACK_AB R72, R72, R69 ;  /* 0x000000454848723e */ /* 0x000fcc00000000ff */
[----:B------:R-:W4:Y:S01]  /*4070*/  MUFU.EX2 R107, R107 ;  /* 0x0000006b006b7308 */ /* 0x000f220000000800 */
[----:B-1----:R-:W-:-:S07]  /*4080*/  FADD.FTZ R12, R106, R3 ;  /* 0x000000036a0c7221 */ /* 0x002fce0000010000 */
[----:B------:R-:W1:Y:S01]  /*4090*/  MUFU.EX2 R76, R76 ;  /* 0x0000004c004c7308 */ /* 0x000e620000000800 */
[----:B---3--:R-:W-:-:S07]  /*40a0*/  FADD.FTZ R9, R73, R14 ;  /* 0x0000000e49097221 */ /* 0x008fce0000010000 */
[----:B------:R-:W3:Y:S01]  /*40b0*/  MUFU.EX2 R110, R110 ;  /* 0x0000006e006e7308 */ /* 0x000ee20000000800 */
[----:B----4-:R-:W-:-:S07]  /*40c0*/  FADD.FTZ R3, R107, R12 ;  /* 0x0000000c6b037221 */ /* 0x010fce0000010000 */
[----:B------:R-:W4:Y:S01]  /*40d0*/  MUFU.EX2 R77, R77 ;  /* 0x0000004d004d7308 */ /* 0x000f220000000800 */
[C---:B-1----:R-:W-:Y:S01]  /*40e0*/  FADD.FTZ R14, R76.reuse, R9 ;  /* 0x000000094c0e7221 */ /* 0x042fe20000010000 */
[----:B------:R-:W-:Y:S02]  /*40f0*/  F2FP.F16.F32.PACK_AB R74, R76, R73 ;  /* 0x000000494c4a723e */ /* 0x000fe400000000ff */
[----:B------:R-:W-:-:S04]  /*4100*/  F2FP.F16.F32.PACK_AB R73, R107, R106 ;  /* 0x0000006a6b49723e */ /* 0x000fc800000000ff */
[----:B------:R-:W2:Y:S01]  /*4110*/  MUFU.EX2 R111, R111 ;  /* 0x0000006f006f7308 */ /* 0x000ea20000000800 */
[----:B---3--:R-:W-:-:S07]  /*4120*/  FADD.FTZ R12, R110, R3 ;  /* 0x000000036e0c7221 */ /* 0x008fce0000010000 */
[----:B------:R-:W1:Y:S01]  /*4130*/  MUFU.EX2 R80, R113 ;  /* 0x0000007100507308 */ /* 0x000e620000000800 */
[----:B----4-:R-:W-:-:S07]  /*4140*/  FADD.FTZ R3, R77, R14 ;  /* 0x0000000e4d037221 */ /* 0x010fce0000010000 */
[----:B------:R-:W3:Y:S01]  /*4150*/  MUFU.EX2 R13, R114 ;  /* 0x00000072000d7308 */ /* 0x000ee20000000800 */
[C---:B--2---:R-:W-:Y:S01]  /*4160*/  FADD.FTZ R4, R111.reuse, R12 ;  /* 0x0000000c6f047221 */ /* 0x044fe20000010000 */
[----:B------:R-:W-:-:S05]  /*4170*/  F2FP.F16.F32.PACK_AB R75, R111, R110 ;  /* 0x0000006e6f4b723e */ /* 0x000fca00000000ff */
[----:B------:R0:W-:Y:S01]  /*4180*/  STSM.16.M88.4 [R17+0xc000], R72 ;  /* 0x00c0004811007844 */ /* 0x0001e20000000200 */
[----:B------:R-:W-:Y:S01]  /*4190*/  MUFU.EX2 R81, R81 ;  /* 0x0000005100517308 */ /* 0x000fe20000000800 */
[C---:B-1----:R-:W-:Y:S01]  /*41a0*/  FADD.FTZ R6, R80.reuse, R3 ;  /* 0x0000000350067221 */ /* 0x042fe20000010000 */
[----:B------:R-:W-:-:S06]  /*41b0*/  F2FP.F16.F32.PACK_AB R12, R80, R77 ;  /* 0x0000004d500c723e */ /* 0x000fcc00000000ff */
[----:B------:R-:W1:Y:S01]  /*41c0*/  MUFU.EX2 R84, R84 ;  /* 0x0000005400547308 */ /* 0x000e620000000800 */
[----:B---3--:R-:W-:-:S07]  /*41d0*/  FADD.FTZ R3, R13, R4 ;  /* 0x000000040d037221 */ /* 0x008fce0000010000 */
[----:B------:R-:W2:Y:S08]  /*41e0*/  MUFU.EX2 R10, R115 ;  /* 0x00000073000a7308 */ /* 0x000eb00000000800 */
[----:B------:R-:W3:Y:S01]  /*41f0*/  MUFU.EX2 R118, R118 ;  /* 0x0000007600767308 */ /* 0x000ee20000000800 */
[----:B-1----:R-:W-:Y:S01]  /*4200*/  F2FP.F16.F32.PACK_AB R14, R84, R81 ;  /* 0x00000051540e723e */ /* 0x002fe200000000ff */
[----:B------:R-:W-:-:S04]  /*4210*/  FADD.FTZ R81, R81, R6 ;  /* 0x0000000651517221 */ /* 0x000fc80000010000 */
[----:B------:R-:W-:Y:S02]  /*4220*/  FADD.FTZ R4, R84, R81 ;  /* 0x0000005154047221 */ /* 0x000fe40000010000 */
[----:B------:R-:W1:Y:S01]  /*4230*/  MUFU.EX2 R85, R85 ;  /* 0x0000005500557308 */ /* 0x000e620000000800 */
[C---:B--2---:R-:W-:Y:S01]  /*4240*/  F2FP.F16.F32.PACK_AB R13, R10.reuse, R13 ;  /* 0x0000000d0a0d723e */ /* 0x044fe200000000ff */
[----:B------:R-:W-:-:S04]  /*4250*/  FADD.FTZ R3, R10, R3 ;  /* 0x000000030a037221 */ /* 0x000fc80000010000 */
[----:B---3--:R-:W-:Y:S01]  /*4260*/  FADD.FTZ R6, R118, R3 ;  /* 0x0000000376067221 */ /* 0x008fe20000010000 */
[----:B-1----:R-:W-:-:S03]  /*4270*/  F2FP.F16.F32.PACK_AB R15, R85, R118 ;  /* 0x00000076550f723e */ /* 0x002fc600000000ff */
[----:B------:R-:W-:Y:S02]  /*4280*/  FADD.FTZ R6, R85, R6 ;  /* 0x0000000655067221 */ /* 0x000fe40000010000 */
[----:B------:R0:W-:Y:S01]  /*4290*/  STSM.16.M88.4 [R16+0xc000], R12 ;  /* 0x00c0000c10007844 */ /* 0x0001e20000000200 */
[----:B------:R1:W-:Y:S06]  /*42a0*/  MEMBAR.ALL.CTA ;  /* 0x0000000000007992 */ /* 0x0003ec0000008000 */
[----:B-1----:R-:W1:Y:S02]  /*42b0*/  FENCE.VIEW.ASYNC.S ;  /* 0x00000000000073c6 */ /* 0x002e640000000000 */
[----:B-1----:R-:W-:Y:S01]  /*42c0*/  NOP ;  /* 0x0000000000007918 */ /* 0x002fe20000000000 */
[----:B------:R-:W-:Y:S05]  /*42d0*/  @!P2 BRA `(.L_x_131) ;  /* 0x0000002800cca947 */ /* 0x000fea0003800000 */
[----:B------:R-:W-:Y:S01]  /*42e0*/  IMAD.MOV.U32 R9, RZ, RZ, R8 ;  /* 0x000000ffff097224 */ /* 0x000fe200078e0008 */
[----:B------:R-:W-:Y:S01]  /*42f0*/  CS2R R150, SRZ ;  /* 0x0000000000967805 */ /* 0x000fe2000001ff00 */
[----:B------:R-:W-:Y:S01]  /*4300*/  IMAD.MOV.U32 R3, RZ, RZ, R0 ;  /* 0x000000ffff037224 */ /* 0x000fe200078e0000 */
        /* <DEDUP_REMOVED lines=15> */
[----:B------:R-:W-:Y:S01]  /*4400*/  UIADD3 UR28, UR48, -0x2, URZ ;  /* 0xfffffffe301c7890 */ /* 0x000fe2000fffe03f */
[----:B------:R-:W-:Y:S01]  /*4410*/  UMOV UR20, UR38 ;  /* 0x0000002600147c82 */ /* 0x000fe20008000000 */
[----:B------:R-:W-:Y:S01]  /*4420*/  UMOV UR27, UR39 ;  /* 0x00000027001b7c82 */ /* 0x000fe20008000000 */
[----:B------:R-:W-:-:S09]  /*4430*/  ULDC UR26, c[0x0][0x988] ;  /* 0x00026200001a7ab9 */ /* 0x000fd20000000800 */
.L_x_140:
[----:B------:R-:W-:Y:S01]  /*4440*/  UIADD3 UR39, UR27, 0x1, URZ ;  /* 0x000000011b277890 */ /* 0x000fe2000fffe03f */
[----:B------:R-:W-:-:S03]  /*4450*/  ISETP.NE.AND P3, PT, RZ, UR44, PT ;  /* 0x0000002cff007c0c */ /* 0x000fc6000bf65270 */
[----:B------:R-:W-:-:S04]  /*4460*/  UISETP.NE.AND UP0, UPT, UR39, 0x2, UPT ;  /* 0x000000022700788c */ /* 0x000fc8000bf05270 */
[----:B------:R-:W-:Y:S02]  /*4470*/  USEL UR38, URZ, 0x1, UP0 ;  /* 0x000000013f267887 */ /* 0x000fe40008000000 */
[----:B------:R-:W-:Y:S02]  /*4480*/  USEL UR39, UR39, URZ, UP0 ;  /* 0x0000003f27277287 */ /* 0x000fe40008000000 */
[----:B------:R-:W-:Y:S02]  /*4490*/  ULOP3.LUT UR38, UR20, UR38, URZ, 0x3c, !UPT ;  /* 0x0000002614267292 */ /* 0x000fe4000f8e3c3f */
[----:B--2---:R-:W-:Y:S10]  /*44a0*/  @P3 BRA `(.L_x_132) ;  /* 0x00000000002c3947 */ /* 0x004ff40003800000 */
[----:B------:R-:W-:Y:S05]  /*44b0*/  @!P0 BRA `(.L_x_133) ;  /* 0x0000000000048947 */ /* 0x000fea0003800000 */
[----:B------:R-:W-:Y:S01]  /*44c0*/  BPT.TRAP 0x1 ;  /* 0x000000040000795c */ /* 0x000fe20000300000 */
.L_x_133:
[----:B------:R-:W-:Y:S01]  /*44d0*/  ULEA UR6, UR39, UR40, 0x3 ;  /* 0x0000002827067291 */ /* 0x000fe2000f8e183f */
[----:B------:R-:W-:-:S05]  /*44e0*/  IMAD.U32 R0, RZ, RZ, UR38 ;  /* 0x00000026ff007e24 */ /* 0x000fca000f8e00ff */
[----:B------:R-:W-:-:S04]  /*44f0*/  SHF.L.U32 R0, R0, 0x1f, RZ ;  /* 0x0000001f00007819 */ /* 0x000fc800000006ff */
[----:B------:R1:W2:Y:S01]  /*4500*/  SYNCS.PHASECHK.TRANS64.TRYWAIT P2, [UR6+0x30830], R0 ;  /* 0x03083000ff0075a7 */ /* 0x0002a20008040146 */
[----:B------:R-:W-:Y:S05]  /*4510*/  @!P0 BRA `(.L_x_134) ;  /* 0x0000000000048947 */ /* 0x000fea0003800000 */
[----:B------:R-:W-:Y:S01]  /*4520*/  BPT.TRAP 0x1 ;  /* 0x000000040000795c */ /* 0x000fe20000300000 */
.L_x_134:
[----:B--2---:R-:W-:Y:S05]  /*4530*/  @P2 BRA `(.L_x_132) ;  /* 0x0000000000082947 */ /* 0x004fea0003800000 */
[----:B------:R-:W2:Y:S02]  /*4540*/  SYNCS.PHASECHK.TRANS64.TRYWAIT P2, [UR6+0x30830], R0 ;  /* 0x03083000ff0075a7 */ /* 0x000ea40008040146 */
[----:B--2---:R-:W-:Y:S05]  /*4550*/  @!P2 BRA `(.L_x_135) ;  /* 0x0000008800e4a947 */ /* 0x004fea0003800000 */
.L_x_132:
[----:B--2---:R-:W2:Y:S01]  /*4560*/  S2R R5, SR_TID.X ;  /* 0x0000000000057919 */ /* 0x004ea20000002100 */
[----:B------:R-:W-:Y:S01]  /*4570*/  UIMAD UR6, UR39, 0x600, UR24 ;  /* 0x00000600270678a4 */ /* 0x000fe2000f8e0218 */
[----:B------:R-:W-:Y:S01]  /*4580*/  UMOV UR7, 0x40000040 ;  /* 0x4000004000077882 */ /* 0x000fe20000000000 */
[----:B------:R-:W-:Y:S02]  /*4590*/  UMOV UR11, 0x40000040 ;  /* 0x40000040000b7882 */ /* 0x000fe40000000000 */
[----:B------:R-:W-:Y:S02]  /*45a0*/  UIADD3 UR10, UR6, 0x2, URZ ;  /* 0x00000002060a7890 */ /* 0x000fe4000fffe03f */
[----:B------:R-:W-:Y:S01]  /*45b0*/  UIADD3 UR14, UR6, 0x4, URZ ;  /* 0x00000004060e7890 */ /* 0x000fe2000fffe03f */
[----:B------:R-:W-:Y:S01]  /*45c0*/  UMOV UR15, 0x40000040 ;  /* 0x40000040000f7882 */ /* 0x000fe20000000000 */
[----:B------:R-:W-:Y:S01]  /*45d0*/  UIADD3 UR18, UR6, 0x6, URZ ;  /* 0x0000000606127890 */ /* 0x000fe2000fffe03f */
[----:B------:R-:W-:Y:S01]  /*45e0*/  UMOV UR19, 0x40000040 ;  /* 0x4000004000137882 */ /* 0x000fe20000000000 */
[----:B--2---:R-:W-:-:S05]  /*45f0*/  SHF.R.U32.HI R5, RZ, 0x7, R5 ;  /* 0x00000007ff057819 */ /* 0x004fca0000011605 */
[----:B-1----:R-:W-:-:S05]  /*4600*/  VIADD R0, R5, 0x8 ;  /* 0x0000000805007836 */ /* 0x002fca0000000000 */
[----:B------:R1:W-:Y:S06]  /*4610*/  BAR.SYNC.DEFER_BLOCKING R0, 0x100 ;  /* 0x000400000000751d */ /* 0x0003ec0000010000 */
[----:B0-----:R-:W-:-:S06]  /*4620*/  WARPGROUP.ARRIVE ;  /* 0x00000000000079c5 */ /* 0x001fcc0000000000 */
        /* <DEDUP_REMOVED lines=14> */
.L_x_137:
[----:B------:R-:W-:Y:S01]  /*4710*/  ULEA UR6, UR27, UR40, 0x3 ;  /* 0x000000281b067291 */ /* 0x000fe2000f8e183f */
[----:B------:R-:W-:-:S05]  /*4720*/  IMAD.U32 R0, RZ, RZ, UR20 ;  /* 0x00000014ff007e24 */ /* 0x000fca000f8e00ff */
[----:B------:R-:W-:-:S04]  /*4730*/  SHF.L.U32 R0, R0, 0x1f, RZ ;  /* 0x0000001f00007819 */ /* 0x000fc800000006ff */
[----:B------:R0:W1:Y:S01]  /*4740*/  SYNCS.PHASECHK.TRANS64.TRYWAIT P2, [UR6+0x30850], R0 ;  /* 0x03085000ff0075a7 */ /* 0x0000620008040146 */
[----:B------:R-:W-:Y:S05]  /*4750*/  @!P0 BRA `(.L_x_138) ;  /* 0x0000000000048947 */ /* 0x000fea0003800000 */
[----:B------:R-:W-:Y:S01]  /*4760*/  BPT.TRAP 0x1 ;  /* 0x000000040000795c */ /* 0x000fe20000300000 */
.L_x_138:
[----:B-1----:R-:W-:Y:S05]  /*4770*/  @P2 BRA `(.L_x_136) ;  /* 0x0000000000082947 */ /* 0x002fea0003800000 */
[----:B------:R-:W1:Y:S02]  /*4780*/  SYNCS.PHASECHK.TRANS64.TRYWAIT P2, [UR6+0x30850], R0 ;  /* 0x03085000ff0075a7 */ /* 0x000e640008040146 */
[----:B-1----:R-:W-:Y:S05]  /*4790*/  @!P2 BRA `(.L_x_139) ;  /* 0x00000088006ca947 */ /* 0x002fea0003800000 */
.L_x_136:
[----:B------:R-:W-:Y:S01]  /*47a0*/  UIADD3 UR7, UR25, 0x1e800, URZ ;  /* 0x0001e80019077890 */ /* 0x000fe2000fffe03f */
[----:B------:R-:W-:Y:S01]  /*47b0*/  WARPGROUP.ARRIVE ;  /* 0x00000000000079c5 */ /* 0x000fe20000000000 */
[----:B------:R-:W-:Y:S01]  /*47c0*/  UIADD3 UR6, UR40, 0x400, URZ ;  /* 0x0000040028067890 */ /* 0x000fe2000fffe03f */
[----:B01----:R-:W-:Y:S01]  /*47d0*/  FMNMX.FTZ R0, R24, R3, !PT ;  /* 0x0000000318007209 */ /* 0x003fe20007810000 */
[----:B------:R-:W-:-:S03]  /*47e0*/  USHF.R.U32.HI UR7, URZ, 0x4, UR7 ;  /* 0x000000043f077899 */ /* 0x000fc60008011607 */
[----:B------:R-:W0:Y:S01]  /*47f0*/  S2R R13, SR_TID.X ;  /* 0x00000000000d7919 */ /* 0x000e220000002100 */
[----:B------:R-:W-:Y:S01]  /*4800*/  USHF.R.U32.HI UR6, URZ, 0x4, UR6 ;  /* 0x000000043f067899 */ /* 0x000fe20008011606 */
[----:B------:R-:W-:Y:S01]  /*4810*/  FMNMX.FTZ R5, R25, R0, !PT ;  /* 0x0000000019057209 */ /* 0x000fe20007810000 */
[----:B------:R-:W-:Y:S02]  /*4820*/  ULOP3.LUT UR10, UR7, 0x3fff, URZ, 0xc0, !UPT ;  /* 0x00003fff070a7892 */ /* 0x000fe4000f8ec03f */
[----:B------:R-:W-:Y:S01]  /*4830*/  ULOP3.LUT UR7, UR6, 0x3fff, URZ, 0xc0, !UPT ;  /* 0x00003fff06077892 */ /* 0x000fe2000f8ec03f */
[----:B------:R-:W-:Y:S01]  /*4840*/  FMNMX.FTZ R0, R28, R5, !PT ;  /* 0x000000051c007209 */ /* 0x000fe20007810000 */
[----:B------:R-:W-:Y:S02]  /*4850*/  ULOP3.LUT UR6, UR10, 0x10000, URZ, 0xfc, !UPT ;  /* 0x000100000a067892 */ /* 0x000fe4000f8efc3f */
[----:B------:R-:W-:Y:S01]  /*4860*/  UIMAD UR7, UR27, 0x600, UR7 ;  /* 0x000006001b0778a4 */ /* 0x000fe2000f8e0207 */
[----:B------:R-:W-:Y:S01]  /*4870*/  FMNMX.FTZ R5, R29, R0, !PT ;  /* 0x000000001d057209 */ /* 0x000fe20007810000 */
[----:B------:R-:W-:Y:S01]  /*4880*/  UMOV UR21, 0x40000040 ;  /* 0x4000004000157882 */ /* 0x000fe20000000000 */
[----:B------:R-:W-:-:S02]  /*4890*/  UMOV UR23, 0x40000040 ;  /* 0x4000004000177882 */ /* 0x000fc40000000000 */
        /* <DEDUP_REMOVED lines=10> */
[----:B------:R-:W-:Y:S02]  /*4940*/  FMNMX.FTZ R7, R37, R0, !PT ;  /* 0x0000000025077209 */ /* 0x000fe40007810000 */
[----:B------:R-:W-:Y:S02]  /*4950*/  FMNMX.FTZ R0, R26, R9, !PT ;  /* 0x000000091a007209 */ /* 0x000fe40007810000 */
[----:B------:R-:W-:Y:S02]  /*4960*/  FMNMX.FTZ R8, R40, R7, !PT ;  /* 0x0000000728087209 */ /* 0x000fe40007810000 */
[----:B------:R-:W-:Y:S02]  /*4970*/  FMNMX.FTZ R5, R27, R0, !PT ;  /* 0x000000001b057209 */ /* 0x000fe40007810000 */
[----:B------:R-:W-:Y:S02]  /*4980*/  FMNMX.FTZ R7, R41, R8, !PT ;  /* 0x0000000829077209 */ /* 0x000fe40007810000 */
[----:B------:R-:W-:-:S02]  /*4990*/  FMNMX.FTZ R0, R30, R5, !PT ;  /* 0x000000051e007209 */ /* 0x000fc40007810000 */
        /* <DEDUP_REMOVED lines=26> */
[----:B------:R-:W-:Y:S01]  /*4b40*/  FMNMX.FTZ R7, R69, R8, !PT ;  /* 0x0000000845077209 */ /* 0x000fe20007810000 */
[----:B------:R-:W-:Y:S02]  /*4b50*/  WARPGROUP.DEPBAR.LE gsb0, 0x0 ;  /* 0x00008000000079c5 */ /* 0x000fe40000010000 */
[----:B------:R-:W-:Y:S01]  /*4b60*/  WARPGROUP.ARRIVE ;  /* 0x00000000000079c5 */ /* 0x000fe20000000000 */
[----:B------:R-:W-:Y:S02]  /*4b70*/  FMNMX.FTZ R0, R58, R5, !PT ;  /* 0x000000053a007209 */ /* 0x000fe40007810000 */
[----:B------:R-:W-:-:S02]  /*4b80*/  FMNMX.FTZ R8, R72, R7, !PT ;  /* 0x0000000748087209 */ /* 0x000fc40007810000 */
[----:B------:R-:W-:Y:S01]  /*4b90*/  FMNMX.FTZ R5, R59, R0, !PT ;  /* 0x000000003b057209 */ /* 0x000fe20007810000 */
[----:B------:R-:W-:Y:S01]  /*4ba0*/  HGMMA.64x64x16.F32 R120, gdesc[UR20].tnspB, R120, gsb0 ;  /* 0x40e00000147879f0 */ /* 0x000fe20008000878 */
[----:B------:R-:W-:Y:S01]  /*4bb0*/  UIADD3 UR20, UR6, 0x4, URZ ;  /* 0x0000000406147890 */ /* 0x000fe2000fffe03f */
[----:B------:R-:W-:Y:S01]  /*4bc0*/  FMNMX.FTZ R7, R73, R8, !PT ;  /* 0x0000000849077209 */ /* 0x000fe20007810000 */
[----:B------:R-:W-:Y:S01]  /*4bd0*/  UIADD3 UR22, UR7, 0x100, URZ ;  /* 0x0000010007167890 */ /* 0x000fe2000fffe03f */
[----:B------:R-:W-:Y:S01]  /*4be0*/  FMNMX.FTZ R0, R62, R5, !PT ;  /* 0x000000053e007209 */ /* 0x000fe20007810000 */
[----:B------:R-:W-:Y:S01]  /*4bf0*/  UMOV UR21, 0x40000040 ;  /* 0x4000004000157882 */ /* 0x000fe20000000000 */
[----:B------:R-:W-:Y:S01]  /*4c00*/  UMOV UR23, 0x40000040 ;  /* 0x4000004000177882 */ /* 0x000fe20000000000 */
        /* <DEDUP_REMOVED lines=47> */
[----:B0-----:R-:W-:Y:S02]  /*4f00*/  SHF.R.U32.HI R12, RZ, 0x7, R13 ;  /* 0x00000007ff0c7819 */ /* 0x001fe4000001160d */
[----:B------:R-:W-:-:S02]  /*4f10*/  FMNMX.FTZ R5, R103, R0, !PT ;  /* 0x0000000067057209 */ /* 0x000fc40007810000 */
[----:B------:R-:W-:Y:S02]  /*4f20*/  FMNMX.FTZ R0, R116, R7, !PT ;  /* 0x0000000774007209 */ /* 0x000fe40007810000 */
[----:B------:R-:W-:Y:S02]  /*4f30*/  FMNMX.FTZ R8, R106, R5, !PT ;  /* 0x000000056a087209 */ /* 0x000fe40007810000 */
[----:B------:R-:W-:Y:S02]  /*4f40*/  FMNMX.FTZ R0, R117, R0, !PT ;  /* 0x0000000075007209 */ /* 0x000fe40007810000 */
[----:B------:R-:W-:Y:S02]  /*4f50*/  FMNMX.FTZ R7, R107, R8, !PT ;  /* 0x000000086b077209 */ /* 0x000fe40007810000 */
[----:B------:R-:W-:Y:S01]  /*4f60*/  ISETP.GE.U32.AND P2, PT, R13, 0x180, PT ;  /* 0x000001800d00780c */ /* 0x000fe20003f46070 */
[----:B------:R-:W0:Y:S01]  /*4f70*/  SHFL.BFLY PT, R5, R0, 0x2, 0x1f ;  /* 0x0c401f0000057f89 */ /* 0x000e2200000e0000 */
[----:B------:R-:W-:-:S04]  /*4f80*/  FMNMX.FTZ R8, R110, R7, !PT ;  /* 0x000000076e087209 */ /* 0x000fc80007810000 */
[----:B------:R-:W-:-:S04]  /*4f90*/  FMNMX.FTZ R7, R111, R8, !PT ;  /* 0x000000086f077209 */ /* 0x000fc80007810000 */
[----:B------:R-:W-:-:S04]  /*4fa0*/  FMNMX.FTZ R8, R114, R7, !PT ;  /* 0x0000000772087209 */ /* 0x000fc80007810000 */
[----:B------:R-:W-:-:S04]  /*4fb0*/  FMNMX.FTZ R7, R115, R8, !PT ;  /* 0x0000000873077209 */ /* 0x000fc80007810000 */
[----:B------:R-:W-:-:S04]  /*4fc0*/  FMNMX.FTZ R8, R118, R7, !PT ;  /* 0x0000000776087209 */ /* 0x000fc80007810000 */
[----:B------:R-:W-:Y:S02]  /*4fd0*/  FMNMX.FTZ R8, R119, R8, !PT ;  /* 0x0000000877087209 */ /* 0x000fe40007810000 */
[----:B0-----:R-:W-:Y:S01]  /*4fe0*/  FMNMX.FTZ R5, R0, R5, !PT ;  /* 0x0000000500057209 */ /* 0x001fe20007810000 */
[----:B------:R-:W-:Y:S02]  /*4ff0*/  VIADD R0, R12, 0x9 ;  /* 0x000000090c007836 */ /* 0x000fe40000000000 */
[----:B------:R-:W0:Y:S04]  /*5000*/  SHFL.BFLY PT, R11, R8, 0x2, 0x1f ;  /* 0x0c401f00080b7f89 */ /* 0x000e2800000e0000 */
[----:B------:R-:W1:Y:S01]  /*5010*/  SHFL.BFLY PT, R10, R5, 0x1, 0x1f ;  /* 0x0c201f00050a7f89 */ /* 0x000e6200000e0000 */
[----:B------:R-:W-:-:S02]  /*5020*/  SEL R7, R0, 0x9, !P2 ;  /* 0x0000000900077807 */ /* 0x000fc40005000000 */
[----:B------:R-:W-:Y:S02]  /*5030*/  ISETP.LT.AND P2, PT, RZ, UR28, PT ;  /* 0x0000001cff007c0c */ /* 0x000fe4000bf41270 */
[----:B0-----:R-:W-:Y:S02]  /*5040*/  FMNMX.FTZ R8, R8, R11, !PT ;  /* 0x0000000b08087209 */ /* 0x001fe40007810000 */
[----:B-1----:R-:W-:-:S03]  /*5050*/  FMNMX.FTZ R0, R5, R10, !PT ;  /* 0x0000000a05007209 */ /* 0x002fc60007810000 */
[----:B------:R-:W0:Y:S01]  /*5060*/  SHFL.BFLY PT, R11, R8, 0x1, 0x1f ;  /* 0x0c201f00080b7f89 */ /* 0x000e2200000e0000 */
[----:B------:R-:W-:Y:S02]  /*5070*/  WARPGROUP.DEPBAR.LE gsb0, 0x0 ;  /* 0x00008000000079c5 */ /* 0x000fe40000010000 */
[----:B------:R-:W-:Y:S01]  /*5080*/  WARPGROUP.ARRIVE ;  /* 0x00000000000079c5 */ /* 0x000fe20000000000 */
[----:B------:R-:W-:Y:S02]  /*5090*/  IMAD.U32 R5, RZ, RZ, UR39 ;  /* 0x00000027ff057e24 */ /* 0x000fe4000f8e00ff */
[----:B------:R-:W-:Y:S01]  /*50a0*/  FADD.FTZ R3, -R0, R3 ;  /* 0x0000000300037221 */ /* 0x000fe20000010100 */
[----:B------:R-:W-:Y:S01]  /*50b0*/  IMAD.U32 R10, RZ, RZ, UR27 ;  /* 0x0000001bff0a7e24 */ /* 0x000fe2000f8e00ff */
[----:B------:R-:W-:Y:S01]  /*50c0*/  UMOV UR27, UR39 ;  /* 0x00000027001b7c82 */ /* 0x000fe20008000000 */
[----:B------:R-:W-:Y:S01]  /*50d0*/  HGMMA.64x64x16.F32 R120, gdesc[UR20].tnspB, R120, gsb0 ;  /* 0x40e00000147879f0 */ /* 0x000fe20008000878 */
[----:B------:R-:W-:Y:S01]  /*50e0*/  UIADD3 UR20, UR6, 0x600, URZ ;  /* 0x0000060006147890 */ /* 0x000fe2000fffe03f */
[----:B------:R-:W-:Y:S01]  /*50f0*/  @!P1 LEA R5, R5, UR40, 0x3 ;  /* 0x0000002805059c11 */ /* 0x000fe2000f8e18ff */
[----:B------:R-:W-:Y:S01]  /*5100*/  UIADD3 UR22, UR7, 0x200, URZ ;  /* 0x0000020007167890 */ /* 0x000fe2000fffe03f */
[----:B------:R-:W-:Y:S01]  /*5110*/  @!P1 LEA R10, R10, UR40, 0x3 ;  /* 0x000000280a0a9c11 */ /* 0x000fe2000f8e18ff */
[----:B------:R-:W-:Y:S01]  /*5120*/  UMOV UR21, 0x40000040 ;  /* 0x4000004000157882 */ /* 0x000fe20000000000 */
[----:B------:R-:W-:Y:S01]  /*5130*/  UMOV UR23, 0x40000040 ;  /* 0x4000004000177882 */ /* 0x000fe20000000000 */
[----:B------:R-:W-:-:S02]  /*5140*/  @!P1 VIADD R5, R5, 0x30840 ;  /* 0x0003084005059836 */ /* 0x000fc40000000000 */
[----:B------:R-:W-:Y:S01]  /*5150*/  FMUL.FTZ R3, R3, UR26 ;  /* 0x0000001a03037c20 */ /* 0x000fe20008410000 */
[----:B------:R-:W-:Y:S02]  /*5160*/  @!P1 VIADD R10, R10, 0x30860 ;  /* 0x000308600a0a9836 */ /* 0x000fe40000000000 */
[----:B------:R-:W-:-:S03]  /*5170*/  @!P1 PRMT R5, RZ, 0x654, R5 ;  /* 0x00000654ff059816 */ /* 0x000fc60000000005 */
[----:B------:R-:W-:Y:S01]  /*5180*/  @!P1 PRMT R10, RZ, 0x654, R10 ;  /* 0x00000654ff0a9816 */ /* 0x000fe2000000000a */
[----:B------:R-:W1:Y:S01]  /*5190*/  MUFU.EX2 R3, R3 ;  /* 0x0000000300037308 */ /* 0x000e620000000800 */
[----:B0-----:R-:W-:-:S05]  /*51a0*/  FMNMX.FTZ R8, R8, R11, !PT ;  /* 0x0000000b08087209 */ /* 0x001fca0007810000 */
[----:B------:R-:W-:-:S04]  /*51b0*/  FADD.FTZ R9, -R8, R9 ;  /* 0x0000000908097221 */ /* 0x000fc80000010100 */
[----:B------:R-:W-:-:S06]  /*51c0*/  FMUL.FTZ R9, R9, UR26 ;  /* 0x0000001a09097c20 */ /* 0x000fcc0008410000 */
[----:B------:R-:W-:Y:S01]  /*51d0*/  MUFU.EX2 R9, R9 ;  /* 0x0000000900097308 */ /* 0x000fe20000000800 */
        /* <DEDUP_REMOVED lines=49> */
[----:B------:R-:W-:-:S07]  /*54f0*/  UIADD3 UR6, UR28, -0x1, URZ ;  /* 0xffffffff1c067890 */ /* 0x000fce000fffe03f */
[----:B------:R-:W-:Y:S01]  /*5500*/  UMOV UR28, UR6 ;  /* 0x00000006001c7c82 */ /* 0x000fe20008000000 */
[----:B------:R-:W-:Y:S02]  /*5510*/  WARPGROUP.DEPBAR.LE gsb0, 0x0 ;  /* 0x00008000000079c5 */ /* 0x000fe40000010000 */
[----:B------:R-:W-:-:S06]  /*5520*/  WARPGROUP.ARRIVE ;  /* 0x00000000000079c5 */ /* 0x000fcc0000000000 */
[----:B------:R-:W-:Y:S01]  /*5530*/  HGMMA.64x64x16.F32 R120, gdesc[UR20].tnspB, R120, gsb0 ;  /* 0x40e00000147879f0 */ /* 0x000fe20008000878 */
[----:B------:R-:W-:Y:S02]  /*5540*/  UMOV UR20, UR38 ;  /* 0x0000002600147c82 */ /* 0x000fe40008000000 */
[----:B------:R-:W-:Y:S02]  /*5550*/  WARPGROUP.DEPBAR.LE gsb0, 0x0 ;  /* 0x00008000000079c5 */ /* 0x000fe40000010000 */
[----:B------:R0:W-:Y:S06]  /*5560*/  BAR.ARV R7, 0x100 ;  /* 0x000400070000751d */ /* 0x0001ec0000002000 */
[----:B------:R2:W-:Y:S01]  /*5570*/  @!P1 SYNCS.ARRIVE.TRANS64.RED.A1T0 RZ, [R5+URZ], RZ ;  /* 0x000000ff05ff99a7 */ /* 0x0005e2000810043f */
[-C--:B-1----:R-:W-:Y:S01]  /*5580*/  FMUL.FTZ R120, R120, R3.reuse ;  /* 0x0000000378787220 */ /* 0x082fe20000410000 */
[-C--:B------:R-:W-:Y:S01]  /*5590*/  FMUL.FTZ R121, R121, R3.reuse ;  /* 0x0000000379797220 */ /* 0x080fe20000410000 */
[-C--:B------:R-:W-:Y:S01]  /*55a0*/  FMUL.FTZ R124, R124, R3.reuse ;  /* 0x000000037c7c7220 */ /* 0x080fe20000410000 */
[-C--:B------:R-:W-:Y:S01]  /*55b0*/  FMUL.FTZ R125, R125, R3.reuse ;  /* 0x000000037d7d7220 */ /* 0x080fe20000410000 */
[-C--:B------:R-:W-:Y:S01]  /*55c0*/  FMUL.FTZ R128, R128, R3.reuse ;  /* 0x0000000380807220 */ /* 0x080fe20000410000 */
[-C--:B------:R-:W-:Y:S01]  /*55d0*/  FMUL.FTZ R129, R129, R3.reuse ;  /* 0x0000000381817220 */ /* 0x080fe20000410000 */
[-C--:B------:R-:W-:Y:S01]  /*55e0*/  FMUL.FTZ R132, R132, R3.reuse ;  /* 0x0000000384847220 */ /* 0x080fe20000410000 */
[----:B--2---:R-:W-:Y:S01]  /*55f0*/  FMUL.FTZ R5, R0, UR26 ;  /* 0x0000001a00057c20 */ /* 0x004fe20008410000 */
[----:B------:R1:W-:Y:S01]  /*5600*/  @!P1 SYNCS.ARRIVE.TRANS64.RED.A1T0 RZ, [R10+URZ], RZ ;  /* 0x000000ff0aff99a7 */ /* 0x0003e2000810043f */
[-C--:B------:R-:W-:Y:S01]  /*5610*/  FMUL.FTZ R133, R133, R3.reuse ;  /* 0x0000000385857220 */ /* 0x080fe20000410000 */
[----:B------:R-:W-:Y:S01]  /*5620*/  FMUL.FTZ R136, R136, R3 ;  /* 0x0000000388887220 */ /* 0x000fe20000410000 */
[--C-:B0-----:R-:W-:Y:S01]  /*5630*/  FFMA.FTZ R7, R24, UR26, -R5.reuse ;  /* 0x0000001a18077c23 */ /* 0x101fe20008010805 */
[--C-:B------:R-:W-:Y:S01]  /*5640*/  FFMA.FTZ R21, R25, UR26, -R5.reuse ;  /* 0x0000001a19157c23 */ /* 0x100fe20008010805 */
[--C-:B------:R-:W-:Y:S01]  /*5650*/  FFMA.FTZ R20, R28, UR26, -R5.reuse ;  /* 0x0000001a1c147c23 */ /* 0x100fe20008010805 */
[--C-:B------:R-:W-:Y:S01]  /*5660*/  FFMA.FTZ R19, R29, UR26, -R5.reuse ;  /* 0x0000001a1d137c23 */ /* 0x100fe20008010805 */
[--C-:B------:R-:W-:Y:S01]  /*5670*/  FFMA.FTZ R32, R32, UR26, -R5.reuse ;  /* 0x0000001a20207c23 */ /* 0x100fe20008010805 */
[----:B-1----:R-:W-:Y:S01]  /*5680*/  FMUL.FTZ R10, R8, UR26 ;  /* 0x0000001a080a7c20 */ /* 0x002fe20008410000 */
[----:B------:R-:W0:Y:S01]  /*5690*/  MUFU.EX2 R7, R7 ;  /* 0x0000000700077308 */ /* 0x000e220000000800 */
[--C-:B------:R-:W-:Y:S01]  /*56a0*/  FFMA.FTZ R33, R33, UR26, -R5.reuse ;  /* 0x0000001a21217c23 */ /* 0x100fe20008010805 */
        /* <DEDUP_REMOVED lines=13> */
[----:B------:R-:W-:Y:S01]  /*5780*/  FFMA.FTZ R52, R52, UR26, -R5 ;  /* 0x0000001a34347c23 */ /* 0x000fe20008010805 */
[----:B------:R-:W1:Y:S01]  /*5790*/  MUFU.EX2 R11, R11 ;  /* 0x0000000b000b7308 */ /* 0x000e620000000800 */
[----:B0-----:R-:W-:Y:S01]  /*57a0*/  FFMA.FTZ R15, R3, R4, R7 ;  /* 0x00000004030f7223 */ /* 0x001fe20000010007 */
        /* <DEDUP_REMOVED lines=36> */
[----:B------:R-:W-:Y:S01]  /*59f0*/  FFMA.FTZ R117, R117, UR26, -R5 ;  /* 0x0000001a75757c23 */ /* 0x000fe20008010805 */
[----:B-1----:R-:W-:Y:S01]  /*5a00*/  FFMA.FTZ R18, R9, R6, R11 ;  /* 0x0000000609127223 */ /* 0x002fe2000001000b */
[----:B------:R-:W1:Y:S01]  /*5a10*/  MUFU.EX2 R14, R14 ;  /* 0x0000000e000e7308 */ /* 0x000e620000000800 */
[----:B------:R-:W-:Y:S01]  /*5a20*/  F2FP.F16.F32.PACK_AB R4, R21, R7 ;  /* 0x000000071504723e */ /* 0x000fe200000000ff */
[--C-:B------:R-:W-:Y:S01]  /*5a30*/  FFMA.FTZ R23, R35, UR26, -R10.reuse ;  /* 0x0000001a23177c23 */ /* 0x100fe2000801080a */
[----:B0-----:R-:W-:Y:S01]  /*5a40*/  F2FP.F16.F32.PACK_AB R5, R12, R11 ;  /* 0x0000000b0c05723e */ /* 0x001fe200000000ff */
[----:B------:R-:W-:Y:S01]  /*5a50*/  FFMA.FTZ R35, R38, UR26, -R10 ;  /* 0x0000001a26237c23 */ /* 0x000fe2000801080a */
[----:B------:R-:W-:Y:S01]  /*5a60*/  F2FP.F16.F32.PACK_AB R6, R19, R20 ;  /* 0x000000141306723e */ /* 0x000fe200000000ff */
[----:B------:R-:W-:Y:S01]  /*5a70*/  FADD.FTZ R21, R21, R15 ;  /* 0x0000000f15157221 */ /* 0x000fe20000010000 */
[----:B------:R-:W-:Y:S01]  /*5a80*/  FADD.FTZ R18, R12, R18 ;  /* 0x000000120c127221 */ /* 0x000fe20000010000 */
[----:B------:R-:W-:Y:S01]  /*5a90*/  MUFU.EX2 R32, R32 ;  /* 0x0000002000207308 */ /* 0x000fe20000000800 */
[--C-:B------:R-:W-:Y:S01]  /*5aa0*/  FFMA.FTZ R24, R39, UR26, -R10.reuse ;  /* 0x0000001a27187c23 */ /* 0x100fe2000801080a */
[----:B------:R-:W-:Y:S01]  /*5ab0*/  FADD.FTZ R20, R20, R21 ;  /* 0x0000001514147221 */ /* 0x000fe20000010000 */
[--C-:B------:R-:W-:Y:S01]  /*5ac0*/  FFMA.FTZ R25, R43, UR26, -R10.reuse ;  /* 0x0000001a2b197c23 */ /* 0x100fe2000801080a */
[--C-:B------:R-:W-:Y:S01]  /*5ad0*/  FFMA.FTZ R43, R46, UR26, -R10.reuse ;  /* 0x0000001a2e2b7c23 */ /* 0x100fe2000801080a */
[----:B------:R-:W-:Y:S01]  /*5ae0*/  FFMA.FTZ R26, R47, UR26, -R10 ;  /* 0x0000001a2f1a7c23 */ /* 0x000fe2000801080a */
[----:B------:R-:W-:Y:S01]  /*5af0*/  FADD.FTZ R21, R19, R20 ;  /* 0x0000001413157221 */ /* 0x000fe20000010000 */
[----:B------:R-:W-:Y:S01]  /*5b00*/  FFMA.FTZ R27, R51, UR26, -R10 ;  /* 0x0000001a331b7c23 */ /* 0x000fe2000801080a */
[----:B------:R-:W-:Y:S01]  /*5b10*/  MUFU.EX2 R33, R33 ;  /* 0x0000002100217308 */ /* 0x000fe20000000800 */
[----:B-1----:R-:W-:Y:S01]  /*5b20*/  F2FP.F16.F32.PACK_AB R7, R14, R13 ;  /* 0x0000000d0e07723e */ /* 0x002fe200000000ff */
[----:B------:R-:W-:Y:S01]  /*5b30*/  FADD.FTZ R13, R13, R18 ;  /* 0x000000120d0d7221 */ /* 0x000fe20000010000 */
[--C-:B------:R-:W-:Y:S01]  /*5b40*/  FFMA.FTZ R51, R54, UR26, -R10.reuse ;  /* 0x0000001a36337c23 */ /* 0x100fe2000801080a */
[--C-:B------:R-:W-:Y:S01]  /*5b50*/  FFMA.FTZ R28, R55, UR26, -R10.reuse ;  /* 0x0000001a371c7c23 */ /* 0x100fe2000801080a */
[--C-:B------:R-:W-:Y:S01]  /*5b60*/  FFMA.FTZ R29, R59, UR26, -R10.reuse ;  /* 0x0000001a3b1d7c23 */ /* 0x100fe2000801080a */
[----:B------:R0:W-:Y:S01]  /*5b70*/  STSM.16.M88.4 [R2+0x1e800], R4 ;  /* 0x01e8000402007844 */ /* 0x0001e20000000200 */
[----:B------:R-:W-:Y:S01]  /*5b80*/  FADD.FTZ R39, R14, R13 ;  /* 0x0000000d0e277221 */ /* 0x000fe20000010000 */
        /* <DEDUP_REMOVED lines=14> */
[--C-:B0-----:R-:W-:Y:S01]  /*5c70*/  FFMA.FTZ R4, R34, UR26, -R10.reuse ;  /* 0x0000001a22047c23 */ /* 0x101fe2000801080a */
        /* <DEDUP_REMOVED lines=24> */
[-C--:B------:R-:W-:Y:S01]  /*5e00*/  FMUL.FTZ R137, R137, R3.reuse ;  /* 0x0000000389897220 */ /* 0x080fe20000410000 */
[----:B------:R-:W1:Y:S01]  /*5e10*/  MUFU.EX2 R24, R24 ;  /* 0x0000001800187308 */ /* 0x000e620000000800 */
[----:B0-----:R-:W-:Y:S01]  /*5e20*/  FADD.FTZ R42, R4, R39 ;  /* 0x00000027042a7221 */ /* 0x001fe20000010000 */
[-C--:B------:R-:W-:Y:S01]  /*5e30*/  FMUL.FTZ R140, R140, R3.reuse ;  /* 0x000000038c8c7220 */ /* 0x080fe20000410000 */
[-C--:B------:R-:W-:Y:S01]  /*5e40*/  FMUL.FTZ R141, R141, R3.reuse ;  /* 0x000000038d8d7220 */ /* 0x080fe20000410000 */
[-C--:B------:R-:W-:Y:S01]  /*5e50*/  FMUL.FTZ R144, R144, R3.reuse ;  /* 0x0000000390907220 */ /* 0x080fe20000410000 */
[----:B------:R-:W-:Y:S01]  /*5e60*/  FADD.FTZ R42, R23, R42 ;  /* 0x0000002a172a7221 */ /* 0x000fe20000010000 */
[-C--:B------:R-:W-:Y:S01]  /*5e70*/  FMUL.FTZ R145, R145, R3.reuse ;  /* 0x0000000391917220 */ /* 0x080fe20000410000 */
[-C--:B------:R-:W-:Y:S01]  /*5e80*/  FMUL.FTZ R148, R148, R3.reuse ;  /* 0x0000000394947220 */ /* 0x080fe20000410000 */
[----:B------:R-:W0:Y:S01]  /*5e90*/  MUFU.EX2 R40, R40 ;  /* 0x0000002800287308 */ /* 0x000e220000000800 */
[----:B------:R-:W-:Y:S01]  /*5ea0*/  FMUL.FTZ R149, R149, R3 ;  /* 0x0000000395957220 */ /* 0x000fe20000410000 */
[-C--:B------:R-:W-:Y:S01]  /*5eb0*/  FMUL.FTZ R122, R122, R9.reuse ;  /* 0x000000097a7a7220 */ /* 0x080fe20000410000 */
[-C--:B------:R-:W-:Y:S01]  /*5ec0*/  FMUL.FTZ R123, R123, R9.reuse ;  /* 0x000000097b7b7220 */ /* 0x080fe20000410000 */
[-C--:B------:R-:W-:Y:S01]  /*5ed0*/  FMUL.FTZ R126, R126, R9.reuse ;  /* 0x000000097e7e7220 */ /* 0x080fe20000410000 */
[-C--:B------:R-:W-:Y:S01]  /*5ee0*/  FMUL.FTZ R127, R127, R9.reuse ;  /* 0x000000097f7f7220 */ /* 0x080fe20000410000 */
[-C--:B------:R-:W-:Y:S01]  /*5ef0*/  FMUL.FTZ R130, R130, R9.reuse ;  /* 0x0000000982827220 */ /* 0x080fe20000410000 */
[-C--:B------:R-:W-:Y:S01]  /*5f00*/  FMUL.FTZ R131, R131, R9.reuse ;  /* 0x0000000983837220 */ /* 0x080fe20000410000 */
[----:B------:R2:W-:Y:S01]  /*5f10*/  MUFU.EX2 R15, R34 ;  /* 0x00000022000f7308 */ /* 0x0005e20000000800 */
[-C--:B------:R-:W-:Y:S01]  /*5f20*/  FMUL.FTZ R134, R134, R9.reuse ;  /* 0x0000000986867220 */ /* 0x080fe20000410000 */
[-C--:B------:R-:W-:Y:S01]  /*5f30*/  FMUL.FTZ R135, R135, R9.reuse ;  /* 0x0000000987877220 */ /* 0x080fe20000410000 */
[-C--:B------:R-:W-:Y:S01]  /*5f40*/  FMUL.FTZ R138, R138, R9.reuse ;  /* 0x000000098a8a7220 */ /* 0x080fe20000410000 */
[-C--:B------:R-:W-:Y:S01]  /*5f50*/  FMUL.FTZ R139, R139, R9.reuse ;  /* 0x000000098b8b7220 */ /* 0x080fe20000410000 */
[-C--:B------:R-:W-:Y:S01]  /*5f60*/  FMUL.FTZ R142, R142, R9.reuse ;  /* 0x000000098e8e7220 */ /* 0x080fe20000410000 */
[-C--:B------:R-:W-:Y:S01]  /*5f70*/  FMUL.FTZ R143, R143, R9.reuse ;  /* 0x000000098f8f7220 */ /* 0x080fe20000410000 */
[-C--:B------:R-:W-:Y:S01]  /*5f80*/  FMUL.FTZ R146, R146, R9.reuse ;  /* 0x0000000992927220 */ /* 0x080fe20000410000 */
[----:B------:R-:W3:Y:S01]  /*5f90*/  MUFU.EX2 R5, R5 ;  /* 0x0000000500057308 */ /* 0x000ee20000000800 */
[----:B--2---:R-:W-:Y:S01]  /*5fa0*/  FADD.FTZ R34, R32, R21 ;  /* 0x0000001520227221 */ /* 0x004fe20000010000 */
[----:B------:R-:W-:Y:S01]  /*5fb0*/  F2FP.F16.F32.PACK_AB R32, R33, R32 ;  /* 0x000000202120723e */ /* 0x000fe200000000ff */
[-C--:B------:R-:W-:Y:S01]  /*5fc0*/  FMUL.FTZ R147, R147, R9.reuse ;  /* 0x0000000993937220 */ /* 0x080fe20000410000 */
[-C--:B------:R-:W-:Y:S01]  /*5fd0*/  FMUL.FTZ R150, R150, R9.reuse ;  /* 0x0000000996967220 */ /* 0x080fe20000410000 */
[----:B------:R-:W-:Y:S01]  /*5fe0*/  FADD.FTZ R21, R33, R34 ;  /* 0x0000002221157221 */ /* 0x000fe20000010000 */
[----:B------:R-:W-:Y:S01]  /*5ff0*/  F2FP.F16.F32.PACK_AB R33, R23, R4 ;  /* 0x000000041721723e */ /* 0x000fe200000000ff */
[----:B------:R-:W-:Y:S01]  /*6000*/  FMUL.FTZ R151, R151, R9 ;  /* 0x0000000997977220 */ /* 0x000fe20000410000 */
[----:B------:R-:W2:Y:S01]  /*6010*/  MUFU.EX2 R41, R41 ;  /* 0x0000002900297308 */ /* 0x000ea20000000800 */
[----:B------:R-:W-:Y:S01]  /*6020*/  FADD.FTZ R34, R36, R21 ;  /* 0x0000001524227221 */ /* 0x000fe20000010000 */
[----:B------:R-:W-:Y:S01]  /*6030*/  FADD.FTZ R21, R35, R42 ;  /* 0x0000002a23157221 */ /* 0x000fe20000010000 */
[----:B-1----:R-:W-:Y:S01]  /*6040*/  F2FP.F16.F32.PACK_AB R35, R24, R35 ;  /* 0x000000231823723e */ /* 0x002fe200000000ff */
[----:B------:R-:W-:-:S02]  /*6050*/  IMAD.MOV.U32 R9, RZ, RZ, R8 ;  /* 0x000000ffff097224 */ /* 0x000fc400078e0008 */
[----:B------:R-:W-:Y:S01]  /*6060*/  FADD.FTZ R39, R37, R34 ;  /* 0x0000002225277221 */ /* 0x000fe20000010000 */
[----:B------:R-:W-:Y:S01]  /*6070*/  FADD.FTZ R34, R24, R21 ;  /* 0x0000001518227221 */ /* 0x000fe20000010000 */
[----:B------:R-:W-:Y:S01]  /*6080*/  IMAD.MOV.U32 R3, RZ, RZ, R0 ;  /* 0x000000ffff037224 */ /* 0x000fe200078e0000 */
[----:B------:R-:W1:Y:S01]  /*6090*/  MUFU.EX2 R25, R25 ;  /* 0x0000001900197308 */ /* 0x000e620000000800 */
[----:B0-----:R-:W-:Y:S01]  /*60a0*/  FADD.FTZ R42, R40, R39 ;  /* 0x00000027282a7221 */ /* 0x001fe20000010000 */
[----:B---3--:R-:W-:-:S06]  /*60b0*/  FADD.FTZ R34, R5, R34 ;  /* 0x0000002205227221 */ /* 0x008fcc0000010000 */
        /* <DEDUP_REMOVED lines=23> */
[C---:B--2---:R-:W-:Y:S01]  /*6230*/  FADD.FTZ R42, R27.reuse, R42 ;  /* 0x0000002a1b2a7221 */ /* 0x044fe20000010000 */
[----:B------:R-:W-:-:S06]  /*6240*/  F2FP.F16.F32.PACK_AB R49, R27, R6 ;  /* 0x000000061b31723e */ /* 0x000fcc00000000ff */
[----:B------:R-:W2:Y:S01]  /*6250*/  MUFU.EX2 R53, R53 ;  /* 0x0000003500357308 */ /* 0x000ea20000000800 */
[----:B-1----:R-:W-:-:S07]  /*6260*/  FADD.FTZ R34, R52, R21 ;  /* 0x0000001534227221 */ /* 0x002fce0000010000 */
[----:B------:R-:W1:Y:S01]  /*6270*/  MUFU.EX2 R28, R28 ;  /* 0x0000001c001c7308 */ /* 0x000e620000000800 */
[----:B0-----:R-:W-:Y:S01]  /*6280*/  FADD.FTZ R21, R51, R42 ;  /* 0x0000002a33157221 */ /* 0x001fe20000010000 */
[----:B------:R-:W-:-:S06]  /*6290*/  F2FP.F16.F32.PACK_AB R42, R45, R44 ;  /* 0x0000002c2d2a723e */ /* 0x000fcc00000000ff */
[----:B------:R-:W0:Y:S01]  /*62a0*/  MUFU.EX2 R56, R56 ;  /* 0x0000003800387308 */ /* 0x000e220000000800 */
[----:B--2---:R-:W-:Y:S01]  /*62b0*/  FADD.FTZ R23, R53, R34 ;  /* 0x0000002235177221 */ /* 0x004fe20000010000 */
[----:B------:R-:W-:Y:S02]  /*62c0*/  F2FP.F16.F32.PACK_AB R34, R37, R36 ;  /* 0x000000242522723e */ /* 0x000fe400000000ff */
[----:B------:R-:W-:-:S03]  /*62d0*/  F2FP.F16.F32.PACK_AB R50, R53, R52 ;  /* 0x000000343532723e */ /* 0x000fc600000000ff */
[----:B------:R2:W-:Y:S01]  /*62e0*/  STSM.16.M88.4 [R154], R32 ;  /* 0x000000209a007844 */ /* 0x0005e20000000200 */
[----:B------:R-:W3:Y:S01]  /*62f0*/  MUFU.EX2 R7, R7 ;  /* 0x0000000700077308 */ /* 0x000ee20000000800 */
[C---:B-1----:R-:W-:Y:S01]  /*6300*/  FADD.FTZ R4, R28.reuse, R21 ;  /* 0x000000151c047221 */ /* 0x042fe20000010000 */
[----:B------:R-:W-:Y:S01]  /*6310*/  F2FP.F16.F32.PACK_AB R51, R28, R51 ;  /* 0x000000331c33723e */ /* 0x000fe200000000ff */
[----:B------:R2:W-:Y:S04]  /*6320*/  STSM.16.M88.4 [R17], R40 ;  /* 0x0000002811007844 */ /* 0x0005e80000000200 */
[----:B------:R2:W-:Y:S01]  /*6330*/  STSM.16.M88.4 [R16], R48 ;  /* 0x0000003010007844 */ /* 0x0005e20000000200 */
[----:B------:R-:W1:Y:S01]  /*6340*/  MUFU.EX2 R57, R57 ;  /* 0x0000003900397308 */ /* 0x000e620000000800 */
[----:B0-----:R-:W-:-:S07]  /*6350*/  FADD.FTZ R36, R56, R23 ;  /* 0x0000001738247221 */ /* 0x001fce0000010000 */
[----:B------:R-:W0:Y:S01]  /*6360*/  MUFU.EX2 R29, R29 ;  /* 0x0000001d001d7308 */ /* 0x000e220000000800 */
[----:B---3--:R-:W-:-:S07]  /*6370*/  FADD.FTZ R4, R7, R4 ;  /* 0x0000000407047221 */ /* 0x008fce0000010000 */
[----:B------:R-:W3:Y:S01]  /*6380*/  MUFU.EX2 R60, R60 ;  /* 0x0000003c003c7308 */ /* 0x000ee20000000800 */
[C---:B-1----:R-:W-:Y:S01]  /*6390*/  FADD.FTZ R21, R57.reuse, R36 ;  /* 0x0000002439157221 */ /* 0x042fe20000010000 */
[----:B------:R-:W-:-:S06]  /*63a0*/  F2FP.F16.F32.PACK_AB R56, R57, R56 ;  /* 0x000000383938723e */ /* 0x000fcc00000000ff */
[----:B------:R-:W1:Y:S01]  /*63b0*/  MUFU.EX2 R59, R59 ;  /* 0x0000003b003b7308 */ /* 0x000e620000000800 */
[C---:B0-----:R-:W-:Y:S01]  /*63c0*/  FADD.FTZ R4, R29.reuse, R4 ;  /* 0x000000041d047221 */ /* 0x041fe20000010000 */
[----:B------:R-:W-:-:S06]  /*63d0*/  F2FP.F16.F32.PACK_AB R57, R29, R7 ;  /* 0x000000071d39723e */ /* 0x000fcc00000000ff */
[----:B------:R-:W0:Y:S01]  /*63e0*/  MUFU.EX2 R61, R61 ;  /* 0x0000003d003d7308 */ /* 0x000e220000000800 */
[----:B---3--:R-:W-:-:S07]  /*63f0*/  FADD.FTZ R24, R60, R21 ;  /* 0x000000153c187221 */ /* 0x008fce0000010000 */
[----:B------:R-:W3:Y:S01]  /*6400*/  MUFU.EX2 R30, R30 ;  /* 0x0000001e001e7308 */ /* 0x000ee20000000800 */
[----:B-1----:R-:W-:-:S07]  /*6410*/  FADD.FTZ R5, R59, R4 ;  /* 0x000000043b057221 */ /* 0x002fce0000010000 */
[----:B------:R-:W1:Y:S01]  /*6420*/  MUFU.EX2 R64, R64 ;  /* 0x0000004000407308 */ /* 0x000e620000000800 */
[C---:B0-----:R-:W-:Y:S01]  /*6430*/  FADD.FTZ R21, R61.reuse, R24 ;  /* 0x000000183d157221 */ /* 0x041fe20000010000 */
[----:B------:R-:W-:-:S06]  /*6440*/  F2FP.F16.F32.PACK_AB R58, R61, R60 ;  /* 0x0000003c3d3a723e */ /* 0x000fcc00000000ff */
[----:B------:R-:W0:Y:S01]  /*6450*/  MUFU.EX2 R11, R11 ;  /* 0x0000000b000b7308 */ /* 0x000e220000000800 */
[C---:B---3--:R-:W-:Y:S01]  /*6460*/  FADD.FTZ R4, R30.reuse, R5 ;  /* 0x000000051e047221 */ /* 0x048fe20000010000 */
[----:B------:R-:W-:-:S05]  /*6470*/  F2FP.F16.F32.PACK_AB R59, R30, R59 ;  /* 0x0000003b1e3b723e */ /* 0x000fca00000000ff */
[----:B------:R2:W-:Y:S01]  /*6480*/  STSM.16.M88.4 [R2+0x24800], R56 ;  /* 0x0248003802007844 */ /* 0x0005e20000000200 */
[----:B------:R-:W3:Y:S01]  /*6490*/  MUFU.EX2 R65, R65 ;  /* 0x0000004100417308 */ /* 0x000ee20000000800 */
[----:B-1----:R-:W-:-:S07]  /*64a0*/  FADD.FTZ R24, R64, R21 ;  /* 0x0000001540187221 */ /* 0x002fce0000010000 */
[----:B------:R-:W1:Y:S01]  /*64b0*/  MUFU.EX2 R31, R31 ;  /* 0x0000001f001f7308 */ /* 0x000e620000000800 */
[----:B0-----:R-:W-:-:S07]  /*64c0*/  FADD.FTZ R4, R11, R4 ;  /* 0x000000040b047221 */ /* 0x001fce0000010000 */
[----:B------:R-:W0:Y:S01]  /*64d0*/  MUFU.EX2 R68, R68 ;  /* 0x0000004400447308 */ /* 0x000e220000000800 */
[C---:B---3--:R-:W-:Y:S01]  /*64e0*/  FADD.FTZ R5, R65.reuse, R24 ;  /* 0x0000001841057221 */ /* 0x048fe20000010000 */
[----:B------:R-:W-:-:S06]  /*64f0*/  F2FP.F16.F32.PACK_AB R64, R65, R64 ;  /* 0x000000404140723e */ /* 0x000fcc00000000ff */
[----:B------:R-:W3:Y:S01]  /*6500*/  MUFU.EX2 R67, R67 ;  /* 0x0000004300437308 */ /* 0x000ee20000000800 */
[C---:B-1----:R-:W-:Y:S01]  /*6510*/  FADD.FTZ R4, R31.reuse, R4 ;  /* 0x000000041f047221 */ /* 0x042fe20000010000 */
[----:B------:R-:W-:-:S06]  /*6520*/  F2FP.F16.F32.PACK_AB R65, R31, R11 ;  /* 0x0000000b1f41723e */ /* 0x000fcc00000000ff */
        /* <DEDUP_REMOVED lines=9> */
[----:B------:R-:W-:-:S05]  /*65c0*/  F2FP.F16.F32.PACK_AB R67, R38, R67 ;  /* 0x000000432643723e */ /* 0x000fca00000000ff */
[----:B------:R2:W-:Y:S01]  /*65d0*/  STSM.16.M88.4 [R156], R64 ;  /* 0x000000409c007844 */ /* 0x0005e20000000200 */
[----:B------:R-:W0:Y:S01]  /*65e0*/  MUFU.EX2 R73, R73 ;  /* 0x0000004900497308 */ /* 0x000e220000000800 */
[----:B---3--:R-:W-:-:S07]  /*65f0*/  FADD.FTZ R4, R72, R21 ;  /* 0x0000001548047221 */ /* 0x008fce0000010000 */
[----:B------:R-:W3:Y:S01]  /*6600*/  MUFU.EX2 R76, R76 ;  /* 0x0000004c004c7308 */ /* 0x000ee20000000800 */
[----:B-1----:R-:W-:-:S04]  /*6610*/  FADD.FTZ R6, R22, R5 ;  /* 0x0000000516067221 */ /* 0x002fc80000010000 */
[----:B------:R-:W-:-:S03]  /*6620*/  FADD.FTZ R6, R15, R6 ;  /* 0x000000060f067221 */ /* 0x000fc60000010000 */
[----:B------:R-:W1:Y:S01]  /*6630*/  MUFU.EX2 R75, R75 ;  /* 0x0000004b004b7308 */ /* 0x000e620000000800 */
[C---:B0-----:R-:W-:Y:S01]  /*6640*/  FADD.FTZ R5, R73.reuse, R4 ;  /* 0x0000000449057221 */ /* 0x041fe20000010000 */
[----:B------:R-:W-:Y:S02]  /*6650*/  F2FP.F16.F32.PACK_AB R72, R73, R72 ;  /* 0x000000484948723e */ /* 0x000fe400000000ff */
[----:B------:R-:W-:-:S04]  /*6660*/  F2FP.F16.F32.PACK_AB R73, R15, R22 ;  /* 0x000000160f49723e */ /* 0x000fc800000000ff */
        /* <DEDUP_REMOVED lines=31> */
[----:B------:R2:W-:Y:S01]  /*6860*/  STSM.16.M88.4 [R16+0x6000], R80 ;  /* 0x0060005010007844 */ /* 0x0005e20000000200 */
        /* <DEDUP_REMOVED lines=9> */
[----:B------:R-:W-:-:S06]  /*6900*/  F2FP.F16.F32.PACK_AB R89, R20, R19 ;  /* 0x000000131459723e */ /* 0x000fcc00000000ff */
        /* <DEDUP_REMOVED lines=9> */
[----:B------:R-:W-:-:S05]  /*69a0*/  F2FP.F16.F32.PACK_AB R91, R95, R91 ;  /* 0x0000005b5f5b723e */ /* 0x000fca00000000ff */
[----:B------:R2:W-:Y:S01]  /*69b0*/  STSM.16.M88.4 [R2+0x2a800], R88 ;  /* 0x02a8005802007844 */ /* 0x0005e20000000200 */
        /* <DEDUP_REMOVED lines=20> */
[----:B------:R2:W-:Y:S01]  /*6b00*/  STSM.16.M88.4 [R155], R96 ;  /* 0x000000609b007844 */ /* 0x0005e20000000200 */
        /* <DEDUP_REMOVED lines=34> */
[C---:B0-----:R-:W-:Y:S01]  /*6d30*/  F2FP.F16.F32.PACK_AB R114, R117.reuse, R116 ;  /* 0x000000747572723e */ /* 0x041fe200000000ff */
[----:B------:R-:W-:Y:S01]  /*6d40*/  FADD.FTZ R4, R117, R4 ;  /* 0x0000000475047221 */ /* 0x000fe20000010000 */
[----:B---3--:R-:W-:Y:S01]  /*6d50*/  FADD.FTZ R6, R15, R6 ;  /* 0x000000060f067221 */ /* 0x008fe20000010000 */
[----:B-1----:R-:W-:-:S03]  /*6d60*/  F2FP.F16.F32.PACK_AB R115, R10, R15 ;  /* 0x0000000f0a73723e */ /* 0x002fc600000000ff */
[----:B------:R-:W-:Y:S02]  /*6d70*/  FADD.FTZ R6, R10, R6 ;  /* 0x000000060a067221 */ /* 0x000fe40000010000 */
[----:B------:R2:W-:Y:S01]  /*6d80*/  STSM.16.M88.4 [R16+0xc000], R112 ;  /* 0x00c0007010007844 */ /* 0x0005e20000000200 */
[----:B------:R-:W-:Y:S01]  /*6d90*/  @!PT LDS RZ, [RZ] ;  /* 0x00000000fffff984 */ /* 0x000fe20000000800 */
[----:B------:R-:W-:Y:S01]  /*6da0*/  @!PT LDS RZ, [RZ] ;  /* 0x00000000fffff984 */ /* 0x000fe20000000800 */
[----:B------:R-:W-:Y:S01]  /*6db0*/  @!PT LDS RZ, [RZ] ;  /* 0x00000000fffff984 */ /* 0x000fe20000000800 */
[----:B------:R-:W-:Y:S01]  /*6dc0*/  @!PT LDS RZ, [RZ] ;  /* 0x00000000fffff984 */ /* 0x000fe20000000800 */
[----:B------:R0:W-:Y:S06]  /*6dd0*/  MEMBAR.ALL.CTA ;  /* 0x0000000000007992 */ /* 0x0001ec0000008000 */
[----:B0-----:R-:W0:Y:S02]  /*6de0*/  FENCE.VIEW.ASYNC.S ;  /* 0x00000000000073c6 */ /* 0x001e240000000000 */
[----:B0-----:R-:W-:Y:S01]  /*6df0*/  NOP ;  /* 0x0000000000007918 */ /* 0x001fe20000000000 */
[----:B------:R-:W-:Y:S05]  /*6e00*/  @P2 BRA `(.L_x_140) ;  /* 0xffffffd4008c2947 */ /* 0x000fea000383ffff */
.L_x_131:
[----:B------:R-:W-:Y:S06]  /*6e10*/  BAR.ARV 0x8, 0x1a0 ;  /* 0x0206800000007b1d */ /* 0x000fec0000002000 */
[----:B------:R-:W-:Y:S05]  /*6e20*/  @!P0 BRA `(.L_x_141) ;  /* 0x0000000000048947 */ /* 0x000fea0003800000 */
[----:B------:R-:W-:Y:S01]  /*6e30*/  BPT.TRAP 0x1 ;  /* 0x000000040000795c */ /* 0x000fe20000300000 */
.L_x_141:
[----:B------:R-:W-:Y:S01]  /*6e40*/  ULEA UR5, UR39, UR40, 0x3 ;  /* 0x0000002827057291 */ /* 0x000fe2000f8e183f */
[----:B------:R-:W-:-:S05]  /*6e50*/  IMAD.U32 R3, RZ, RZ, UR38 ;  /* 0x00000026ff037e24 */ /* 0x000fca000f8e00ff */
[----:B------:R-:W-:-:S04]  /*6e60*/  SHF.L.U32 R3, R3, 0x1f, RZ ;  /* 0x0000001f03037819 */ /* 0x000fc800000006ff */
[----:B------:R1:W3:Y:S01]  /*6e70*/  SYNCS.PHASECHK.TRANS64.TRYWAIT P2, [UR5+0x30850], R3 ;  /* 0x03085003ff0075a7 */ /* 0x0002e20008040145 */
[----:B------:R-:W-:Y:S05]  /*6e80*/  @!P0 BRA `(.L_x_142) ;  /* 0x0000000000048947 */ /* 0x000fea0003800000 */
[----:B------:R-:W-:Y:S01]  /*6e90*/  BPT.TRAP 0x1 ;  /* 0x000000040000795c */ /* 0x000fe20000300000 */
.L_x_142:
[----:B---3--:R-:W-:Y:S05]  /*6ea0*/  @P2 BRA `(.L_x_143) ;  /* 0x0000000000082947 */ /* 0x008fea0003800000 */
[----:B------:R-:W3:Y:S02]  /*6eb0*/  SYNCS.PHASECHK.TRANS64.TRYWAIT P0, [UR5+0x30850], R3 ;  /* 0x03085003ff0075a7 */ /* 0x000ee40008000145 */
[----:B---3--:R-:W-:Y:S05]  /*6ec0*/  @!P0 BRA `(.L_x_144) ;  /* 0x0000006000b88947 */ /* 0x008fea0003800000 */
.L_x_143:
[----:B------:R-:W-:Y:S01]  /*6ed0*/  UIADD3 UR40, UR40, 0x400, URZ ;  /* 0x0000040028287890 */ /* 0x000fe2000fffe03f */
[----:B------:R-:W-:Y:S01]  /*6ee0*/  WARPGROUP.ARRIVE ;  /* 0x00000000000079c5 */ /* 0x000fe20000000000 */
[----:B------:R-:W-:Y:S01]  /*6ef0*/  UIADD3 UR25, UR25, 0x1e800, URZ ;  /* 0x0001e80019197890 */ /* 0x000fe2000fffe03f */
[----:B-1-3--:R-:W1:Y:S01]  /*6f00*/  SHFL.BFLY PT, R3, R4, 0x2, 0x1f ;  /* 0x0c401f0004037f89 */ /* 0x00ae6200000e0000 */
[----:B------:R-:W-:Y:S01]  /*6f10*/  USHF.R.U32.HI UR40, URZ, 0x4, UR40 ;  /* 0x000000043f287899 */ /* 0x000fe20008011628 */
[----:B------:R-:W-:Y:S01]  /*6f20*/  IMAD.U32 R9, RZ, RZ, UR5 ;  /* 0x00000005ff097e24 */ /* 0x000fe2000f8e00ff */
[----:B------:R-:W-:Y:S01]  /*6f30*/  USHF.R.U32.HI UR25, URZ, 0x4, UR25 ;  /* 0x000000043f197899 */ /* 0x000fe20008011619 */
[----:B------:R-:W3:Y:S01]  /*6f40*/  SHFL.BFLY PT, R5, R6, 0x2, 0x1f ;  /* 0x0c401f0006057f89 */ /* 0x000ee200000e0000 */
[----:B------:R-:W-:Y:S01]  /*6f50*/  ULOP3.LUT UR6, UR40, 0x3fff, URZ, 0xc0, !UPT ;  /* 0x00003fff28067892 */ /* 0x000fe2000f8ec03f */
[----:B------:R-:W-:Y:S01]  /*6f60*/  @!P1 VIADD R9, R9, 0x30860 ;  /* 0x0003086009099836 */ /* 0x000fe20000000000 */
[----:B------:R-:W-:Y:S01]  /*6f70*/  ULOP3.LUT UR4, UR25, 0x3fff, URZ, 0xc0, !UPT ;  /* 0x00003fff19047892 */ /* 0x000fe2000f8ec03f */
[----:B------:R-:W-:Y:S01]  /*6f80*/  IMAD.MOV.U32 R19, RZ, RZ, RZ ;  /* 0x000000ffff137224 */ /* 0x000fe200078e00ff */
[----:B------:R-:W-:Y:S01]  /*6f90*/  UIMAD UR6, UR39, 0x600, UR6 ;  /* 0x00000600270678a4 */ /* 0x000fe2000f8e0206 */
[----:B------:R-:W-:Y:S01]  /*6fa0*/  IMAD.U32 R11, RZ, RZ, UR26 ;  /* 0x0000001aff0b7e24 */ /* 0x000fe2000f8e00ff */
[----:B------:R-:W-:Y:S01]  /*6fb0*/  ULOP3.LUT UR4, UR4, 0x10000, URZ, 0xfc, !UPT ;  /* 0x0001000004047892 */ /* 0x000fe2000f8efc3f */
[----:B------:R-:W-:Y:S01]  /*6fc0*/  @!P1 PRMT R9, RZ, 0x654, R9 ;  /* 0x00000654ff099816 */ /* 0x000fe20000000009 */
[----:B------:R-:W-:Y:S01]  /*6fd0*/  UMOV UR11, 0x40000040 ;  /* 0x40000040000b7882 */ /* 0x000fe20000000000 */
[----:B------:R-:W-:Y:S01]  /*6fe0*/  UMOV UR9, 0x40000040 ;  /* 0x4000004000097882 */ /* 0x000fe20000000000 */
[----:B------:R-:W-:Y:S01]  /*6ff0*/  UIADD3 UR39, UR39, 0x1, URZ ;  /* 0x0000000127277890 */ /* 0x000fe2000fffe03f */
[----:B------:R-:W-:Y:S01]  /*7000*/  IMAD.MOV.U32 R18, RZ, RZ, -0x800000 ;  /* 0xff800000ff127424 */ /* 0x000fe200078e00ff */
[----:B------:R-:W-:Y:S01]  /*7010*/  UMOV UR10, UR6 ;  /* 0x00000006000a7c82 */ /* 0x000fe20008000000 */
[----:B------:R-:W-:Y:S01]  /*7020*/  UMOV UR8, UR4 ;  /* 0x0000000400087c82 */ /* 0x000fe20008000000 */
[----:B------:R-:W-:Y:S01]  /*7030*/  UISETP.NE.AND UP0, UPT, UR39, 0x2, UPT ;  /* 0x000000022700788c */ /* 0x000fe2000bf05270 */
[----:B------:R-:W-:Y:S01]  /*7040*/  HGMMA.64x64x16.F32 R120, gdesc[UR8].tnspB, R120, gsb0 ;  /* 0x40e00000087879f0 */ /* 0x000fe20008000878 */
[----:B------:R-:W-:-:S02]  /*7050*/  UIADD3 UR10, UR6, 0x80, URZ ;  /* 0x00000080060a7890 */ /* 0x000fc4000fffe03f */
[----:B------:R-:W-:Y:S01]  /*7060*/  UIADD3 UR8, UR4, 0x2, URZ ;  /* 0x0000000204087890 */ /* 0x000fe2000fffe03f */
[----:B-1----:R-:W-:Y:S01]  /*7070*/  FADD.FTZ R3, R3, R4 ;  /* 0x0000000403037221 */ /* 0x002fe20000010000 */
[----:B------:R-:W-:Y:S01]  /*7080*/  UMOV UR11, 0x40000040 ;  /* 0x40000040000b7882 */ /* 0x000fe20000000000 */
[----:B------:R-:W-:Y:S01]  /*7090*/  UMOV UR9, 0x40000040 ;  /* 0x4000004000097882 */ /* 0x000fe20000000000 */
[----:B------:R-:W-:Y:S01]  /*70a0*/  UIADD3 UR37, UR37, 0x1, URZ ;  /* 0x0000000125257890 */ /* 0x000fe2000fffe03f */
[----:B---3--:R-:W-:Y:S01]  /*70b0*/  FADD.FTZ R5, R5, R6 ;  /* 0x0000000605057221 */ /* 0x008fe20000010000 */
[----:B------:R-:W1:Y:S01]  /*70c0*/  SHFL.BFLY PT, R10, R3, 0x1, 0x1f ;  /* 0x0c201f00030a7f89 */ /* 0x000e6200000e0000 */
[----:B------:R-:W-:Y:S01]  /*70d0*/  IMAD.MOV.U32 R6, RZ, RZ, RZ ;  /* 0x000000ffff067224 */ /* 0x000fe200078e00ff */
[----:B------:R-:W-:Y:S02]  /*70e0*/  USEL UR39, UR39, URZ, UP0 ;  /* 0x0000003f27277287 */ /* 0x000fe40008000000 */
[----:B0-----:R-:W0:Y:S01]  /*70f0*/  SHFL.BFLY PT, R12, R5, 0x1, 0x1f ;  /* 0x0c201f00050c7f89 */ /* 0x001e2200000e0000 */
[----:B-1----:R-:W-:Y:S01]  /*7100*/  FADD.FTZ R10, R3, R10 ;  /* 0x0000000a030a7221 */ /* 0x002fe20000010000 */
[----:B------:R-:W-:-:S02]  /*7110*/  IMAD.MOV.U32 R3, RZ, RZ, -0x800000 ;  /* 0xff800000ff037424 */ /* 0x000fc400078e00ff */
[----:B0-----:R-:W-:Y:S02]  /*7120*/  FADD.FTZ R12, R5, R12 ;  /* 0x0000000c050c7221 */ /* 0x001fe40000010000 */
[----:B------:R-:W-:Y:S01]  /*7130*/  FSETP.NE.FTZ.AND P0, PT, R10, RZ, PT ;  /* 0x000000ff0a00720b */ /* 0x000fe20003f15000 */
[----:B------:R-:W-:Y:S02]  /*7140*/  IMAD.U32 R5, RZ, RZ, UR26 ;  /* 0x0000001aff057e24 */ /* 0x000fe4000f8e00ff */
[----:B------:R-:W-:-:S10]  /*7150*/  FSETP.NE.FTZ.AND P2, PT, R12, RZ, PT ;  /* 0x000000ff0c00720b */ /* 0x000fd40003f55000 */
[----:B------:R-:W0:Y:S01]  /*7160*/  @P0 MUFU.LG2 R4, R10 ;  /* 0x0000000a00040308 */ /* 0x000e220000000c00 */
[----:B------:R-:W-:-:S07]  /*7170*/  @P0 FMUL.FTZ R5, R5, 0.69314718246459960938 ;  /* 0x3f31721805050820 */ /* 0x000fce0000410000 */
[----:B------:R-:W1:Y:S08]  /*7180*/  @P2 MUFU.LG2 R7, R12 ;  /* 0x0000000c00072308 */ /* 0x000e700000000c00 */
[----:B------:R3:W2:Y:S01]  /*7190*/  @P0 MUFU.RCP R19, R10 ;  /* 0x0000000a00130308 */ /* 0x0006a20000001000 */
[----:B0-----:R-:W-:-:S04]  /*71a0*/  @P0 FMUL.FTZ R4, R4, 0.69314718246459960938 ;  /* 0x3f31721804040820 */ /* 0x001fc80000410000 */
[----:B------:R-:W-:Y:S01]  /*71b0*/  @P0 FFMA.FTZ R18, R5, R0, R4 ;  /* 0x0000000005120223 */ /* 0x000fe20000010004 */
[----:B------:R-:W-:Y:S02]  /*71c0*/  PLOP3.LUT P0, PT, PT, PT, PT, 0x8, 0x0 ;  /* 0x000000000000781c */ /* 0x000fe40003f0e170 */
[----:B------:R0:W4:Y:S01]  /*71d0*/  @P2 MUFU.RCP R6, R12 ;  /* 0x0000000c00062308 */ /* 0x0001220000001000 */
[----:B------:R-:W-:Y:S02]  /*71e0*/  WARPGROUP.DEPBAR.LE gsb0, 0x0 ;  /* 0x00008000000079c5 */ /* 0x000fe40000010000 */
[----:B------:R-:W-:Y:S01]  /*71f0*/  WARPGROUP.ARRIVE ;  /* 0x00000000000079c5 */ /* 0x000fe20000000000 */
[----:B---3--:R-:W-:Y:S01]  /*7200*/  @P2 FMUL.FTZ R10, R11, 0.69314718246459960938 ;  /* 0x3f3172180b0a2820 */ /* 0x008fe20000410000 */
[----:B-1----:R-:W-:-:S04]  /*7210*/  @P2 FMUL.FTZ R7, R7, 0.69314718246459960938 ;  /* 0x3f31721807072820 */ /* 0x002fc80000410000 */
[----:B------:R-:W-:Y:S01]  /*7220*/  HGMMA.64x64x16.F32 R120, gdesc[UR8].tnspB, R120, gsb0 ;  /* 0x40e00000087879f0 */ /* 0x000fe20008000878 */
[----:B------:R-:W-:Y:S01]  /*7230*/  UIADD3 UR10, UR6, 0x100, URZ ;  /* 0x00000100060a7890 */ /* 0x000fe2000fffe03f */
[----:B------:R-:W-:Y:S01]  /*7240*/  @P2 FFMA.FTZ R3, R10, R8, R7 ;  /* 0x000000080a032223 */ /* 0x000fe20000010007 */
        /* <DEDUP_REMOVED lines=66> */
[----:B------:R-:W-:-:S04]  /*7670*/  USEL UR4, URZ, 0x1, UP0 ;  /* 0x000000013f047887 */ /* 0x000fc80008000000 */
[----:B------:R-:W-:Y:S01]  /*7680*/  ULOP3.LUT UR38, UR38, UR4, URZ, 0x3c, !UPT ;  /* 0x0000000426267292 */ /* 0x000fe2000f8e3c3f */
[----:B------:R-:W-:Y:S02]  /*7690*/  WARPGROUP.DEPBAR.LE gsb0, 0x0 ;  /* 0x00008000000079c5 */ /* 0x000fe40000010000 */
[----:B------:R-:W-:-:S06]  /*76a0*/  WARPGROUP.ARRIVE ;  /* 0x00000000000079c5 */ /* 0x000fcc0000000000 */
[----:B------:R-:W-:Y:S03]  /*76b0*/  HGMMA.64x64x16.F32 R120, gdesc[UR8].tnspB, R120, gsb0 ;  /* 0x40e00000087879f0 */ /* 0x000fe60008000878 */
[----:B------:R-:W-:Y:S02]  /*76c0*/  WARPGROUP.DEPBAR.LE gsb0, 0x0 ;  /* 0x00008000000079c5 */ /* 0x000fe40000010000 */
[----:B------:R1:W-:Y:S01]  /*76d0*/  @!P1 SYNCS.ARRIVE.TRANS64.RED.A1T0 RZ, [R9+URZ], RZ ;  /* 0x000000ff09ff99a7 */ /* 0x0003e2000810043f */
[-C--:B--2---:R-:W-:Y:S01]  /*76e0*/  FMUL.FTZ R50, R120, R19.reuse ;  /* 0x0000001378327220 */ /* 0x084fe20000410000 */
        /* <DEDUP_REMOVED lines=8> */
[-C--:B0-----:R-:W-:Y:S01]  /*7770*/  FMUL.FTZ R12, R137, R19.reuse ;  /* 0x00000013890c7220 */ /* 0x081fe20000410000 */
[-C--:B------:R-:W-:Y:S01]  /*7780*/  FMUL.FTZ R31, R140, R19.reuse ;  /* 0x000000138c1f7220 */ /* 0x080fe20000410000 */
[-C--:B------:R-:W-:Y:S01]  /*7790*/  FMUL.FTZ R14, R141, R19.reuse ;  /* 0x000000138d0e7220 */ /* 0x080fe20000410000 */
[-C--:B------:R-:W-:Y:S01]  /*77a0*/  FMUL.FTZ R30, R144, R19.reuse ;  /* 0x00000013901e7220 */ /* 0x080fe20000410000 */
[-C--:B------:R-:W-:Y:S01]  /*77b0*/  FMUL.FTZ R29, R145, R19.reuse ;  /* 0x00000013911d7220 */ /* 0x080fe20000410000 */
[-C--:B------:R-:W-:Y:S01]  /*77c0*/  FMUL.FTZ R22, R148, R19.reuse ;  /* 0x0000001394167220 */ /* 0x080fe20000410000 */
[----:B------:R-:W-:Y:S01]  /*77d0*/  FMUL.FTZ R19, R149, R19 ;  /* 0x0000001395137220 */ /* 0x000fe20000410000 */
[-C--:B----4-:R-:W-:Y:S01]  /*77e0*/  FMUL.FTZ R48, R122, R6.reuse ;  /* 0x000000067a307220 */ /* 0x090fe20000410000 */
        /* <DEDUP_REMOVED lines=14> */
[----:B-1----:R-:W-:-:S07]  /*78d0*/  FMUL.FTZ R151, R151, R6 ;  /* 0x0000000697977220 */ /* 0x002fce0000410000 */
.L_x_124:
[----:B------:R-:W0:Y:S08]  /*78e0*/  S2UR UR4, SR_CgaCtaId ;  /* 0x00000000000479c3 */ /* 0x000e300000008800 */
[----:B------:R-:W-:Y:S06]  /*78f0*/  BAR.SYNC.DEFER_BLOCKING 0x5, 0x1a0 ;  /* 0x0146800000007b1d */ /* 0x000fec0000010000 */
[----:B------:R-:W-:Y:S01]  /*7900*/  UMOV UR40, 0x400 ;  /* 0x0000040000287882 */ /* 0x000fe20000000000 */
[----:B------:R-:W-:Y:S01]  /*7910*/  BSSY B0, `(.L_x_145) ;  /* 0x0000192000007945 */ /* 0x000fe20003800000 */
[----:B0-----:R-:W-:-:S09]  /*7920*/  ULEA UR40, UR4, UR40, 0x18 ;  /* 0x0000002804287291 */ /* 0x001fd2000f8ec03f */
[----:B------:R-:W0:Y:S02]  /*7930*/  LDS.128 R24, [UR40+0x308d0] ;  /* 0x0308d028ff187984 */ /* 0x000e240008000c00 */
[----:B0-----:R-:W-:Y:S01]  /*7940*/  R2UR UR5, R26 ;  /* 0x000000001a0572ca */ /* 0x001fe200000e0000 */
[----:B------:R-:W-:Y:S06]  /*7950*/  BAR.ARV 0x4, 0x1a0 ;  /* 0x0106800000007b1d */ /* 0x000fec0000002000 */
[----:B------:R-:W-:Y:S08]  /*7960*/  @P0 BRA `(.L_x_146) ;  /* 0x0000000c00c40947 */ /* 0x000ff00003800000 */
[----:B------:R-:W2:Y:S01]  /*7970*/  LDL R4, [R1+0x18] ;  /* 0x0000180001047983 */ /* 0x000ea20000100800 */
[----:B------:R-:W0:Y:S01]  /*7980*/  S2UR UR4, SR_SWINHI ;  /* 0x00000000000479c3 */ /* 0x000e220000002f00 */
[----:B------:R-:W-:Y:S01]  /*7990*/  USHF.L.U32 UR8, UR41, 0x2, URZ ;  /* 0x0000000229087899 */ /* 0x000fe2000800063f */
[----:B------:R-:W-:Y:S01]  /*79a0*/  F2FP.F16.F32.PACK_AB R12, R12, R33 ;  /* 0x000000210c0c723e */ /* 0x000fe200000000ff */
[----:B------:R-:W-:Y:S01]  /*79b0*/  USHF.L.U64.HI UR9, UR41, 0x2, UR42 ;  /* 0x0000000229097899 */ /* 0x000fe2000801022a */
[----:B------:R-:W-:Y:S02]  /*79c0*/  F2FP.F16.F32.PACK_AB R13, R13, R34 ;  /* 0x000000220d0d723e */ /* 0x000fe400000000ff */
[----:B------:R-:W-:Y:S02]  /*79d0*/  F2FP.F16.F32.PACK_AB R14, R14, R31 ;  /* 0x0000001f0e0e723e */ /* 0x000fe400000000ff */
[----:B------:R-:W-:Y:S02]  /*79e0*/  F2FP.F16.F32.PACK_AB R15, R15, R32 ;  /* 0x000000200f0f723e */ /* 0x000fe400000000ff */
[----:B------:R-:W-:-:S02]  /*79f0*/  F2FP.F16.F32.PACK_AB R148, R29, R30 ;  /* 0x0000001e1d94723e */ /* 0x000fc400000000ff */
[----:B------:R-:W-:Y:S02]  /*7a00*/  F2FP.F16.F32.PACK_AB R149, R23, R28 ;  /* 0x0000001c1795723e */ /* 0x000fe400000000ff */
[----:B------:R-:W-:Y:S02]  /*7a10*/  F2FP.F16.F32.PACK_AB R150, R19, R22 ;  /* 0x000000161396723e */ /* 0x000fe400000000ff */
[----:B------:R-:W-:Y:S01]  /*7a20*/  F2FP.F16.F32.PACK_AB R151, R151, R0 ;  /* 0x000000009797723e */ /* 0x000fe200000000ff */
[----:B------:R-:W-:Y:S01]  /*7a30*/  UMOV UR6, UR40 ;  /* 0x0000002800067c82 */ /* 0x000fe20008000000 */
[----:B0-----:R-:W-:Y:S01]  /*7a40*/  UMOV UR7, UR4 ;  /* 0x0000000400077c82 */ /* 0x001fe20008000000 */
[----:B------:R-:W-:Y:S02]  /*7a50*/  IMAD.U32 R20, RZ, RZ, UR6 ;  /* 0x00000006ff147e24 */ /* 0x000fe4000f8e00ff */
[----:B------:R-:W-:Y:S01]  /*7a60*/  IMAD.U32 R21, RZ, RZ, UR7 ;  /* 0x00000007ff157e24 */ /* 0x000fe2000f8e00ff */
[----:B------:R-:W-:-:S02]  /*7a70*/  ULDC.64 UR6, c[0x0][0xbd8] ;  /* 0x0002f60000067ab9 */ /* 0x000fc40000000a00 */
[----:B------:R-:W-:Y:S02]  /*7a80*/  UIADD3 UR4, UP1, UR8, UR6, URZ ;  /* 0x0000000608047290 */ /* 0x000fe4000ff3e03f */
[----:B------:R-:W-:Y:S02]  /*7a90*/  UISETP.NE.U32.AND UP0, UPT, UR6, URZ, UPT ;  /* 0x0000003f0600728c */ /* 0x000fe4000bf05070 */
[----:B------:R-:W-:Y:S02]  /*7aa0*/  UIADD3.X UR6, UR9, UR7, URZ, UP1, !UPT ;  /* 0x0000000709067290 */ /* 0x000fe40008ffe43f */
[----:B------:R-:W-:Y:S01]  /*7ab0*/  UISETP.NE.AND.EX UP0, UPT, UR7, URZ, UPT, UP0 ;  /* 0x0000003f0700728c */ /* 0x000fe2000bf05300 */
[----:B------:R-:W0:Y:S01]  /*7ac0*/  LDC R0, c[0x0][0xa88] ;  /* 0x0002a200ff007b82 */ /* 0x000e220000000800 */
[----:B------:R-:W-:Y:S02]  /*7ad0*/  IMAD.U32 R22, RZ, RZ, UR4 ;  /* 0x00000004ff167e24 */ /* 0x000fe4000f8e00ff */
[----:B------:R-:W-:Y:S01]  /*7ae0*/  IMAD.U32 R23, RZ, RZ, UR6 ;  /* 0x00000006ff177e24 */ /* 0x000fe2000f8e00ff */
[----:B------:R-:W-:-:S02]  /*7af0*/  ULDC.64 UR6, c[0x0][0xbe0] ;  /* 0x0002f80000067ab9 */ /* 0x000fc40000000a00 */
[----:B------:R-:W-:-:S04]  /*7b00*/  UISETP.NE.U32.AND UP1, UPT, UR6, URZ, UPT ;  /* 0x0000003f0600728c */ /* 0x000fc8000bf25070 */
[----:B------:R-:W-:-:S11]  /*7b10*/  UISETP.NE.AND.EX UP1, UPT, UR7, URZ, UPT, UP1 ;  /* 0x0000003f0700728c */ /* 0x000fd6000bf25310 */
[----:B------:R-:W-:-:S04]  /*7b20*/  @UP1 UIADD3 UR6, UP2, UR8, UR6, URZ ;  /* 0x0000000608061290 */ /* 0x000fc8000ff5e03f */
[----:B------:R-:W-:Y:S01]  /*7b30*/  @UP1 UIADD3.X UR7, UR9, UR7, URZ, UP2, !UPT ;  /* 0x0000000709071290 */ /* 0x000fe200097fe43f */
[----:B------:R-:W-:Y:S01]  /*7b40*/  BAR.SYNC.DEFER_BLOCKING 0x1, 0x180 ;  /* 0x0046000000007b1d */ /* 0x000fe20000010000 */
[----:B--2---:R-:W-:-:S03]  /*7b50*/  IMAD.WIDE R4, R4, 0x2, R20 ;  /* 0x0000000204047825 */ /* 0x004fc600078e0214 */
[C---:B------:R-:W-:Y:S02]  /*7b60*/  IADD3 R9, P1, R4.reuse, 0x40, RZ ;  /* 0x0000004004097810 */ /* 0x040fe40007f3e0ff */
[C---:B------:R-:W-:Y:S02]  /*7b70*/  IADD3 R11, P2, R4.reuse, 0x20, RZ ;  /* 0x00000020040b7810 */ /* 0x040fe40007f5e0ff */
[C---:B------:R-:W-:Y:S02]  /*7b80*/  IADD3 R51, P0, R4.reuse, 0x60, RZ ;  /* 0x0000006004337810 */ /* 0x040fe40007f1e0ff */
[----:B------:R-:W-:Y:S02]  /*7b90*/  LOP3.LUT R7, R4, 0x380, RZ, 0xc0, !PT ;  /* 0x0000038004077812 */ /* 0x000fe400078ec0ff */
[----:B------:R-:W-:Y:S02]  /*7ba0*/  LOP3.LUT R8, R9, 0x380, RZ, 0xc0, !PT ;  /* 0x0000038009087812 */ /* 0x000fe400078ec0ff */
[----:B------:R-:W-:-:S02]  /*7bb0*/  LOP3.LUT R10, R11, 0x380, RZ, 0xc0, !PT ;  /* 0x000003800b0a7812 */ /* 0x000fc400078ec0ff */
[----:B------:R-:W-:Y:S02]  /*7bc0*/  LOP3.LUT R6, R51, 0x380, RZ, 0xc0, !PT ;  /* 0x0000038033067812 */ /* 0x000fe400078ec0ff */
[----:B------:R-:W-:Y:S02]  /*7bd0*/  SHF.R.U64 R7, R7, 0x3, RZ ;  /* 0x0000000307077819 */ /* 0x000fe400000012ff */
[----:B------:R-:W-:Y:S02]  /*7be0*/  SHF.R.U64 R8, R8, 0x3, RZ ;  /* 0x0000000308087819 */ /* 0x000fe400000012ff */
[----:B------:R-:W-:Y:S02]  /*7bf0*/  SHF.R.U64 R10, R10, 0x3, RZ ;  /* 0x000000030a0a7819 */ /* 0x000fe400000012ff */
[----:B------:R-:W-:Y:S02]  /*7c00*/  SHF.R.U64 R6, R6, 0x3, RZ ;  /* 0x0000000306067819 */ /* 0x000fe400000012ff */
[----:B------:R-:W-:Y:S01]  /*7c10*/  LOP3.LUT R4, R7, R4, RZ, 0x3c, !PT ;  /* 0x0000000407047212 */ /* 0x000fe200078e3cff */
[--C-:B------:R-:W-:Y:S01]  /*7c20*/  IMAD.X R7, RZ, RZ, R5.reuse, P0 ;  /* 0x000000ffff077224 */ /* 0x100fe200000e0605 */
[----:B------:R-:W-:Y:S01]  /*7c30*/  LOP3.LUT R8, R8, R9, RZ, 0x3c, !PT ;  /* 0x0000000908087212 */ /* 0x000fe200078e3cff */
[--C-:B------:R-:W-:Y:S01]  /*7c40*/  IMAD.X R9, RZ, RZ, R5.reuse, P1 ;  /* 0x000000ffff097224 */ /* 0x100fe200008e0605 */
[----:B------:R-:W-:Y:S01]  /*7c50*/  LOP3.LUT R10, R10, R11, RZ, 0x3c, !PT ;  /* 0x0000000b0a0a7212 */ /* 0x000fe200078e3cff */
[----:B------:R-:W-:Y:S01]  /*7c60*/  IMAD.X R11, RZ, RZ, R5, P2 ;  /* 0x000000ffff0b7224 */ /* 0x000fe200010e0605 */
[----:B------:R-:W-:-:S02]  /*7c70*/  LOP3.LUT R6, R6, R51, RZ, 0x3c, !PT ;  /* 0x0000003306067212 */ /* 0x000fc400078e3cff */
[----:B------:R-:W-:Y:S02]  /*7c80*/  MOV R52, R4 ;  /* 0x0000000400347202 */ /* 0x000fe40000000f00 */
[----:B------:R-:W-:Y:S02]  /*7c90*/  MOV R24, R6 ;  /* 0x0000000600187202 */ /* 0x000fe40000000f00 */
[----:B------:R-:W-:Y:S02]  /*7ca0*/  MOV R26, R8 ;  /* 0x00000008001a7202 */ /* 0x000fe40000000f00 */
[----:B------:R-:W-:Y:S02]  /*7cb0*/  MOV R51, R10 ;  /* 0x0000000a00337202 */ /* 0x000fe40000000f00 */
[----:B------:R-:W-:Y:S02]  /*7cc0*/  F2FP.F16.F32.PACK_AB R4, R49, R50 ;  /* 0x000000323104723e */ /* 0x000fe400000000ff */
[----:B------:R-:W-:-:S02]  /*7cd0*/  F2FP.F16.F32.PACK_AB R5, R47, R48 ;  /* 0x000000302f05723e */ /* 0x000fc400000000ff */
[----:B------:R-:W-:Y:S02]  /*7ce0*/  F2FP.F16.F32.PACK_AB R6, R45, R46 ;  /* 0x0000002e2d06723e */ /* 0x000fe400000000ff */
[----:B------:R-:W-:Y:S02]  /*7cf0*/  F2FP.F16.F32.PACK_AB R7, R43, R44 ;  /* 0x0000002c2b07723e */ /* 0x000fe400000000ff */
[----:B------:R-:W-:Y:S02]  /*7d00*/  F2FP.F16.F32.PACK_AB R8, R41, R42 ;  /* 0x0000002a2908723e */ /* 0x000fe400000000ff */
[----:B------:R-:W-:Y:S01]  /*7d10*/  F2FP.F16.F32.PACK_AB R9, R39, R40 ;  /* 0x000000282709723e */ /* 0x000fe200000000ff */
[----:B------:R1:W-:Y:S01]  /*7d20*/  STSM.16.M88.4 [R52], R4 ;  /* 0x0000000434007844 */ /* 0x0003e20000000200 */
[----:B------:R-:W-:Y:S02]  /*7d30*/  F2FP.F16.F32.PACK_AB R10, R37, R38 ;  /* 0x00000026250a723e */ /* 0x000fe400000000ff */
[----:B------:R-:W-:-:S02]  /*7d40*/  F2FP.F16.F32.PACK_AB R11, R35, R36 ;  /* 0x00000024230b723e */ /* 0x000fc400000000ff */
[----:B------:R-:W-:-:S03]  /*7d50*/  PLOP3.LUT P0, PT, PT, PT, UP0, 0x80, 0x0 ;  /* 0x000000000000781c */ /* 0x000fc60003f0f008 */
[----:B------:R2:W-:Y:S04]  /*7d60*/  STSM.16.M88.4 [R51], R8 ;  /* 0x0000000833007844 */ /* 0x0005e80000000200 */
[----:B------:R2:W-:Y:S04]  /*7d70*/  STSM.16.M88.4 [R26], R12 ;  /* 0x0000000c1a007844 */ /* 0x0005e80000000200 */
[----:B------:R2:W-:Y:S01]  /*7d80*/  STSM.16.M88.4 [R24], R148 ;  /* 0x0000009418007844 */ /* 0x0005e20000000200 */
[----:B------:R-:W-:Y:S01]  /*7d90*/  BAR.SYNC.DEFER_BLOCKING 0x1, 0x180 ;  /* 0x0046000000007b1d */ /* 0x000fe20000010000 */
[----:B------:R-:W-:Y:S01]  /*7da0*/  PLOP3.LUT P1, PT, PT, PT, UP1, 0x80, 0x0 ;  /* 0x000000000000781c */ /* 0x000fe20003f2f018 */
[----:B-1----:R-:W-:-:S02]  /*7db0*/  IMAD.U32 R4, RZ, RZ, UR6 ;  /* 0x00000006ff047e24 */ /* 0x002fc4000f8e00ff */
[----:B------:R-:W-:Y:S02]  /*7dc0*/  IMAD.U32 R5, RZ, RZ, UR7 ;  /* 0x00000007ff057e24 */ /* 0x000fe4000f8e00ff */
[----:B------:R-:W3:Y:S01]  /*7dd0*/  @P0 LDG.E R19, desc[UR46][R22.64] ;  /* 0x0000002e16130981 */ /* 0x000ee2000c1e1900 */
[----:B------:R-:W-:-:S07]  /*7de0*/  UMOV UR4, URZ ;  /* 0x0000003f00047c82 */ /* 0x000fce0008000000 */
[----:B0-----:R2:W5:Y:S01]  /*7df0*/  @P1 LDG.E R0, desc[UR46][R4.64] ;  /* 0x0000002e04001981 */ /* 0x001562000c1e1900 */
[----:B---3--:R-:W-:Y:S01]  /*7e00*/  @P0 R2UR UR4, R19 ;  /* 0x00000000130402ca */ /* 0x008fe200000e0000 */
[----:B--2---:R-:W-:-:S14]  /*7e10*/  @P1 BRA `(.L_x_147) ;  /* 0x0000000000101947 */ /* 0x004fdc0003800000 */
[----:B------:R-:W-:Y:S05]  /*7e20*/  @!P0 BRA `(.L_x_147) ;  /* 0x00000000000c8947 */ /* 0x000fea0003800000 */
[----:B------:R-:W2:Y:S04]  /*7e30*/  LDG.E R5, desc[UR46][R22.64] ;  /* 0x0000002e16057981 */ /* 0x000ea8000c1e1900 */
[----:B-----5:R-:W2:Y:S02]  /*7e40*/  LDG.E R0, desc[UR46][R22.64+0x4] ;  /* 0x0000042e16007981 */ /* 0x020ea4000c1e1900 */
[----:B--2---:R-:W-:-:S07]  /*7e50*/  IMAD.IADD R0, R0, 0x1, -R5 ;  /* 0x0000000100007824 */ /* 0x004fce00078e0a05 */
.L_x_147:
[----:B------:R-:W2:Y:S01]  /*7e60*/  LDL R5, [R1+0x14] ;  /* 0x0000140001057983 */ /* 0x000ea20000100800 */
[----:B------:R-:W-:Y:S01]  /*7e70*/  USHF.R.S32.HI UR11, URZ, 0x1f, UR43 ;  /* 0x0000001f3f0b7899 */ /* 0x000fe2000801142b */
[----:B------:R-:W-:Y:S02]  /*7e80*/  ULDC.64 UR12, c[0x0][0xb70] ;  /* 0x0002dc00000c7ab9 */ /* 0x000fe40000000a00 */
[----:B------:R-:W2:Y:S01]  /*7e90*/  LDL.LU R26, [R1] ;  /* 0x00000000011a7983 */ /* 0x000ea20000300800 */
[----:B------:R-:W-:Y:S02]  /*7ea0*/  USHF.R.S32.HI UR9, URZ, 0x1f, UR4 ;  /* 0x0000001f3f097899 */ /* 0x000fe40008011404 */
[----:B------:R-:W-:Y:S01]  /*7eb0*/  UIMAD UR10, UR11, UR12, URZ ;  /* 0x0000000c0b0a72a4 */ /* 0x000fe2000f8e023f */
[----:B------:R-:W0:Y:S01]  /*7ec0*/  S2R R4, SR_TID.X ;  /* 0x0000000000047919 */ /* 0x000e220000002100 */
[----:B------:R-:W-:Y:S01]  /*7ed0*/  UMOV UR8, UR4 ;  /* 0x0000000400087c82 */ /* 0x000fe20008000000 */
[----:B------:R-:W-:-:S02]  /*7ee0*/  USEL UR42, UR42, URZ, !UP0 ;  /* 0x0000003f2a2a7287 */ /* 0x000fc4000c000000 */
[----:B------:R-:W-:Y:S02]  /*7ef0*/  UIMAD.WIDE.U32 UR6, UR43, UR12, UR8 ;  /* 0x0000000c2b0672a5 */ /* 0x000fe4000f8e0008 */
[----:B------:R-:W-:Y:S02]  /*7f00*/  UIMAD UR10, UR43, UR13, UR10 ;  /* 0x0000000d2b0a72a4 */ /* 0x000fe4000f8e020a */
[----:B------:R-:W-:Y:S01]  /*7f10*/  USEL UR41, UR41, URZ, !UP0 ;  /* 0x0000003f29297287 */ /* 0x000fe2000c000000 */
[----:B------:R-:W-:Y:S01]  /*7f20*/  ULDC.64 UR12, c[0x0][0xb78] ;  /* 0x0002de00000c7ab9 */ /* 0x000fe20000000a00 */
[----:B------:R-:W-:Y:S02]  /*7f30*/  UIADD3 UR7, UR7, UR10, URZ ;  /* 0x0000000a07077290 */ /* 0x000fe4000fffe03f */
[----:B------:R-:W-:Y:S02]  /*7f40*/  UIMAD UR8, UR42, UR12, URZ ;  /* 0x0000000c2a0872a4 */ /* 0x000fe4000f8e023f */
[----:B------:R-:W-:-:S02]  /*7f50*/  UIMAD.WIDE.U32 UR6, UR41, UR12, UR6 ;  /* 0x0000000c290672a5 */ /* 0x000fc4000f8e0006 */
[----:B------:R-:W-:-:S03]  /*7f60*/  UIMAD UR8, UR41, UR13, UR8 ;  /* 0x0000000d290872a4 */ /* 0x000fc6000f8e0208 */
[----:B------:R-:W-:-:S03]  /*7f70*/  ULDC.64 UR12, c[0x0][0xaa0] ;  /* 0x0002a800000c7ab9 */ /* 0x000fc60000000a00 */
[----:B------:R-:W-:Y:S02]  /*7f80*/  IMAD.U32 R7, RZ, RZ, UR8 ;  /* 0x00000008ff077e24 */ /* 0x000fe4000f8e00ff */
[----:B0-----:R-:W-:-:S05]  /*7f90*/  VIADD R6, R4, 0xffffff80 ;  /* 0xffffff8004067836 */ /* 0x001fca0000000000 */
[----:B------:R-:W-:-:S04]  /*7fa0*/  SHF.R.S32.HI R8, RZ, 0x1f, R6 ;  /* 0x0000001fff087819 */ /* 0x000fc80000011406 */
[----:B------:R-:W-:-:S04]  /*7fb0*/  LEA.HI R8, R8, R6, RZ, 0x7 ;  /* 0x0000000608087211 */ /* 0x000fc800078f38ff */
[----:B------:R-:W-:-:S05]  /*7fc0*/  LOP3.LUT R8, R8, 0xffffff80, RZ, 0xc0, !PT ;  /* 0xffffff8008087812 */ /* 0x000fca00078ec0ff */
[----:B------:R-:W-:-:S05]  /*7fd0*/  IMAD.IADD R8, R6, 0x1, -R8 ;  /* 0x0000000106087824 */ /* 0x000fca00078e0a08 */
[----:B------:R-:W-:Y:S01]  /*7fe0*/  LOP3.LUT P0, RZ, R8, 0x3, RZ, 0xc0, !PT ;  /* 0x0000000308ff7812 */ /* 0x000fe2000780c0ff */
[----:B------:R-:W-:Y:S01]  /*7ff0*/  IMAD.U32 R19, RZ, RZ, UR12 ;  /* 0x0000000cff137e24 */ /* 0x000fe2000f8e00ff */
[--C-:B------:R-:W-:Y:S01]  /*8000*/  SHF.R.S32.HI R29, RZ, 0x1f, R157.reuse ;  /* 0x0000001fff1d7819 */ /* 0x100fe2000001149d */
[----:B------:R-:W-:Y:S02]  /*8010*/  IMAD.MOV.U32 R28, RZ, RZ, R157 ;  /* 0x000000ffff1c7224 */ /* 0x000fe400078e009d */
[----:B------:R-:W-:Y:S01]  /*8020*/  VIADD R24, R152, 0x90 ;  /* 0x0000009098187836 */ /* 0x000fe20000000000 */
[----:B------:R-:W-:Y:S01]  /*8030*/  SHF.R.S32.HI R153, RZ, 0x1f, R152 ;  /* 0x0000001fff997819 */ /* 0x000fe20000011498 */
[----:B------:R-:W-:Y:S01]  /*8040*/  BSSY B1, `(.L_x_148) ;  /* 0x0000054000017945 */ /* 0x000fe20003800000 */
[----:B--2---:R-:W-:Y:S02]  /*8050*/  IMAD R9, R26, 0xc0, R5 ;  /* 0x000000c01a097824 */ /* 0x004fe400078e0205 */
[----:B------:R-:W-:-:S03]  /*8060*/  IMAD R5, R152, 0x40, R157 ;  /* 0x0000004098057824 */ /* 0x000fc600078e029d */
[----:B------:R-:W-:Y:S01]  /*8070*/  SHF.R.S32.HI R4, RZ, 0x1f, R9 ;  /* 0x0000001fff047819 */ /* 0x000fe20000011409 */
[----:B------:R-:W-:Y:S01]  /*8080*/  IMAD.WIDE R20, R5, 0x2, R20 ;  /* 0x0000000205147825 */ /* 0x000fe200078e0214 */
[----:B------:R-:W-:-:S03]  /*8090*/  IADD3 R6, P1, R9, UR6, RZ ;  /* 0x0000000609067c10 */ /* 0x000fc6000ff3e0ff */
[C---:B------:R-:W-:Y:S01]  /*80a0*/  VIADD R5, R9.reuse, 0x8 ;  /* 0x0000000809057836 */ /* 0x040fe20000000000 */
[----:B------:R-:W-:Y:S01]  /*80b0*/  IADD3.X R7, R4, UR7, R7, P1, !PT ;  /* 0x0000000704077c10 */ /* 0x000fe20008ffe407 */
[----:B------:R-:W-:Y:S01]  /*80c0*/  ULDC.64 UR6, c[0x0][0xb40] ;  /* 0x0002d00000067ab9 */ /* 0x000fe20000000a00 */
[----:B-----5:R-:W-:Y:S02]  /*80d0*/  ISETP.GE.OR P1, PT, R9, R0, P0 ;  /* 0x000000000900720c */ /* 0x020fe40000726670 */
[----:B------:R-:W-:Y:S02]  /*80e0*/  LEA R30, P2, R6, UR6, 0x2 ;  /* 0x00000006061e7c11 */ /* 0x000fe4000f8410ff */
[----:B------:R-:W-:Y:S02]  /*80f0*/  IADD3 R11, P3, R20, 0x3000, RZ ;  /* 0x00003000140b7810 */ /* 0x000fe40007f7e0ff */
[----:B------:R-:W-:Y:S02]  /*8100*/  LEA.HI.X R31, R6, UR7, R7, 0x2, P2 ;  /* 0x00000007061f7c11 */ /* 0x000fe400090f1407 */
[----:B------:R-:W-:-:S02]  /*8110*/  IADD3 R15, P2, R20, 0x1800, RZ ;  /* 0x00001800140f7810 */ /* 0x000fc40007f5e0ff */
[----:B------:R-:W-:Y:S01]  /*8120*/  ISETP.GE.OR P0, PT, R5, R0, P0 ;  /* 0x000000000500720c */ /* 0x000fe20000706670 */
[----:B------:R-:W-:Y:S01]  /*8130*/  UIMAD UR6, UR9, UR12, URZ ;  /* 0x0000000c090672a4 */ /* 0x000fe2000f8e023f */
[C---:B------:R-:W-:Y:S01]  /*8140*/  IADD3 R7, P4, R20.reuse, 0x4800, RZ ;  /* 0x0000480014077810 */ /* 0x040fe20007f9e0ff */
[----:B------:R0:W-:Y:S01]  /*8150*/  @!P1 STG.E desc[UR46][R30.64], R18 ;  /* 0x000000121e009986 */ /* 0x0001e2000c10192e */
[----:B------:R-:W-:Y:S01]  /*8160*/  LOP3.LUT R5, R20, 0x380, RZ, 0xc0, !PT ;  /* 0x0000038014057812 */ /* 0x000fe200078ec0ff */
[--C-:B------:R-:W-:Y:S01]  /*8170*/  IMAD.X R13, RZ, RZ, R21.reuse, P2 ;  /* 0x000000ffff0d7224 */ /* 0x100fe200010e0615 */
[----:B------:R-:W-:Y:S01]  /*8180*/  LOP3.LUT R8, R15, 0x380, RZ, 0xc0, !PT ;  /* 0x000003800f087812 */ /* 0x000fe200078ec0ff */
[----:B------:R-:W-:Y:S01]  /*8190*/  IMAD.X R9, RZ, RZ, R21, P3 ;  /* 0x000000ffff097224 */ /* 0x000fe200018e0615 */
[----:B------:R-:W-:Y:S01]  /*81a0*/  LOP3.LUT R6, R11, 0x380, RZ, 0xc0, !PT ;  /* 0x000003800b067812 */ /* 0x000fe200078ec0ff */
[----:B------:R-:W-:Y:S01]  /*81b0*/  ULDC.64 UR8, c[0x0][0xae8] ;  /* 0x0002ba0000087ab9 */ /* 0x000fe20000000a00 */
[----:B------:R-:W-:Y:S01]  /*81c0*/  LOP3.LUT R4, R7, 0x380, RZ, 0xc0, !PT ;  /* 0x0000038007047812 */ /* 0x000fe200078ec0ff */
[----:B------:R-:W-:Y:S01]  /*81d0*/  UIMAD UR6, UR4, UR13, UR6 ;  /* 0x0000000d040672a4 */ /* 0x000fe2000f8e0206 */
[----:B------:R-:W-:Y:S01]  /*81e0*/  SHF.R.U64 R5, R5, 0x3, RZ ;  /* 0x0000000305057819 */ /* 0x000fe200000012ff */
[----:B------:R1:W-:Y:S01]  /*81f0*/  @!P0 STG.E desc[UR46][R30.64+0x20], R3 ;  /* 0x000020031e008986 */ /* 0x0003e2000c10192e */
[----:B------:R-:W-:-:S02]  /*8200*/  SHF.R.U64 R8, R8, 0x3, RZ ;  /* 0x0000000308087819 */ /* 0x000fc400000012ff */
[----:B------:R-:W-:Y:S02]  /*8210*/  SHF.R.U64 R6, R6, 0x3, RZ ;  /* 0x0000000306067819 */ /* 0x000fe400000012ff */
[----:B------:R-:W-:Y:S01]  /*8220*/  SHF.R.U64 R4, R4, 0x3, RZ ;  /* 0x0000000304047819 */ /* 0x000fe200000012ff */
[----:B0-----:R-:W-:Y:S01]  /*8230*/  IMAD.WIDE.U32 R18, R19, UR4, R28 ;  /* 0x0000000413127c25 */ /* 0x001fe2000f8e001c */
[----:B------:R-:W-:Y:S02]  /*8240*/  LOP3.LUT R20, R5, R20, RZ, 0x3c, !PT ;  /* 0x0000001405147212 */ /* 0x000fe400078e3cff */
[----:B------:R-:W-:Y:S01]  /*8250*/  LOP3.LUT R12, R8, R15, RZ, 0x3c, !PT ;  /* 0x0000000f080c7212 */ /* 0x000fe200078e3cff */
[----:B------:R-:W-:Y:S01]  /*8260*/  IMAD.X R5, RZ, RZ, R21, P4 ;  /* 0x000000ffff057224 */ /* 0x000fe200020e0615 */
[----:B------:R-:W-:Y:S02]  /*8270*/  LOP3.LUT R8, R6, R11, RZ, 0x3c, !PT ;  /* 0x0000000b06087212 */ /* 0x000fe400078e3cff */
[----:B------:R-:W-:Y:S01]  /*8280*/  LOP3.LUT R4, R4, R7, RZ, 0x3c, !PT ;  /* 0x0000000704047212 */ /* 0x000fe200078e3cff */
[----:B------:R-:W-:Y:S01]  /*8290*/  VIADD R19, R19, UR6 ;  /* 0x0000000613137c36 */ /* 0x000fe20008000000 */
[----:B------:R-:W-:Y:S01]  /*82a0*/  ULDC.64 UR6, c[0x0][0xae0] ;  /* 0x0002b80000067ab9 */ /* 0x000fe20000000a00 */
[----:B------:R-:W5:Y:S01]  /*82b0*/  LD.E.128 R20, desc[UR46][R20.64] ;  /* 0x0000002e14147980 */ /* 0x000f62000c101d00 */
[----:B------:R-:W-:-:S03]  /*82c0*/  UIMAD UR4, UR11, UR6, URZ ;  /* 0x000000060b0472a4 */ /* 0x000fc6000f8e023f */
[----:B------:R-:W5:Y:S04]  /*82d0*/  LD.E.128 R12, desc[UR46][R12.64] ;  /* 0x0000002e0c0c7980 */ /* 0x000f68000c101d00 */
[----:B------:R-:W5:Y:S04]  /*82e0*/  LD.E.128 R8, desc[UR46][R8.64] ;  /* 0x0000002e08087980 */ /* 0x000f68000c101d00 */
[----:B------:R-:W5:Y:S01]  /*82f0*/  LD.E.128 R4, desc[UR46][R4.64] ;  /* 0x0000002e04047980 */ /* 0x000f62000c101d00 */
[----:B-1----:R-:W-:Y:S01]  /*8300*/  IMAD.U32 R31, RZ, RZ, UR6 ;  /* 0x00000006ff1f7e24 */ /* 0x002fe2000f8e00ff */
[----:B------:R-:W-:Y:S01]  /*8310*/  UIMAD UR6, UR43, UR7, UR4 ;  /* 0x000000072b0672a4 */ /* 0x000fe2000f8e0204 */
[----:B------:R-:W-:Y:S01]  /*8320*/  IMAD R29, R26, -0xc0, R0 ;  /* 0xffffff401a1d7824 */ /* 0x000fe200078e0200 */
[----:B------:R-:W-:Y:S01]  /*8330*/  @!PT LDS RZ, [RZ] ;  /* 0x00000000fffff984 */ /* 0x000fe20000000800 */
[----:B------:R-:W-:Y:S01]  /*8340*/  @!PT LDS RZ, [RZ] ;  /* 0x00000000fffff984 */ /* 0x000fe20000000800 */
[----:B------:R-:W-:Y:S01]  /*8350*/  @!PT LDS RZ, [RZ] ;  /* 0x00000000fffff984 */ /* 0x000fe20000000800 */
[----:B------:R-:W-:Y:S01]  /*8360*/  @!PT LDS RZ, [RZ] ;  /* 0x00000000fffff984 */ /* 0x000fe20000000800 */
[----:B------:R0:W-:Y:S06]  /*8370*/  MEMBAR.ALL.CTA ;  /* 0x0000000000007992 */ /* 0x0001ec0000008000 */
[----:B0-----:R-:W0:Y:S01]  /*8380*/  FENCE.VIEW.ASYNC.S ;  /* 0x00000000000073c6 */ /* 0x001e220000000000 */
[----:B------:R-:W-:Y:S01]  /*8390*/  ULDC UR4, c[0x0][0xa8c] ;  /* 0x0002a30000047ab9 */ /* 0x000fe20000000800 */
[C---:B------:R-:W-:Y:S01]  /*83a0*/  VIADD R3, R152.reuse, 0x30 ;  /* 0x0000003098037836 */ /* 0x040fe20000000000 */
[----:B------:R-:W-:Y:S01]  /*83b0*/  ISETP.GE.AND P0, PT, R157, UR4, PT ;  /* 0x000000049d007c0c */ /* 0x000fe2000bf06270 */
[----:B------:R-:W-:Y:S01]  /*83c0*/  VIADD R0, R152, 0x60 ;  /* 0x0000006098007836 */ /* 0x000fe20000000000 */
[----:B------:R-:W-:Y:S01]  /*83d0*/  UIADD3 UR4, UR40, 0x30820, URZ ;  /* 0x0003082028047890 */ /* 0x000fe2000fffe03f */
[----:B------:R-:W-:Y:S01]  /*83e0*/  IMAD.WIDE.U32 R18, R31, UR43, R18 ;  /* 0x0000002b1f127c25 */ /* 0x000fe2000f8e0012 */
[----:B------:R-:W-:-:S02]  /*83f0*/  ISETP.GE.OR P3, PT, R3, R29, P0 ;  /* 0x0000001d0300720c */ /* 0x000fc40000766670 */
[-C--:B------:R-:W-:Y:S01]  /*8400*/  ISETP.GE.OR P1, PT, R0, R29.reuse, P0 ;  /* 0x0000001d0000720c */ /* 0x080fe20000726670 */
[----:B------:R-:W-:Y:S01]  /*8410*/  VIADD R19, R19, UR6 ;  /* 0x0000000613137c36 */ /* 0x000fe20008000000 */
[-C--:B------:R-:W-:Y:S01]  /*8420*/  ISETP.GE.OR P2, PT, R24, R29.reuse, P0 ;  /* 0x0000001d1800720c */ /* 0x080fe20000746670 */
[----:B------:R-:W-:Y:S01]  /*8430*/  UIMAD UR6, UR42, UR8, URZ ;  /* 0x000000082a0672a4 */ /* 0x000fe2000f8e023f */
[----:B------:R-:W-:Y:S01]  /*8440*/  ISETP.GE.OR P0, PT, R152, R29, P0 ;  /* 0x0000001d9800720c */ /* 0x000fe20000706670 */
[----:B------:R-:W-:Y:S01]  /*8450*/  UPRMT UR4, URZ, 0x654, UR4 ;  /* 0x000006543f047896 */ /* 0x000fe20008000004 */
[----:B------:R-:W-:Y:S01]  /*8460*/  IMAD.U32 R33, RZ, RZ, UR8 ;  /* 0x00000008ff217e24 */ /* 0x000fe2000f8e00ff */
[----:B------:R-:W-:Y:S01]  /*8470*/  UIMAD UR6, UR41, UR9, UR6 ;  /* 0x00000009290672a4 */ /* 0x000fe2000f8e0206 */
[----:B------:R-:W-:-:S04]  /*8480*/  IMAD.WIDE R30, R26, 0xc0, R152 ;  /* 0x000000c01a1e7825 */ /* 0x000fc800078e0298 */
[----:B------:R-:W-:Y:S02]  /*8490*/  IMAD.WIDE.U32 R32, R33, UR41, R18 ;  /* 0x0000002921207c25 */ /* 0x000fe4000f8e0012 */
[----:B0-----:R-:W-:Y:S02]  /*84a0*/  SYNCS.ARRIVE.TRANS64.RED.A1T0 RZ, [UR4], RZ ;  /* 0x000000ffffff79a7 */ /* 0x001fe40008100404 */
[----:B------:R-:W-:Y:S01]  /*84b0*/  VIADD R35, R33, UR6 ;  /* 0x0000000621237c36 */ /* 0x000fe20008000000 */
[----:B------:R-:W-:Y:S06]  /*84c0*/  @P0 BRA `(.L_x_149) ;  /* 0x00000000002c0947 */ /* 0x000fec0003800000 */
[----:B------:R-:W-:Y:S01]  /*84d0*/  ULDC.64 UR6, c[0x0][0xad8] ;  /* 0x0002b60000067ab9 */ /* 0x000fe20000000a00 */
[----:B------:R-:W-:Y:S02]  /*84e0*/  IMAD.MOV.U32 R18, RZ, RZ, R32 ;  /* 0x000000ffff127224 */ /* 0x000fe400078e0020 */
[----:B------:R-:W-:Y:S02]  /*84f0*/  IMAD R3, R31, UR6, RZ ;  /* 0x000000061f037c24 */ /* 0x000fe4000f8e02ff */
[----:B------:R-:W-:Y:S02]  /*8500*/  IMAD.MOV.U32 R19, RZ, RZ, R35 ;  /* 0x000000ffff137224 */ /* 0x000fe400078e0023 */
[C---:B------:R-:W-:Y:S02]  /*8510*/  IMAD R3, R30.reuse, UR7, R3 ;  /* 0x000000071e037c24 */ /* 0x040fe4000f8e0203 */
[----:B------:R-:W-:Y:S01]  /*8520*/  IMAD.WIDE.U32 R18, R30, UR6, R18 ;  /* 0x000000061e127c25 */ /* 0x000fe2000f8e0012 */
[----:B------:R-:W-:-:S03]  /*8530*/  ULDC.64 UR6, c[0x0][0xa80] ;  /* 0x0002a00000067ab9 */ /* 0x000fc60000000a00 */
[----:B------:R-:W-:Y:S01]  /*8540*/  IMAD.IADD R3, R19, 0x1, R3 ;  /* 0x0000000113037824 */ /* 0x000fe200078e0203 */
[----:B------:R-:W-:-:S04]  /*8550*/  LEA R28, P0, R18, UR6, 0x1 ;  /* 0x00000006121c7c11 */ /* 0x000fc8000f8008ff */
[----:B------:R-:W-:-:S05]  /*8560*/  LEA.HI.X R29, R18, UR7, R3, 0x1, P0 ;  /* 0x00000007121d7c11 */ /* 0x000fca00080f0c03 */
[----:B-----5:R0:W-:Y:S04]  /*8570*/  STG.E.128 desc[UR46][R28.64], R20 ;  /* 0x000000141c007986 */ /* 0x0201e8000c101d2e */
.L_x_149:
[----:B------:R-:W-:Y:S05]  /*8580*/  BSYNC B1 ;  /* 0x0000000000017941 */ /* 0x000fea0003800000 */
.L_x_148:
[----:B------:R-:W-:Y:S04]  /*8590*/  BSSY B1, `(.L_x_150) ;  /* 0x000000f000017945 */ /* 0x000fe80003800000 */
[----:B------:R-:W-:Y:S05]  /*85a0*/  @P3 BRA `(.L_x_151) ;  /* 0x0000000000343947 */ /* 0x000fea0003800000 */
[----:B------:R-:W-:Y:S01]  /*85b0*/  IADD3 R3, P0, R30, 0x30, RZ ;  /* 0x000000301e037810 */ /* 0x000fe20007f1e0ff */
[----:B------:R-:W-:Y:S01]  /*85c0*/  ULDC.64 UR6, c[0x0][0xad8] ;  /* 0x0002b60000067ab9 */ /* 0x000fe20000000a00 */
[----:B------:R-:W-:Y:S02]  /*85d0*/  IMAD.MOV.U32 R18, RZ, RZ, R32 ;  /* 0x000000ffff127224 */ /* 0x000fe400078e0020 */
[----:B------:R-:W-:Y:S02]  /*85e0*/  IMAD.MOV.U32 R19, RZ, RZ, R35 ;  /* 0x000000ffff137224 */ /* 0x000fe400078e0023 */
[----:B------:R-:W-:Y:S02]  /*85f0*/  IMAD.X R0, RZ, RZ, R31, P0 ;  /* 0x000000ffff007224 */ /* 0x000fe400000e061f */
[----:B------:R-:W-:-:S04]  /*8600*/  IMAD.WIDE.U32 R18, R3, UR6, R18 ;  /* 0x0000000603127c25 */ /* 0x000fc8000f8e0012 */
[----:B------:R-:W-:-:S04]  /*8610*/  IMAD R0, R0, UR6, RZ ;  /* 0x0000000600007c24 */ /* 0x000fc8000f8e02ff */
[----:B------:R-:W-:Y:S01]  /*8620*/  IMAD R3, R3, UR7, R0 ;  /* 0x0000000703037c24 */ /* 0x000fe2000f8e0200 */
[----:B------:R-:W-:Y:S02]  /*8630*/  ULDC.64 UR6, c[0x0][0xa80] ;  /* 0x0002a00000067ab9 */ /* 0x000fe40000000a00 */
[----:B0----5:R-:W-:Y:S01]  /*8640*/  LEA R20, P0, R18, UR6, 0x1 ;  /* 0x0000000612147c11 */ /* 0x021fe2000f8008ff */
[----:B------:R-:W-:-:S05]  /*8650*/  IMAD.IADD R3, R19, 0x1, R3 ;  /* 0x0000000113037824 */ /* 0x000fca00078e0203 */
[----:B------:R-:W-:-:S05]  /*8660*/  LEA.HI.X R21, R18, UR7, R3, 0x1, P0 ;  /* 0x0000000712157c11 */ /* 0x000fca00080f0c03 */
[----:B------:R1:W-:Y:S02]  /*8670*/  STG.E.128 desc[UR46][R20.64], R12 ;  /* 0x0000000c14007986 */ /* 0x0003e4000c101d2e */
.L_x_151:
[----:B------:R-:W-:Y:S05]  /*8680*/  BSYNC B1 ;  /* 0x0000000000017941 */ /* 0x000fea0003800000 */
.L_x_150:
[----:B------:R-:W-:Y:S04]  /*8690*/  BSSY B1, `(.L_x_152) ;  /* 0x000000f000017945 */ /* 0x000fe80003800000 */
[----:B------:R-:W-:Y:S05]  /*86a0*/  @P1 BRA `(.L_x_153) ;  /* 0x0000000000341947 */ /* 0x000fea0003800000 */
[----:B------:R-:W-:Y:S01]  /*86b0*/  IADD3 R3, P0, R30, 0x60, RZ ;  /* 0x000000601e037810 */ /* 0x000fe20007f1e0ff */
[----:B------:R-:W-:Y:S01]  /*86c0*/  ULDC.64 UR6, c[0x0][0xad8] ;  /* 0x0002b60000067ab9 */ /* 0x000fe20000000a00 */
[----:B-1---5:R-:W-:Y:S02]  /*86d0*/  IMAD.MOV.U32 R12, RZ, RZ, R32 ;  /* 0x000000ffff0c7224 */ /* 0x022fe400078e0020 */
[----:B------:R-:W-:Y:S02]  /*86e0*/  IMAD.MOV.U32 R13, RZ, RZ, R35 ;  /* 0x000000ffff0d7224 */ /* 0x000fe400078e0023 */
[----:B------:R-:W-:Y:S02]  /*86f0*/  IMAD.X R0, RZ, RZ, R31, P0 ;  /* 0x000000ffff007224 */ /* 0x000fe400000e061f */
[----:B------:R-:W-:-:S04]  /*8700*/  IMAD.WIDE.U32 R12, R3, UR6, R12 ;  /* 0x00000006030c7c25 */ /* 0x000fc8000f8e000c */
[----:B------:R-:W-:-:S04]  /*8710*/  IMAD R0, R0, UR6, RZ ;  /* 0x0000000600007c24 */ /* 0x000fc8000f8e02ff */
[----:B------:R-:W-:Y:S01]  /*8720*/  IMAD R3, R3, UR7, R0 ;  /* 0x0000000703037c24 */ /* 0x000fe2000f8e0200 */
[----:B------:R-:W-:Y:S02]  /*8730*/  ULDC.64 UR6, c[0x0][0xa80] ;  /* 0x0002a00000067ab9 */ /* 0x000fe40000000a00 */
[----:B------:R-:W-:Y:S01]  /*8740*/  LEA R14, P0, R12, UR6, 0x1 ;  /* 0x000000060c0e7c11 */ /* 0x000fe2000f8008ff */
[----:B------:R-:W-:-:S05]  /*8750*/  IMAD.IADD R3, R13, 0x1, R3 ;  /* 0x000000010d037824 */ /* 0x000fca00078e0203 */
[----:B------:R-:W-:-:S05]  /*8760*/  LEA.HI.X R15, R12, UR7, R3, 0x1, P0 ;  /* 0x000000070c0f7c11 */ /* 0x000fca00080f0c03 */
[----:B------:R2:W-:Y:S02]  /*8770*/  STG.E.128 desc[UR46][R14.64], R8 ;  /* 0x000000080e007986 */ /* 0x0005e4000c101d2e */
.L_x_153:
[----:B------:R-:W-:Y:S05]  /*8780*/  BSYNC B1 ;  /* 0x0000000000017941 */ /* 0x000fea0003800000 */
.L_x_152:
[----:B------:R-:W-:Y:S05]  /*8790*/  @P2 BRA `(.L_x_154) ;  /* 0x0000000800a42947 */ /* 0x000fea0003800000 */
[----:B------:R-:W-:Y:S01]  /*87a0*/  IADD3 R3, P0, R30, 0x90, RZ ;  /* 0x000000901e037810 */ /* 0x000fe20007f1e0ff */
[----:B------:R-:W-:Y:S01]  /*87b0*/  ULDC.64 UR6, c[0x0][0xad8] ;  /* 0x0002b60000067ab9 */ /* 0x000fe20000000a00 */
[----:B--2--5:R-:W-:Y:S02]  /*87c0*/  IMAD.MOV.U32 R8, RZ, RZ, R32 ;  /* 0x000000ffff087224 */ /* 0x024fe400078e0020 */
        /* <DEDUP_REMOVED lines=9> */
[----:B------:R3:W-:Y:S01]  /*8860*/  STG.E.128 desc[UR46][R10.64], R4 ;  /* 0x000000040a007986 */ /* 0x0007e2000c101d2e */
[----:B------:R-:W-:Y:S05]  /*8870*/  BRA `(.L_x_154) ;  /* 0x00000008006c7947 */ /* 0x000fea0003800000 */
.L_x_146:
[----:B------:R-:W-:Y:S01]  /*8880*/  USHF.L.U32 UR8, UR41, 0x2, URZ ;  /* 0x0000000229087899 */ /* 0x000fe2000800063f */
[----:B------:R-:W-:Y:S01]  /*8890*/  ULDC.64 UR6, c[0x0][0xbd8] ;  /* 0x0002f60000067ab9 */ /* 0x000fe20000000a00 */
[----:B------:R-:W-:Y:S01]  /*88a0*/  USHF.L.U64.HI UR9, UR41, 0x2, UR42 ;  /* 0x0000000229097899 */ /* 0x000fe2000801022a */
[----:B------:R-:W-:Y:S01]  /*88b0*/  MOV R3, RZ ;  /* 0x000000ff00037202 */ /* 0x000fe20000000f00 */
[----:B------:R-:W-:Y:S02]  /*88c0*/  UIADD3 UR4, UP1, UR8, UR6, URZ ;  /* 0x0000000608047290 */ /* 0x000fe4000ff3e03f */
[----:B------:R-:W-:Y:S01]  /*88d0*/  UISETP.NE.U32.AND UP0, UPT, UR6, URZ, UPT ;  /* 0x0000003f0600728c */ /* 0x000fe2000bf05070 */
[----:B------:R-:W0:Y:S01]  /*88e0*/  S2R R6, SR_TID.X ;  /* 0x0000000000067919 */ /* 0x000e220000002100 */
[----:B------:R-:W-:Y:S02]  /*88f0*/  UIADD3.X UR6, UR9, UR7, URZ, UP1, !UPT ;  /* 0x0000000709067290 */ /* 0x000fe40008ffe43f */
[----:B------:R-:W-:Y:S01]  /*8900*/  UISETP.NE.AND.EX UP0, UPT, UR7, URZ, UPT, UP0 ;  /* 0x0000003f0700728c */ /* 0x000fe2000bf05300 */
[----:B------:R-:W1:Y:S01]  /*8910*/  LDC R0, c[0x0][0xa88] ;  /* 0x0002a200ff007b82 */ /* 0x000e620000000800 */
[----:B------:R-:W-:-:S02]  /*8920*/  IMAD.U32 R4, RZ, RZ, UR4 ;  /* 0x00000004ff047e24 */ /* 0x000fc4000f8e00ff */
[----:B------:R-:W-:Y:S01]  /*8930*/  IMAD.U32 R5, RZ, RZ, UR6 ;  /* 0x00000006ff057e24 */ /* 0x000fe2000f8e00ff */
[----:B------:R-:W-:Y:S01]  /*8940*/  ULDC.64 UR6, c[0x0][0xbe0] ;  /* 0x0002f80000067ab9 */ /* 0x000fe20000000a00 */
[----:B------:R-:W-:Y:S01]  /*8950*/  PLOP3.LUT P1, PT, PT, PT, UP0, 0x80, 0x0 ;  /* 0x000000000000781c */ /* 0x000fe20003f2f008 */
[----:B------:R-:W-:-:S04]  /*8960*/  UISETP.NE.U32.AND UP1, UPT, UR6, URZ, UPT ;  /* 0x0000003f0600728c */ /* 0x000fc8000bf25070 */
[----:B------:R-:W-:-:S06]  /*8970*/  UISETP.NE.AND.EX UP1, UPT, UR7, URZ, UPT, UP1 ;  /* 0x0000003f0700728c */ /* 0x000fcc000bf25310 */
[----:B------:R-:W-:Y:S02]  /*8980*/  PLOP3.LUT P2, PT, PT, PT, UP1, 0x80, 0x0 ;  /* 0x000000000000781c */ /* 0x000fe40003f4f018 */
[----:B------:R2:W5:Y:S03]  /*8990*/  @P1 LDG.E R3, desc[UR46][R4.64] ;  /* 0x0000002e04031981 */ /* 0x000566000c1e1900 */
[----:B------:R-:W-:-:S04]  /*89a0*/  @UP1 UIADD3 UR6, UP2, UR8, UR6, URZ ;  /* 0x0000000608061290 */ /* 0x000fc8000ff5e03f */
[----:B------:R-:W-:Y:S01]  /*89b0*/  @UP1 UIADD3.X UR7, UR9, UR7, URZ, UP2, !UPT ;  /* 0x0000000709071290 */ /* 0x000fe200097fe43f */
[----:B0-----:R-:W-:Y:S02]  /*89c0*/  VIADD R8, R6, 0xffffff80 ;  /* 0xffffff8006087836 */ /* 0x001fe40000000000 */
[----:B------:R-:W-:-:S03]  /*89d0*/  IMAD.U32 R6, RZ, RZ, UR6 ;  /* 0x00000006ff067e24 */ /* 0x000fc6000f8e00ff */
[----:B------:R-:W-:-:S05]  /*89e0*/  IMAD.U32 R7, RZ, RZ, UR7 ;  /* 0x00000007ff077e24 */ /* 0x000fca000f8e00ff */
[----:B-1----:R2:W5:Y:S01]  /*89f0*/  @P2 LDG.E R0, desc[UR46][R6.64] ;  /* 0x0000002e06002981 */ /* 0x002562000c1e1900 */
[----:B------:R-:W-:Y:S01]  /*8a00*/  ISETP.GT.AND P0, PT, R8, 0xbf, PT ;  /* 0x000000bf0800780c */ /* 0x000fe20003f04270 */
[----:B------:R-:W-:-:S12]  /*8a10*/  @P2 BRA `(.L_x_155) ;  /* 0x0000000000102947 */ /* 0x000fd80003800000 */
[----:B------:R-:W-:Y:S05]  /*8a20*/  @!P1 BRA `(.L_x_155) ;  /* 0x00000000000c9947 */ /* 0x000fea0003800000 */
[----:B--2---:R-:W2:Y:S04]  /*8a30*/  LDG.E R7, desc[UR46][R4.64] ;  /* 0x0000002e04077981 */ /* 0x004ea8000c1e1900 */
[----:B-----5:R-:W2:Y:S02]  /*8a40*/  LDG.E R0, desc[UR46][R4.64+0x4] ;  /* 0x0000042e04007981 */ /* 0x020ea4000c1e1900 */
[----:B--2---:R-:W-:-:S07]  /*8a50*/  IMAD.IADD R0, R0, 0x1, -R7 ;  /* 0x0000000100007824 */ /* 0x004fce00078e0a07 */
.L_x_155:
[----:B------:R0:W5:Y:S01]  /*8a60*/  LDL R11, [R1] ;  /* 0x00000000010b7983 */ /* 0x0001620000100800 */
[----:B------:R-:W-:Y:S01]  /*8a70*/  USHF.R.S32.HI UR7, URZ, 0x1f, UR43 ;  /* 0x0000001f3f077899 */ /* 0x000fe2000801142b */
[----:B------:R-:W-:Y:S01]  /*8a80*/  BSSY B1, `(.L_x_156) ;  /* 0x000001e000017945 */ /* 0x000fe20003800000 */
[----:B------:R-:W-:Y:S01]  /*8a90*/  USEL UR41, UR41, URZ, !UP0 ;  /* 0x0000003f29297287 */ /* 0x000fe2000c000000 */
[----:B------:R-:W-:Y:S01]  /*8aa0*/  SHF.R.S32.HI R10, RZ, 0x1f, R157 ;  /* 0x0000001fff0a7819 */ /* 0x000fe2000001149d */
[----:B------:R-:W-:Y:S01]  /*8ab0*/  USEL UR42, UR42, URZ, !UP0 ;  /* 0x0000003f2a2a7287 */ /* 0x000fe2000c000000 */
[----:B-----5:R-:W-:Y:S01]  /*8ac0*/  SHF.R.S32.HI R8, RZ, 0x1f, R3 ;  /* 0x0000001fff087819 */ /* 0x020fe20000011403 */
[----:B------:R-:W-:Y:S10]  /*8ad0*/  @P0 BRA `(.L_x_157) ;  /* 0x0000000000600947 */ /* 0x000ff40003800000 */
[----:B--2---:R-:W1:Y:S02]  /*8ae0*/  S2R R4, SR_TID.X ;  /* 0x0000000000047919 */ /* 0x004e640000002100 */
[----:B-1----:R-:W-:-:S04]  /*8af0*/  IMAD R4, R11, 0xc0, R4 ;  /* 0x000000c00b047824 */ /* 0x002fc800078e0204 */
[----:B------:R-:W-:-:S05]  /*8b00*/  VIADD R5, R4, 0xffffff80 ;  /* 0xffffff8004057836 */ /* 0x000fca0000000000 */
[----:B------:R-:W-:-:S13]  /*8b10*/  ISETP.GE.AND P0, PT, R5, R0, PT ;  /* 0x000000000500720c */ /* 0x000fda0003f06270 */
[----:B------:R-:W-:Y:S05]  /*8b20*/  @P0 BRA `(.L_x_157) ;  /* 0x00000000004c0947 */ /* 0x000fea0003800000 */
[C---:B------:R-:W-:Y:S01]  /*8b30*/  IADD3 R4, P0, R5.reuse, R3, RZ ;  /* 0x0000000305047210 */ /* 0x040fe20007f1e0ff */
[----:B------:R-:W-:Y:S02]  /*8b40*/  ULDC.64 UR8, c[0x0][0xb70] ;  /* 0x0002dc0000087ab9 */ /* 0x000fe40000000a00 */
[----:B------:R-:W-:Y:S01]  /*8b50*/  UIMAD UR4, UR7, UR8, URZ ;  /* 0x00000008070472a4 */ /* 0x000fe2000f8e023f */
[----:B------:R-:W-:Y:S01]  /*8b60*/  LEA.HI.X.SX32 R5, R5, R8, 0x1, P0 ;  /* 0x0000000805057211 */ /* 0x000fe200000f0eff */
[----:B------:R-:W-:Y:S02]  /*8b70*/  IMAD.U32 R7, RZ, RZ, UR8 ;  /* 0x00000008ff077e24 */ /* 0x000fe4000f8e00ff */
[----:B------:R-:W-:Y:S02]  /*8b80*/  UIMAD UR4, UR43, UR9, UR4 ;  /* 0x000000092b0472a4 */ /* 0x000fe4000f8e0204 */
[----:B------:R-:W-:Y:S01]  /*8b90*/  IMAD.WIDE.U32 R4, R7, UR43, R4 ;  /* 0x0000002b07047c25 */ /* 0x000fe2000f8e0004 */
[----:B------:R-:W-:-:S02]  /*8ba0*/  ULDC.64 UR8, c[0x0][0xb78] ;  /* 0x0002de0000087ab9 */ /* 0x000fc40000000a00 */
[----:B------:R-:W-:Y:S01]  /*8bb0*/  UIMAD UR6, UR42, UR8, URZ ;  /* 0x000000082a0672a4 */ /* 0x000fe2000f8e023f */
[----:B------:R-:W-:Y:S02]  /*8bc0*/  VIADD R5, R5, UR4 ;  /* 0x0000000405057c36 */ /* 0x000fe40008000000 */
[----:B------:R-:W-:Y:S01]  /*8bd0*/  IMAD.U32 R7, RZ, RZ, UR8 ;  /* 0x00000008ff077e24 */ /* 0x000fe2000f8e00ff */
[----:B------:R-:W-:-:S03]  /*8be0*/  UIMAD UR6, UR41, UR9, UR6 ;  /* 0x00000009290672a4 */ /* 0x000fc6000f8e0206 */
[----:B------:R-:W-:Y:S01]  /*8bf0*/  IMAD.WIDE.U32 R4, R7, UR41, R4 ;  /* 0x0000002907047c25 */ /* 0x000fe2000f8e0004 */
[----:B------:R-:W-:-:S03]  /*8c00*/  ULDC.64 UR8, c[0x0][0xb40] ;  /* 0x0002d00000087ab9 */ /* 0x000fc60000000a00 */
[----:B------:R-:W-:Y:S01]  /*8c10*/  VIADD R5, R5, UR6 ;  /* 0x0000000605057c36 */ /* 0x000fe20008000000 */
[----:B------:R-:W-:-:S04]  /*8c20*/  LEA R6, P0, R4, UR8, 0x2 ;  /* 0x0000000804067c11 */ /* 0x000fc8000f8010ff */
[----:B------:R-:W-:Y:S01]  /*8c30*/  LEA.HI.X R7, R4, UR9, R5, 0x2, P0 ;  /* 0x0000000904077c11 */ /* 0x000fe200080f1405 */
[----:B------:R-:W-:-:S05]  /*8c40*/  IMAD.MOV.U32 R5, RZ, RZ, -0x800000 ;  /* 0xff800000ff057424 */ /* 0x000fca00078e00ff */
[----:B------:R1:W-:Y:S03]  /*8c50*/  STG.E desc[UR46][R6.64], R5 ;  /* 0x0000000506007986 */ /* 0x0003e6000c10192e */
.L_x_157:
[----:B------:R-:W-:Y:S05]  /*8c60*/  BSYNC B1 ;  /* 0x0000000000017941 */ /* 0x000fea0003800000 */
.L_x_156:
[----:B------:R-:W-:Y:S01]  /*8c70*/  ULDC.64 UR8, c[0x0][0xaa0] ;  /* 0x0002a80000087ab9 */ /* 0x000fe20000000a00 */
[----:B--2---:R-:W-:Y:S01]  /*8c80*/  IMAD.MOV.U32 R4, RZ, RZ, R157 ;  /* 0x000000ffff047224 */ /* 0x004fe200078e009d */
[----:B------:R-:W-:Y:S01]  /*8c90*/  ULDC UR6, c[0x0][0xa8c] ;  /* 0x0002a30000067ab9 */ /* 0x000fe20000000800 */
[----:B-1----:R-:W-:Y:S01]  /*8ca0*/  IMAD.MOV.U32 R5, RZ, RZ, R10 ;  /* 0x000000ffff057224 */ /* 0x002fe200078e000a */
[----:B------:R-:W-:Y:S01]  /*8cb0*/  ISETP.GE.AND P0, PT, R157, UR6, PT ;  /* 0x000000069d007c0c */ /* 0x000fe2000bf06270 */
[----:B------:R-:W-:Y:S01]  /*8cc0*/  IMAD R6, R8, UR8, RZ ;  /* 0x0000000808067c24 */ /* 0x000fe2000f8e02ff */
[----:B------:R-:W-:Y:S01]  /*8cd0*/  SHF.R.S32.HI R9, RZ, 0x1f, R152 ;  /* 0x0000001fff097819 */ /* 0x000fe20000011498 */
[C---:B------:R-:W-:Y:S01]  /*8ce0*/  IMAD.WIDE.U32 R4, R3.reuse, UR8, R4 ;  /* 0x0000000803047c25 */ /* 0x040fe2000f8e0004 */
[----:B------:R-:W-:Y:S03]  /*8cf0*/  BSSY B1, `(.L_x_158) ;  /* 0x0000025000017945 */ /* 0x000fe60003800000 */
[----:B------:R-:W-:Y:S01]  /*8d00*/  IMAD R3, R3, UR9, R6 ;  /* 0x0000000903037c24 */ /* 0x000fe2000f8e0206 */
[----:B------:R-:W-:Y:S01]  /*8d10*/  ULDC.64 UR8, c[0x0][0xae0] ;  /* 0x0002b80000087ab9 */ /* 0x000fe20000000a00 */
[----:B------:R-:W-:Y:S01]  /*8d20*/  VIADD R6, R152, 0x30 ;  /* 0x0000003098067836 */ /* 0x000fe20000000000 */
[----:B------:R-:W-:Y:S01]  /*8d30*/  UIMAD UR4, UR7, UR8, URZ ;  /* 0x00000008070472a4 */ /* 0x000fe2000f8e023f */
[----:B------:R-:W-:-:S02]  /*8d40*/  IMAD.IADD R5, R5, 0x1, R3 ;  /* 0x0000000105057824 */ /* 0x000fc400078e0203 */
[----:B------:R-:W-:Y:S01]  /*8d50*/  IMAD R3, R11, -0xc0, R0 ;  /* 0xffffff400b037824 */ /* 0x000fe200078e0200 */
[----:B------:R-:W-:Y:S01]  /*8d60*/  UIMAD UR4, UR43, UR9, UR4 ;  /* 0x000000092b0472a4 */ /* 0x000fe2000f8e0204 */
[----:B------:R-:W-:Y:S01]  /*8d70*/  IMAD.U32 R7, RZ, RZ, UR8 ;  /* 0x00000008ff077e24 */ /* 0x000fe2000f8e00ff */
[----:B------:R-:W-:Y:S01]  /*8d80*/  ULDC.64 UR6, c[0x0][0xae8] ;  /* 0x0002ba0000067ab9 */ /* 0x000fe20000000a00 */
[----:B------:R-:W-:Y:S01]  /*8d90*/  VIADD R0, R152, 0x60 ;  /* 0x0000006098007836 */ /* 0x000fe20000000000 */
[-C--:B------:R-:W-:Y:S01]  /*8da0*/  ISETP.GE.OR P3, PT, R6, R3.reuse, P0 ;  /* 0x000000030600720c */ /* 0x080fe20000766670 */
[----:B------:R-:W-:Y:S02]  /*8db0*/  VIADD R6, R152, 0x90 ;  /* 0x0000009098067836 */ /* 0x000fe40000000000 */
[----:B------:R-:W-:Y:S01]  /*8dc0*/  IMAD.WIDE.U32 R4, R7, UR43, R4 ;  /* 0x0000002b07047c25 */ /* 0x000fe2000f8e0004 */
[-C--:B------:R-:W-:Y:S02]  /*8dd0*/  ISETP.GE.OR P1, PT, R0, R3.reuse, P0 ;  /* 0x000000030000720c */ /* 0x080fe40000726670 */
[-C--:B------:R-:W-:Y:S01]  /*8de0*/  ISETP.GE.OR P2, PT, R6, R3.reuse, P0 ;  /* 0x000000030600720c */ /* 0x080fe20000746670 */
[----:B------:R-:W-:Y:S01]  /*8df0*/  VIADD R5, R5, UR4 ;  /* 0x0000000405057c36 */ /* 0x000fe20008000000 */
[----:B------:R-:W-:Y:S01]  /*8e00*/  ISETP.GE.OR P0, PT, R152, R3, P0 ;  /* 0x000000039800720c */ /* 0x000fe20000706670 */
[----:B------:R-:W-:-:S02]  /*8e10*/  UIMAD UR4, UR42, UR6, URZ ;  /* 0x000000062a0472a4 */ /* 0x000fc4000f8e023f */
[----:B------:R-:W-:Y:S02]  /*8e20*/  IMAD.U32 R7, RZ, RZ, UR6 ;  /* 0x00000006ff077e24 */ /* 0x000fe4000f8e00ff */
[----:B------:R-:W-:Y:S01]  /*8e30*/  IMAD.MOV.U32 R8, RZ, RZ, R152 ;  /* 0x000000ffff087224 */ /* 0x000fe200078e0098 */
[----:B------:R-:W-:Y:S02]  /*8e40*/  UIMAD UR4, UR41, UR7, UR4 ;  /* 0x00000007290472a4 */ /* 0x000fe4000f8e0204 */
[----:B------:R-:W-:-:S04]  /*8e50*/  IMAD.WIDE.U32 R6, R7, UR41, R4 ;  /* 0x0000002907067c25 */ /* 0x000fc8000f8e0004 */
[----:B------:R-:W-:-:S04]  /*8e60*/  IMAD.WIDE R8, R11, 0xc0, R8 ;  /* 0x000000c00b087825 */ /* 0x000fc800078e0208 */
        /* <DEDUP_REMOVED lines=12> */
[----:B------:R1:W-:Y:S04]  /*8f30*/  STG.E.128 desc[UR46][R12.64], RZ ;  /* 0x000000ff0c007986 */ /* 0x0003e8000c101d2e */
.L_x_159:
[----:B------:R-:W-:Y:S05]  /*8f40*/  BSYNC B1 ;  /* 0x0000000000017941 */ /* 0x000fea0003800000 */
.L_x_158:
        /* <DEDUP_REMOVED lines=11> */
[----:B-1----:R-:W-:Y:S01]  /*9000*/  LEA R12, P0, R4, UR6, 0x1 ;  /* 0x00000006040c7c11 */ /* 0x002fe2000f8008ff */
[----:B------:R-:W-:-:S05]  /*9010*/  IMAD.IADD R3, R5, 0x1, R3 ;  /* 0x0000000105037824 */ /* 0x000fca00078e0203 */
[----:B------:R-:W-:-:S05]  /*9020*/  LEA.HI.X R13, R4, UR7, R3, 0x1, P0 ;  /* 0x00000007040d7c11 */ /* 0x000fca00080f0c03 */
[----:B------:R2:W-:Y:S02]  /*9030*/  STG.E.128 desc[UR46][R12.64], RZ ;  /* 0x000000ff0c007986 */ /* 0x0005e4000c101d2e */
.L_x_161:
[----:B------:R-:W-:Y:S05]  /*9040*/  BSYNC B1 ;  /* 0x0000000000017941 */ /* 0x000fea0003800000 */
.L_x_160:
        /* <DEDUP_REMOVED lines=11> */
[----:B-12---:R-:W-:Y:S01]  /*9100*/  LEA R12, P0, R4, UR6, 0x1 ;  /* 0x00000006040c7c11 */ /* 0x006fe2000f8008ff */
[----:B------:R-:W-:-:S05]  /*9110*/  IMAD.IADD R3, R5, 0x1, R3 ;  /* 0x0000000105037824 */ /* 0x000fca00078e0203 */
[----:B------:R-:W-:-:S05]  /*9120*/  LEA.HI.X R13, R4, UR7, R3, 0x1, P0 ;  /* 0x00000007040d7c11 */ /* 0x000fca00080f0c03 */
[----:B------:R3:W-:Y:S02]  /*9130*/  STG.E.128 desc[UR46][R12.64], RZ ;  /* 0x000000ff0c007986 */ /* 0x0007e4000c101d2e */
.L_x_163:
[----:B------:R-:W-:Y:S05]  /*9140*/  BSYNC B1 ;  /* 0x0000000000017941 */ /* 0x000fea0003800000 */
.L_x_162:
        /* <DEDUP_REMOVED lines=13> */
[----:B------:R4:W-:Y:S02]  /*9220*/  STG.E.128 desc[UR46][R6.64], RZ ;  /* 0x000000ff06007986 */ /* 0x0009e4000c101d2e */
.L_x_154:
[----:B------:R-:W-:Y:S05]  /*9230*/  BSYNC B0 ;  /* 0x0000000000007941 */ /* 0x000fea0003800000 */
.L_x_145:
[----:B------:R-:W-:Y:S02]  /*9240*/  ULDC UR4, c[0x0][0xc14] ;  /* 0x0003050000047ab9 */ /* 0x000fe40000000800 */
[----:B------:R-:W-:-:S13]  /*9250*/  ISETP.GE.AND P0, PT, R27, UR4, PT ;  /* 0x000000041b007c0c */ /* 0x000fda000bf06270 */
[----:B------:R-:W-:Y:S05]  /*9260*/  @!P0 BRA `(.L_x_164) ;  /* 0xffffff7c00388947 */ /* 0x000fea000383ffff */
[----:B------:R-:W-:Y:S05]  /*9270*/  EXIT ;  /* 0x000000000000794d */ /* 0x000fea0003800000 */
.L_x_121:
[----:B------:R-:W-:-:S08]  /*9280*/  NOP ;  /* 0x0000000000007918 */ /* 0x000fd00000000000 */
[----:B------:R-:W0:-:S00]  /*9290*/  USETMAXREG.DEALLOC.CTAPOOL 0x20 ;  /* 0x00000020000079c8 */ /* 0x000e0000080e0500 */
[----:B0-----:R-:W-:-:S06]  /*92a0*/  LOP3.LUT R0, R0, 0x3, RZ, 0xc0, !PT ;  /* 0x0000000300007812 */ /* 0x001fcc00078ec0ff */
[----:B------:R-:W0:Y:S02]  /*92b0*/  SHFL.IDX PT, R0, R0, RZ, 0x1f ;  /* 0x00001fff00007589 */ /* 0x000e2400000e0000 */
[----:B0-----:R-:W-:-:S13]  /*92c0*/  ISETP.NE.AND P0, PT, R0, RZ, PT ;  /* 0x000000ff0000720c */ /* 0x001fda0003f05270 */
[----:B------:R-:W-:Y:S05]  /*92d0*/  @P0 EXIT ;  /* 0x000000000000094d */ /* 0x000fea0003800000 */
[----:B------:R-:W0:Y:S01]  /*92e0*/  S2R R2, SR_TID.X ;  /* 0x0000000000027919 */ /* 0x000e220000002100 */
[----:B------:R-:W-:Y:S01]  /*92f0*/  LOP3.LUT R6, R6, 0xffffffdf, RZ, 0xc0, !PT ;  /* 0xffffffdf06067812 */ /* 0x000fe200078ec0ff */
[----:B------:R-:W-:Y:S01]  /*9300*/  ULDC UR5, c[0x0][0xc14] ;  /* 0x0003050000057ab9 */ /* 0x000fe20000000800 */
[----:B------:R-:W-:Y:S01]  /*9310*/  IMAD.MOV.U32 R0, RZ, RZ, RZ ;  /* 0x000000ffff007224 */ /* 0x000fe200078e00ff */
[----:B------:R-:W1:Y:S01]  /*9320*/  S2UR UR6, SR_CTAID.X ;  /* 0x00000000000679c3 */ /* 0x000e620000002500 */
[----:B------:R-:W-:Y:S01]  /*9330*/  ULDC UR4, c[0x0][0xc10] ;  /* 0x0003040000047ab9 */ /* 0x000fe20000000800 */
[----:B0-----:R-:W-:-:S04]  /*9340*/  LOP3.LUT R27, R2, 0x1f, RZ, 0xc0, !PT ;  /* 0x0000001f021b7812 */ /* 0x001fc800078ec0ff */
[----:B------:R-:W-:-:S13]  /*9350*/  ISETP.NE.AND P0, PT, R27, 0x1f, PT ;  /* 0x0000001f1b00780c */ /* 0x000fda0003f05270 */
[----:B------:R-:W-:Y:S02]  /*9360*/  @P0 LOP3.LUT R6, R6, 0x20, RZ, 0xfc, !PT ;  /* 0x0000002006060812 */ /* 0x000fe400078efcff */
[----:B------:R-:W-:-:S13]  /*9370*/  ISETP.GE.OR P0, PT, R27, UR5, !P0 ;  /* 0x000000051b007c0c */ /* 0x000fda000c706670 */
[----:B------:R-:W0:Y:S02]  /*9380*/  @!P0 LDC.64 R2, c[0x0][0xc58] ;  /* 0x00031600ff028b82 */ /* 0x000e240000000a00 */
[----:B0-----:R-:W-:-:S05]  /*9390*/  @!P0 IMAD.WIDE.U32 R2, R27, 0x4, R2 ;  /* 0x000000041b028825 */ /* 0x001fca00078e0002 */
[----:B------:R-:W2:Y:S01]  /*93a0*/  @!P0 LDG.E R0, desc[UR46][R2.64] ;  /* 0x0000002e02008981 */ /* 0x000ea2000c1e1900 */
[C---:B------:R-:W-:Y:S01]  /*93b0*/  ISETP.NE.AND P1, PT, R27.reuse, RZ, PT ;  /* 0x000000ff1b00720c */ /* 0x040fe20003f25270 */
[----:B------:R-:W-:Y:S01]  /*93c0*/  IMAD.MOV.U32 R16, RZ, RZ, RZ ;  /* 0x000000ffff107224 */ /* 0x000fe200078e00ff */
[----:B------:R-:W-:Y:S02]  /*93d0*/  ISETP.GE.U32.AND P0, PT, R27, 0x2, PT ;  /* 0x000000021b00780c */ /* 0x000fe40003f06070 */
[----:B------:R-:W-:-:S09]  /*93e0*/  LOP3.LUT R6, R6, 0xfffffffe, RZ, 0xc0, !PT ;  /* 0xfffffffe06067812 */ /* 0x000fd200078ec0ff */
[----:B------:R-:W-:-:S04]  /*93f0*/  @P1 LOP3.LUT R6, R6, 0x1, RZ, 0xfc, !PT ;  /* 0x0000000106061812 */ /* 0x000fc800078efcff */
[----:B------:R-:W-:-:S04]  /*9400*/  LOP3.LUT R6, R6, 0xffffffef, RZ, 0xc0, !PT ;  /* 0xffffffef06067812 */ /* 0x000fc800078ec0ff */
[----:B------:R-:W-:-:S04]  /*9410*/  @P0 LOP3.LUT R6, R6, 0x10, RZ, 0xfc, !PT ;  /* 0x0000001006060812 */ /* 0x000fc800078efcff */
[----:B------:R-:W-:Y:S01]  /*9420*/  LOP3.LUT R6, R6, 0xfffffff7, RZ, 0xc0, !PT ;  /* 0xfffffff706067812 */ /* 0x000fe200078ec0ff */
[----:B--2---:R-:W0:Y:S02]  /*9430*/  SHFL.UP PT, R4, R0, 0x1, RZ ;  /* 0x0420000000047989 */ /* 0x004e2400000e00ff */
[----:B0-----:R-:W-:-:S05]  /*9440*/  SEL R5, R4, RZ, P1 ;  /* 0x000000ff04057207 */ /* 0x001fca0000800000 */
[----:B------:R-:W-:-:S05]  /*9450*/  IMAD.IADD R5, R0, 0x1, R5 ;  /* 0x0000000100057824 */ /* 0x000fca00078e0205 */
[----:B------:R-:W0:Y:S02]  /*9460*/  SHFL.UP PT, R4, R5, 0x2, RZ ;  /* 0x0440000005047989 */ /* 0x000e2400000e00ff */
[----:B0-----:R-:W-:Y:S02]  /*9470*/  SEL R4, R4, RZ, P0 ;  /* 0x000000ff04047207 */ /* 0x001fe40000000000 */
[----:B------:R-:W-:-:S03]  /*9480*/  ISETP.GE.U32.AND P0, PT, R27, 0x4, PT ;  /* 0x000000041b00780c */ /* 0x000fc60003f06070 */
[----:B------:R-:W-:-:S05]  /*9490*/  IMAD.IADD R4, R5, 0x1, R4 ;  /* 0x0000000105047824 */ /* 0x000fca00078e0204 */
[----:B------:R-:W0:Y:S05]  /*94a0*/  SHFL.UP PT, R7, R4, 0x4, RZ ;  /* 0x0480000004077989 */ /* 0x000e2a00000e00ff */
[----:B------:R-:W-:-:S04]  /*94b0*/  @P0 LOP3.LUT R6, R6, 0x8, RZ, 0xfc, !PT ;  /* 0x0000000806060812 */ /* 0x000fc800078efcff */
[----:B------:R-:W-:Y:S02]  /*94c0*/  LOP3.LUT R6, R6, 0xfffffffb, RZ, 0xc0, !PT ;  /* 0xfffffffb06067812 */ /* 0x000fe400078ec0ff */
[----:B0-----:R-:W-:Y:S02]  /*94d0*/  SEL R7, R7, RZ, P0 ;  /* 0x000000ff07077207 */ /* 0x001fe40000000000 */
[----:B------:R-:W-:-:S03]  /*94e0*/  ISETP.GE.U32.AND P0, PT, R27, 0x8, PT ;  /* 0x000000081b00780c */ /* 0x000fc60003f06070 */
[----:B------:R-:W-:Y:S02]  /*94f0*/  IMAD.IADD R7, R4, 0x1, R7 ;  /* 0x0000000104077824 */ /* 0x000fe400078e0207 */
[----:B------:R-:W-:-:S03]  /*9500*/  IMAD.MOV.U32 R4, RZ, RZ, RZ ;  /* 0x000000ffff047224 */ /* 0x000fc600078e00ff */
[----:B------:R-:W0:Y:S05]  /*9510*/  SHFL.UP PT, R2, R7, 0x8, RZ ;  /* 0x0500000007027989 */ /* 0x000e2a00000e00ff */
[----:B------:R-:W-:-:S04]  /*9520*/  @P0 LOP3.LUT R6, R6, 0x4, RZ, 0xfc, !PT ;  /* 0x0000000406060812 */ /* 0x000fc800078efcff */
[----:B------:R-:W-:Y:S02]  /*9530*/  LOP3.LUT R6, R6, 0xfffffffd, RZ, 0xc0, !PT ;  /* 0xfffffffd06067812 */ /* 0x000fe400078ec0ff */
[----:B0-----:R-:W-:Y:S02]  /*9540*/  SEL R2, R2, RZ, P0 ;  /* 0x000000ff02027207 */ /* 0x001fe40000000000 */
[----:B------:R-:W-:-:S03]  /*9550*/  ISETP.GE.U32.AND P0, PT, R27, 0x10, PT ;  /* 0x000000101b00780c */ /* 0x000fc60003f06070 */
[----:B------:R-:W-:-:S05]  /*9560*/  IMAD.IADD R2, R7, 0x1, R2 ;  /* 0x0000000107027824 */ /* 0x000fca00078e0202 */
[----:B------:R-:W0:Y:S05]  /*9570*/  SHFL.UP PT, R3, R2, 0x10, RZ ;  /* 0x0600000002037989 */ /* 0x000e2a00000e00ff */
[----:B------:R-:W-:Y:S02]  /*9580*/  @P0 LOP3.LUT R6, R6, 0x2, RZ, 0xfc, !PT ;  /* 0x0000000206060812 */ /* 0x000fe400078efcff */
[----:B0-----:R-:W-:-:S05]  /*9590*/  SEL R3, R3, RZ, P0 ;  /* 0x000000ff03037207 */ /* 0x001fca0000000000 */
[----:B------:R-:W-:-:S05]  /*95a0*/  IMAD.IADD R8, R2, 0x1, R3 ;  /* 0x0000000102087824 */ /* 0x000fca00078e0203 */
[----:B------:R-:W0:Y:S02]  /*95b0*/  SHFL.IDX PT, R5, R8, 0x1f, 0x1f ;  /* 0x03e01f0008057f89 */ /* 0x000e2400000e0000 */
[----:B0-----:R-:W-:-:S04]  /*95c0*/  IMAD R5, R5, UR4, RZ ;  /* 0x0000000405057c24 */ /* 0x001fc8000f8e02ff */
[----:B------:R-:W-:Y:S01]  /*95d0*/  IMAD.MOV.U32 R2, RZ, RZ, R5 ;  /* 0x000000ffff027224 */ /* 0x000fe200078e0005 */
[----:B-1----:R-:W-:-:S13]  /*95e0*/  ISETP.GT.AND P0, PT, R5, UR6, PT ;  /* 0x0000000605007c0c */ /* 0x002fda000bf04270 */
[----:B------:R-:W-:Y:S05]  /*95f0*/  @P0 BRA `(.L_x_165) ;  /* 0x0000000000b00947 */ /* 0x000fea0003800000 */
[----:B------:R-:W-:Y:S01]  /*9600*/  IMAD.MOV.U32 R5, RZ, RZ, R2 ;  /* 0x000000ffff057224 */ /* 0x000fe200078e0002 */
[----:B------:R-:W-:Y:S01]  /*9610*/  ULDC UR5, c[0x0][0xc14] ;  /* 0x0003050000057ab9 */ /* 0x000fe20000000800 */
[----:B------:R-:W-:Y:S01]  /*9620*/  IMAD.MOV.U32 R4, RZ, RZ, RZ ;  /* 0x000000ffff047224 */ /* 0x000fe200078e00ff */
[----:B------:R-:W-:Y:S01]  /*9630*/  ULDC UR7, c[0x0][0xc14] ;  /* 0x0003050000077ab9 */ /* 0x000fe20000000800 */
[----:B------:R-:W-:-:S05]  /*9640*/  ULDC UR4, c[0x0][0xc10] ;  /* 0x0003040000047ab9 */ /* 0x000fca0000000800 */
.L_x_169:
[----:B------:R-:W-:Y:S02]  /*9650*/  VIADD R4, R4, 0x1f ;  /* 0x0000001f04047836 */ /* 0x000fe40000000000 */
[----:B------:R-:W-:-:S03]  /*9660*/  IMAD.U32 R19, RZ, RZ, UR7 ;  /* 0x00000007ff137e24 */ /* 0x000fc6000f8e00ff */
[----:B------:R-:W-:-:S13]  /*9670*/  ISETP.GE.AND P0, PT, R4, UR5, PT ;  /* 0x0000000504007c0c */ /* 0x000fda000bf06270 */
[----:B------:R-:W-:Y:S05]  /*9680*/  @P0 BRA `(.L_x_166) ;  /* 0x0000000400380947 */ /* 0x000fea0003800000 */
[C---:B------:R-:W-:Y:S01]  /*9690*/  IMAD.IADD R7, R27.reuse, 0x1, R4 ;  /* 0x000000011b077824 */ /* 0x040fe200078e0204 */
[----:B------:R-:W-:Y:S01]  /*96a0*/  ISETP.NE.AND P1, PT, R27, 0x1f, PT ;  /* 0x0000001f1b00780c */ /* 0x000fe20003f25270 */
[----:B------:R-:W-:Y:S01]  /*96b0*/  BSSY B0, `(.L_x_167) ;  /* 0x0000007000007945 */ /* 0x000fe20003800000 */
[----:B------:R-:W-:Y:S02]  /*96c0*/  IMAD.MOV.U32 R0, RZ, RZ, RZ ;  /* 0x000000ffff007224 */ /* 0x000fe400078e00ff */
[----:B------:R-:W-:-:S13]  /*96d0*/  ISETP.GE.OR P0, PT, R7, UR5, !P1 ;  /* 0x0000000507007c0c */ /* 0x000fda000cf06670 */
[----:B------:R-:W-:Y:S05]  /*96e0*/  @P0 BRA `(.L_x_168) ;  /* 0x00000000000c0947 */ /* 0x000fea0003800000 */
[----:B------:R-:W0:Y:S02]  /*96f0*/  LDC.64 R2, c[0x0][0xc58] ;  /* 0x00031600ff027b82 */ /* 0x000e240000000a00 */
[----:B0-----:R-:W-:-:S05]  /*9700*/  IMAD.WIDE R2, R7, 0x4, R2 ;  /* 0x0000000407027825 */ /* 0x001fca00078e0202 */
[----:B------:R0:W5:Y:S02]  /*9710*/  LDG.E R0, desc[UR46][R2.64] ;  /* 0x0000002e02007981 */ /* 0x000164000c1e1900 */
.L_x_168:
[----:B------:R-:W-:Y:S05]  /*9720*/  BSYNC B0 ;  /* 0x0000000000007941 */ /* 0x000fea0003800000 */
.L_x_167:
[----:B0----5:R-:W0:Y:S01]  /*9730*/  SHFL.UP PT, R2, R0, 0x1, RZ ;  /* 0x0420000000027989 */ /* 0x021e2200000e00ff */
[C---:B------:R-:W-:Y:S02]  /*9740*/  ISETP.NE.AND P0, PT, R27.reuse, RZ, PT ;  /* 0x000000ff1b00720c */ /* 0x040fe40003f05270 */
[C---:B------:R-:W-:Y:S02]  /*9750*/  ISETP.GE.U32.AND P1, PT, R27.reuse, 0x2, PT ;  /* 0x000000021b00780c */ /* 0x040fe40003f26070 */
[----:B0-----:R-:W-:Y:S02]  /*9760*/  SEL R3, R2, RZ, P0 ;  /* 0x000000ff02037207 */ /* 0x001fe40000000000 */
[----:B------:R-:W-:-:S03]  /*9770*/  ISETP.GE.U32.AND P0, PT, R27, 0x4, PT ;  /* 0x000000041b00780c */ /* 0x000fc60003f06070 */
[----:B------:R-:W-:-:S05]  /*9780*/  IMAD.IADD R3, R0, 0x1, R3 ;  /* 0x0000000100037824 */ /* 0x000fca00078e0203 */
[----:B------:R-:W0:Y:S02]  /*9790*/  SHFL.UP PT, R2, R3, 0x2, RZ ;  /* 0x0440000003027989 */ /* 0x000e2400000e00ff */
        /* <DEDUP_REMOVED lines=8> */
[----:B0-----:R-:W-:-:S05]  /*9820*/  SEL R8, R8, RZ, P1 ;  /* 0x000000ff08087207 */ /* 0x001fca0000800000 */
[----:B------:R-:W-:-:S05]  /*9830*/  IMAD.IADD R8, R7, 0x1, R8 ;  /* 0x0000000107087824 */ /* 0x000fca00078e0208 */
[----:B------:R-:W0:Y:S02]  /*9840*/  SHFL.UP PT, R9, R8, 0x10, RZ ;  /* 0x0600000008097989 */ /* 0x000e2400000e00ff */
[----:B0-----:R-:W-:-:S05]  /*9850*/  SEL R9, R9, RZ, P0 ;  /* 0x000000ff09097207 */ /* 0x001fca0000000000 */
[----:B------:R-:W-:-:S05]  /*9860*/  IMAD.IADD R8, R8, 0x1, R9 ;  /* 0x0000000108087824 */ /* 0x000fca00078e0209 */
[----:B------:R-:W0:Y:S02]  /*9870*/  SHFL.IDX PT, R3, R8, 0x1f, 0x1f ;  /* 0x03e01f0008037f89 */ /* 0x000e2400000e0000 */
[----:B0-----:R-:W-:-:S04]  /*9880*/  IMAD R2, R3, UR4, RZ ;  /* 0x0000000403027c24 */ /* 0x001fc8000f8e02ff */
[----:B------:R-:W-:-:S05]  /*9890*/  IMAD.IADD R5, R2, 0x1, R5 ;  /* 0x0000000102057824 */ /* 0x000fca00078e0205 */
[----:B------:R-:W-:-:S13]  /*98a0*/  ISETP.GT.AND P0, PT, R5, UR6, PT ;  /* 0x0000000605007c0c */ /* 0x000fda000bf04270 */
[----:B------:R-:W-:Y:S05]  /*98b0*/  @!P0 BRA `(.L_x_169) ;  /* 0xfffffffc00648947 */ /* 0x000fea000383ffff */
.L_x_165:
[----:B------:R-:W-:-:S04]  /*98c0*/  IMAD.IADD R11, R5, 0x1, -R2 ;  /* 0x00000001050b7824 */ /* 0x000fc800078e0a02 */
[----:B------:R-:W-:-:S05]  /*98d0*/  IMAD R2, R8, UR4, R11 ;  /* 0x0000000408027c24 */ /* 0x000fca000f8e020b */
[----:B------:R-:W-:-:S13]  /*98e0*/  ISETP.GT.AND P0, PT, R2, UR6, PT ;  /* 0x0000000602007c0c */ /* 0x000fda000bf04270 */
[----:B------:R-:W-:-:S04]  /*98f0*/  VOTE.ANY R7, PT, !P0 ;  /* 0x0000000000077806 */ /* 0x000fc800040e0100 */
[----:B------:R-:W0:Y:S01]  /*9900*/  POPC R19, R7 ;  /* 0x0000000700137309 */ /* 0x000e220000000000 */
[----:B------:R-:W-:Y:S01]  /*9910*/  ISETP.NE.AND P0, PT, R7, RZ, PT ;  /* 0x000000ff0700720c */ /* 0x000fe20003f05270 */
[----:B0-----:R-:W0:Y:S02]  /*9920*/  SHFL.IDX PT, R0, R0, R19, 0x1f ;  /* 0x00001f1300007589 */ /* 0x001e2400000e0000 */
[----:B0-----:R-:W-:-:S04]  /*9930*/  IABS R5, R0 ;  /* 0x0000000000057213 */ /* 0x001fc80000000000 */
[----:B------:R-:W0:Y:S08]  /*9940*/  I2F.RP R9, R5 ;  /* 0x0000000500097306 */ /* 0x000e300000209400 */
[----:B0-----:R-:W0:Y:S02]  /*9950*/  MUFU.RCP R9, R9 ;  /* 0x0000000900097308 */ /* 0x001e240000001000 */
[----:B0-----:R-:W-:-:S06]  /*9960*/  VIADD R2, R9, 0xffffffe ;  /* 0x0ffffffe09027836 */ /* 0x001fcc0000000000 */
[----:B------:R0:W1:Y:S01]  /*9970*/  F2I.FTZ.U32.TRUNC.NTZ R3, R2 ;  /* 0x0000000200037305 */ /* 0x000062000021f000 */
[----:B------:R-:W-:Y:S05]  /*9980*/  @!P0 BRA `(.L_x_170) ;  /* 0x0000000000088947 */ /* 0x000fea0003800000 */
[----:B------:R-:W-:-:S05]  /*9990*/  VIADD R7, R19, 0xffffffff ;  /* 0xffffffff13077836 */ /* 0x000fca0000000000 */
[----:B------:R2:W3:Y:S02]  /*99a0*/  SHFL.IDX PT, R16, R8, R7, 0x1f ;  /* 0x00001f0708107589 */ /* 0x0004e400000e0000 */
.L_x_170:
[----:B---3--:R-:W-:Y:S01]  /*99b0*/  IMAD R16, R16, UR4, R11 ;  /* 0x0000000410107c24 */ /* 0x008fe2000f8e020b */
[----:B------:R-:W-:Y:S01]  /*99c0*/  IABS R10, R0 ;  /* 0x00000000000a7213 */ /* 0x000fe20000000000 */
[----:B01----:R-:W-:Y:S02]  /*99d0*/  IMAD.MOV R2, RZ, RZ, -R3 ;  /* 0x000000ffff027224 */ /* 0x003fe400078e0a03 */
[----:B------:R-:W-:Y:S01]  /*99e0*/  IMAD.IADD R19, R19, 0x1, R4 ;  /* 0x0000000113137824 */ /* 0x000fe200078e0204 */
[----:B------:R-:W-:Y:S01]  /*99f0*/  IADD3 R9, -R16, UR6, RZ ;  /* 0x0000000610097c10 */ /* 0x000fe2000fffe1ff */
[----:B--2---:R-:W-:Y:S02]  /*9a00*/  IMAD R7, R2, R5, RZ ;  /* 0x0000000502077224 */ /* 0x004fe400078e02ff */
[----:B------:R-:W-:Y:S01]  /*9a10*/  IMAD.MOV.U32 R2, RZ, RZ, RZ ;  /* 0x000000ffff027224 */ /* 0x000fe200078e00ff */
[----:B------:R-:W-:Y:S01]  /*9a20*/  IABS R8, R9 ;  /* 0x0000000900087213 */ /* 0x000fe20000000000 */
[----:B------:R-:W-:-:S02]  /*9a30*/  IMAD.MOV R10, RZ, RZ, -R10 ;  /* 0x000000ffff0a7224 */ /* 0x000fc400078e0a0a */
[----:B------:R-:W-:-:S04]  /*9a40*/  IMAD.HI.U32 R2, R3, R7, R2 ;  /* 0x0000000703027227 */ /* 0x000fc800078e0002 */
[----:B------:R-:W-:Y:S02]  /*9a50*/  IMAD.MOV.U32 R3, RZ, RZ, R8 ;  /* 0x000000ffff037224 */ /* 0x000fe400078e0008 */
[----:B------:R-:W-:Y:S02]  /*9a60*/  IMAD.MOV.U32 R8, RZ, RZ, R10 ;  /* 0x000000ffff087224 */ /* 0x000fe400078e000a */
[----:B------:R-:W-:-:S04]  /*9a70*/  IMAD.HI.U32 R2, R2, R3, RZ ;  /* 0x0000000302027227 */ /* 0x000fc800078e00ff */
[----:B------:R-:W-:Y:S01]  /*9a80*/  IMAD R8, R2, R8, R3 ;  /* 0x0000000802087224 */ /* 0x000fe200078e0203 */
[----:B------:R-:W-:-:S04]  /*9a90*/  LOP3.LUT R3, R9, R0, RZ, 0x3c, !PT ;  /* 0x0000000009037212 */ /* 0x000fc800078e3cff */
[----:B------:R-:W-:-:S13]  /*9aa0*/  ISETP.GT.U32.AND P0, PT, R5, R8, PT ;  /* 0x000000080500720c */ /* 0x000fda0003f04070 */
[----:B------:R-:W-:Y:S02]  /*9ab0*/  @!P0 IMAD.IADD R8, R8, 0x1, -R5 ;  /* 0x0000000108088824 */ /* 0x000fe400078e0a05 */
[----:B------:R-:W-:-:S03]  /*9ac0*/  @!P0 VIADD R2, R2, 0x1 ;  /* 0x0000000102028836 */ /* 0x000fc60000000000 */
[----:B------:R-:W-:-:S13]  /*9ad0*/  ISETP.GE.U32.AND P0, PT, R8, R5, PT ;  /* 0x000000050800720c */ /* 0x000fda0003f06070 */
[----:B------:R-:W-:Y:S01]  /*9ae0*/  @P0 VIADD R2, R2, 0x1 ;  /* 0x0000000102020836 */ /* 0x000fe20000000000 */
[----:B------:R-:W-:-:S13]  /*9af0*/  ISETP.GE.AND P0, PT, R3, RZ, PT ;  /* 0x000000ff0300720c */ /* 0x000fda0003f06270 */
[----:B------:R-:W-:Y:S01]  /*9b00*/  @!P0 IMAD.MOV R2, RZ, RZ, -R2 ;  /* 0x000000ffff028224 */ /* 0x000fe200078e0a02 */
[----:B------:R-:W-:-:S13]  /*9b10*/  ISETP.NE.AND P0, PT, R0, RZ, PT ;  /* 0x000000ff0000720c */ /* 0x000fda0003f05270 */
[----:B------:R-:W-:-:S05]  /*9b20*/  @!P0 LOP3.LUT R2, RZ, R0, RZ, 0x33, !PT ;  /* 0x00000000ff028212 */ /* 0x000fca00078e33ff */
[--C-:B------:R-:W-:Y:S02]  /*9b30*/  IMAD.MOV R17, RZ, RZ, -R2.reuse ;  /* 0x000000ffff117224 */ /* 0x100fe400078e0a02 */
[----:B------:R-:W-:Y:S02]  /*9b40*/  IMAD.MOV.U32 R18, RZ, RZ, R2 ;  /* 0x000000ffff127224 */ /* 0x000fe400078e0002 */
[----:B------:R-:W-:Y:S01]  /*9b50*/  IMAD R17, R0, R17, R9 ;  /* 0x0000001100117224 */ /* 0x000fe200078e0209 */
[----:B------:R-:W-:Y:S06]  /*9b60*/  BRA `(.L_x_171) ;  /* 0x00000000000c7947 */ /* 0x000fec0003800000 */
.L_x_166:
[----:B------:R-:W-:Y:S02]  /*9b70*/  IMAD.MOV.U32 R17, RZ, RZ, RZ ;  /* 0x000000ffff117224 */ /* 0x000fe400078e00ff */
[----:B------:R-:W-:Y:S02]  /*9b80*/  IMAD.U32 R16, RZ, RZ, UR6 ;  /* 0x00000006ff107e24 */ /* 0x000fe4000f8e00ff */
[----:B------:R-:W-:-:S07]  /*9b90*/  IMAD.MOV.U32 R18, RZ, RZ, RZ ;  /* 0x000000ffff127224 */ /* 0x000fce00078e00ff */
.L_x_171:
[----:B------:R-:W-:Y:S01]  /*9ba0*/  ISETP.NE.AND P0, PT, R27, RZ, PT ;  /* 0x000000ff1b00720c */ /* 0x000fe20003f05270 */
[----:B------:R0:W-:Y:S01]  /*9bb0*/  STL [R1+0xc], RZ ;  /* 0x00000cff01007387 */ /* 0x0001e20000100800 */
[----:B------:R-:W-:Y:S02]  /*9bc0*/  IMAD.MOV.U32 R24, RZ, RZ, 0x1 ;  /* 0x00000001ff187424 */ /* 0x000fe400078e00ff */
[----:B------:R-:W-:-:S09]  /*9bd0*/  IMAD.MOV.U32 R22, RZ, RZ, RZ ;  /* 0x000000ffff167224 */ /* 0x000fd200078e00ff */
[----:B------:R-:W1:Y:S01]  /*9be0*/  @!P0 S2R R3, SR_CgaCtaId ;  /* 0x0000000000038919 */ /* 0x000e620000008800 */
[----:B------:R-:W-:-:S04]  /*9bf0*/  @!P0 MOV R0, 0x400 ;  /* 0x0000040000008802 */ /* 0x000fc80000000f00 */
[----:B-1----:R-:W-:-:S05]  /*9c00*/  @!P0 LEA R0, R3, R0, 0x18 ;  /* 0x0000000003008211 */ /* 0x002fca00078ec0ff */
[----:B------:R0:W-:Y:S01]  /*9c10*/  @!P0 STS.128 [R0+0x308d0], R16 ;  /* 0x0308d01000008388 */ /* 0x0001e20000000c00 */
[----:B------:R-:W-:Y:S06]  /*9c20*/  BAR.ARV 0x5, 0x1a0 ;  /* 0x0146800000007b1d */ /* 0x000fec0000002000 */
[----:B------:R-:W-:-:S13]  /*9c30*/  ISETP.GE.AND P0, PT, R19, UR5, PT ;  /* 0x0000000513007c0c */ /* 0x000fda000bf06270 */
[----:B------:R-:W-:Y:S05]  /*9c40*/  @P0 BRA `(.L_x_172) ;  /* 0x0000003000140947 */ /* 0x000fea0003800000 */
[----:B------:R1:W-:Y:S01]  /*9c50*/  STL [R1+0xc], RZ ;  /* 0x00000cff01007387 */ /* 0x0003e20000100800 */
[----:B------:R-:W-:Y:S01]  /*9c60*/  IMAD.MOV.U32 R24, RZ, RZ, 0x1 ;  /* 0x00000001ff187424 */ /* 0x000fe200078e00ff */
[----:B------:R-:W-:Y:S01]  /*9c70*/  ULDC UR37, c[0x0][0xc] ;  /* 0x0000030000257ab9 */ /* 0x000fe20000000800 */
[----:B------:R-:W-:Y:S01]  /*9c80*/  IMAD.MOV.U32 R22, RZ, RZ, RZ ;  /* 0x000000ffff167224 */ /* 0x000fe200078e00ff */
[----:B------:R-:W-:-:S06]  /*9c90*/  ULDC.64 UR38, c[0x0][0x198] ;  /* 0x0000660000267ab9 */ /* 0x000fcc0000000a00 */
.L_x_235:
[----:B--2---:R-:W2:Y:S02]  /*9ca0*/  LDC.64 R28, c[0x0][0xc60] ;  /* 0x00031800ff1c7b82 */ /* 0x004ea40000000a00 */
[----:B--2---:R-:W-:-:S06]  /*9cb0*/  IMAD.WIDE R28, R19, 0x4, R28 ;  /* 0x00000004131c7825 */ /* 0x004fcc00078e021c */
[----:B------:R-:W2:Y:S01]  /*9cc0*/  LDG.E R28, desc[UR46][R28.64] ;  /* 0x0000002e1c1c7981 */ /* 0x000ea2000c1e1900 */
[----:B------:R-:W-:Y:S05]  /*9cd0*/  YIELD ;  /* 0x0000000000007946 */ /* 0x000fea0003800000 */
[----:B------:R-:W-:Y:S01]  /*9ce0*/  ULDC.64 UR4, c[0x0][0xa28] ;  /* 0x00028a0000047ab9 */ /* 0x000fe20000000a00 */
[----:B------:R-:W-:Y:S01]  /*9cf0*/  IMAD.MOV.U32 R23, RZ, RZ, RZ ;  /* 0x000000ffff177224 */ /* 0x000fe200078e00ff */
[----:B------:R-:W-:-:S04]  /*9d00*/  ISETP.NE.U32.AND P0, PT, RZ, UR4, PT ;  /* 0x00000004ff007c0c */ /* 0x000fc8000bf05070 */
[----:B------:R-:W-:Y:S01]  /*9d10*/  ISETP.NE.AND.EX P0, PT, RZ, UR5, PT, P0 ;  /* 0x00000005ff007c0c */ /* 0x000fe2000bf05300 */
[----:B0-----:R-:W-:Y:S01]  /*9d20*/  IMAD.MOV.U32 R0, RZ, RZ, RZ ;  /* 0x000000ffff007224 */ /* 0x001fe200078e00ff */
[----:B--2---:R-:W-:-:S11]  /*9d30*/  SHF.R.S32.HI R5, RZ, 0x1f, R28 ;  /* 0x0000001fff057819 */ /* 0x004fd6000001141c */
[----:B------:R-:W-:-:S04]  /*9d40*/  @P0 LEA R2, P1, R28, UR4, 0x2 ;  /* 0x000000041c020c11 */ /* 0x000fc8000f8210ff */
[----:B------:R-:W-:Y:S01]  /*9d50*/  @P0 LEA.HI.X R3, R28, UR5, R5, 0x2, P1 ;  /* 0x000000051c030c11 */ /* 0x000fe200088f1405 */
[----:B------:R-:W-:-:S04]  /*9d60*/  ULDC.64 UR4, c[0x0][0xa00] ;  /* 0x0002800000047ab9 */ /* 0x000fc80000000a00 */
[----:B------:R0:W5:Y:S01]  /*9d70*/  @P0 LDG.E R23, desc[UR46][R2.64] ;  /* 0x0000002e02170981 */ /* 0x000162000c1e1900 */
[----:B------:R-:W-:-:S04]  /*9d80*/  ISETP.NE.U32.AND P0, PT, RZ, UR4, PT ;  /* 0x00000004ff007c0c */ /* 0x000fc8000bf05070 */
[----:B------:R-:W-:-:S13]  /*9d90*/  ISETP.NE.AND.EX P0, PT, RZ, UR5, PT, P0 ;  /* 0x00000005ff007c0c */ /* 0x000fda000bf05300 */
[----:B0-----:R-:W-:-:S04]  /*9da0*/  @P0 LEA R2, P1, R28, UR4, 0x2 ;  /* 0x000000041c020c11 */ /* 0x001fc8000f8210ff */
[----:B------:R-:W-:Y:S01]  /*9db0*/  @P0 LEA.HI.X R3, R28, UR5, R5, 0x2, P1 ;  /* 0x000000051c030c11 */ /* 0x000fe200088f1405 */
[----:B------:R-:W-:-:S04]  /*9dc0*/  ULDC.64 UR4, c[0x0][0xa20] ;  /* 0x0002880000047ab9 */ /* 0x000fc80000000a00 */
[----:B------:R-:W2:Y:S01]  /*9dd0*/  @P0 LDG.E R0, desc[UR46][R2.64] ;  /* 0x0000002e02000981 */ /* 0x000ea2000c1e1900 */
[----:B------:R-:W-:Y:S01]  /*9de0*/  ISETP.NE.U32.AND P0, PT, RZ, UR4, PT ;  /* 0x00000004ff007c0c */ /* 0x000fe2000bf05070 */
[----:B------:R-:W-:-:S03]  /*9df0*/  IMAD.SHL.U32 R6, R28, 0x4, RZ ;  /* 0x000000041c067824 */ /* 0x000fc600078e00ff */
[----:B------:R-:W-:-:S13]  /*9e00*/  ISETP.NE.AND.EX P0, PT, RZ, UR5, PT, P0 ;  /* 0x00000005ff007c0c */ /* 0x000fda000bf05300 */
[----:B------:R-:W-:Y:S01]  /*9e10*/  @P0 IADD3 R4, P1, R6, UR4, RZ ;  /* 0x0000000406040c10 */ /* 0x000fe2000ff3e0ff */
[----:B--2---:R0:W-:Y:S04]  /*9e20*/  STL [R1+0x10], R0 ;  /* 0x0000100001007387 */ /* 0x0041e80000100800 */
[----:B------:R2:W-:Y:S01]  /*9e30*/  STL [R1], R6 ;  /* 0x0000000601007387 */ /* 0x0005e20000100800 */
[----:B0-----:R-:W-:-:S04]  /*9e40*/  SHF.L.U64.HI R0, R28, 0x2, R5 ;  /* 0x000000021c007819 */ /* 0x001fc80000010205 */
[----:B------:R-:W-:Y:S01]  /*9e50*/  @P0 IADD3.X R5, R0, UR5, RZ, P1, !PT ;  /* 0x0000000500050c10 */ /* 0x000fe20008ffe4ff */
[----:B------:R-:W-:Y:S01]  /*9e60*/  ULDC.64 UR4, c[0x0][0xa08] ;  /* 0x0002820000047ab9 */ /* 0x000fe20000000a00 */
[----:B------:R0:W-:Y:S01]  /*9e70*/  STL [R1+0x4], R0 ;  /* 0x0000040001007387 */ /* 0x0001e20000100800 */
[----:B------:R-:W-:Y:S01]  /*9e80*/  IADD3 R2, P1, R6, UR4, RZ ;  /* 0x0000000406027c10 */ /* 0x000fe2000ff3e0ff */
[----:B--2---:R-:W-:-:S03]  /*9e90*/  IMAD.MOV.U32 R6, RZ, RZ, RZ ;  /* 0x000000ffff067224 */ /* 0x004fc600078e00ff */
[----:B------:R-:W-:Y:S02]  /*9ea0*/  IADD3.X R3, R0, UR5, RZ, P1, !PT ;  /* 0x0000000500037c10 */ /* 0x000fe40008ffe4ff */
[----:B------:R-:W-:-:S04]  /*9eb0*/  ISETP.NE.U32.AND P1, PT, RZ, UR4, PT ;  /* 0x00000004ff007c0c */ /* 0x000fc8000bf25070 */
[----:B------:R-:W-:Y:S01]  /*9ec0*/  ISETP.NE.AND.EX P1, PT, RZ, UR5, PT, P1 ;  /* 0x00000005ff007c0c */ /* 0x000fe2000bf25310 */
[----:B------:R-:W-:Y:S02]  /*9ed0*/  ULDC.64 UR4, c[0x0][0x3f8] ;  /* 0x0000fe0000047ab9 */ /* 0x000fe40000000a00 */
[----:B------:R-:W-:-:S03]  /*9ee0*/  UISETP.NE.U32.AND UP0, UPT, UR4, URZ, UPT ;  /* 0x0000003f0400728c */ /* 0x000fc6000bf05070 */
[----:B------:R-:W-:Y:S01]  /*9ef0*/  ULDC UR4, c[0x0][0x404] ;  /* 0x0001010000047ab9 */ /* 0x000fe20000000800 */
[----:B------:R-:W-:-:S03]  /*9f00*/  UISETP.NE.AND.EX UP0, UPT, UR5, URZ, UPT, UP0 ;  /* 0x0000003f0500728c */ /* 0x000fc6000bf05300 */
[----:B------:R-:W-:Y:S01]  /*9f10*/  ULDC UR5, c[0x0][0x2e0] ;  /* 0x0000b80000057ab9 */ /* 0x000fe20000000800 */
[----:B------:R-:W-:Y:S02]  /*9f20*/  USEL UR4, UR4, 0x1, UP0 ;  /* 0x0000000104047887 */ /* 0x000fe40008000000 */
[----:B------:R2:W5:Y:S02]  /*9f30*/  @P1 LDG.E R6, desc[UR46][R2.64] ;  /* 0x0000002e02061981 */ /* 0x000564000c1e1900 */
[----:B------:R-:W-:-:S06]  /*9f40*/  UIMAD UR4, UR4, UR5, URZ ;  /* 0x00000005040472a4 */ /* 0x000fcc000f8e023f */
[----:B0-----:R-:W-:-:S06]  /*9f50*/  IMAD.U32 R0, RZ, RZ, UR4 ;  /* 0x00000004ff007e24 */ /* 0x001fcc000f8e00ff */
[----:B------:R2:W5:Y:S01]  /*9f60*/  @P0 LDG.E R0, desc[UR46][R4.64] ;  /* 0x0000002e04000981 */ /* 0x000562000c1e1900 */
[----:B------:R-:W-:Y:S05]  /*9f70*/  @P0 BRA `(.L_x_173) ;  /* 0x0000000000100947 */ /* 0x000fea0003800000 */
[----:B------:R-:W-:Y:S05]  /*9f80*/  @!P1 BRA `(.L_x_173) ;  /* 0x00000000000c9947 */ /* 0x000fea0003800000 */
[----:B--2---:R-:W2:Y:S04]  /*9f90*/  LDG.E R5, desc[UR46][R2.64] ;  /* 0x0000002e02057981 */ /* 0x004ea8000c1e1900 */
[----:B-----5:R-:W2:Y:S02]  /*9fa0*/  LDG.E R0, desc[UR46][R2.64+0x4] ;  /* 0x0000042e02007981 */ /* 0x020ea4000c1e1900 */
[----:B--2---:R-:W-:-:S07]  /*9fb0*/  IMAD.IADD R0, R0, 0x1, -R5 ;  /* 0x0000000100007824 */ /* 0x004fce00078e0a05 */
.L_x_173:
[--C-:B--2--5:R-:W-:Y:S01]  /*9fc0*/  IMAD.IADD R2, R0, 0x1, -R23.reuse ;  /* 0x0000000100027824 */ /* 0x124fe200078e0a17 */
[----:B------:R-:W-:Y:S01]  /*9fd0*/  BSSY B6, `(.L_x_174) ;  /* 0x0000235000067945 */ /* 0x000fe20003800000 */
[----:B------:R-:W-:Y:S02]  /*9fe0*/  IMAD.IADD R23, R6, 0x1, R23 ;  /* 0x0000000106177824 */ /* 0x000fe400078e0217 */
[C---:B------:R-:W-:Y:S01]  /*9ff0*/  VIADD R0, R2.reuse, 0xbf ;  /* 0x000000bf02007836 */ /* 0x040fe20000000000 */
[----:B------:R0:W-:Y:S01]  /*a000*/  STL [R1+0x8], R2 ;  /* 0x0000080201007387 */ /* 0x0001e20000100800 */
[----:B------:R-:W-:Y:S02]  /*a010*/  ISETP.GT.AND P0, PT, R2, RZ, PT ;  /* 0x000000ff0200720c */ /* 0x000fe40003f04270 */
[----:B------:R-:W-:-:S05]  /*a020*/  IMAD.HI R0, R0, 0x2aaaaaab, RZ ;  /* 0x2aaaaaab00007827 */ /* 0x000fca00078e02ff */
[----:B------:R-:W-:-:S04]  /*a030*/  SHF.R.U32.HI R29, RZ, 0x1f, R0 ;  /* 0x0000001fff1d7819 */ /* 0x000fc80000011600 */
[----:B------:R-:W-:Y:S02]  /*a040*/  LEA.HI.SX32 R29, R0, R29, 0x1b ;  /* 0x0000001d001d7211 */ /* 0x000fe400078fdaff */
[----:B0-----:R-:W-:Y:S05]  /*a050*/  @P0 BRA `(.L_x_175) ;  /* 0x00000000003c0947 */ /* 0x001fea0003800000 */
[----:B------:R-:W-:-:S13]  /*a060*/  ISETP.NE.AND P1, PT, R27, RZ, PT ;  /* 0x000000ff1b00720c */ /* 0x000fda0003f25270 */
[----:B------:R-:W-:Y:S05]  /*a070*/  @P1 BRA `(.L_x_176) ;  /* 0x0000002000a81947 */ /* 0x000fea0003800000 */
[----:B------:R-:W0:Y:S01]  /*a080*/  S2R R7, SR_LANEID ;  /* 0x0000000000077919 */ /* 0x000e220000000000 */
[----:B------:R-:W-:Y:S01]  /*a090*/  VOTEU.ANY UR4, UPT, PT ;  /* 0x0000000000047886 */ /* 0x000fe200038e0100 */
[----:B------:R-:W2:Y:S01]  /*a0a0*/  LDC.64 R2, c[0x0][0xc38] ;  /* 0x00030e00ff027b82 */ /* 0x000ea20000000a00 */
[----:B------:R-:W0:Y:S08]  /*a0b0*/  FLO.U32 R0, UR4 ;  /* 0x0000000400007d00 */ /* 0x000e3000080e0000 */
[----:B------:R-:W2:Y:S01]  /*a0c0*/  POPC R5, UR4 ;  /* 0x0000000400057d09 */ /* 0x000ea20008000000 */
[----:B0-----:R-:W-:-:S13]  /*a0d0*/  ISETP.EQ.U32.AND P0, PT, R0, R7, PT ;  /* 0x000000070000720c */ /* 0x001fda0003f02070 */
[----:B--2---:R-:W2:Y:S01]  /*a0e0*/  @P0 ATOMG.E.ADD.STRONG.GPU PT, R3, desc[UR46][R2.64], R5 ;  /* 0x00000005020309a8 */ /* 0x004ea200081ee1ee */
[----:B------:R-:W0:Y:S02]  /*a0f0*/  S2R R4, SR_LTMASK ;  /* 0x0000000000047919 */ /* 0x000e240000003900 */
[----:B0-----:R-:W-:-:S04]  /*a100*/  LOP3.LUT R4, R4, UR4, RZ, 0xc0, !PT ;  /* 0x0000000404047c12 */ /* 0x001fc8000f8ec0ff */
[----:B------:R-:W0:Y:S01]  /*a110*/  POPC R7, R4 ;  /* 0x0000000400077309 */ /* 0x000e220000000000 */
[----:B--2---:R-:W0:Y:S02]  /*a120*/  SHFL.IDX PT, R0, R3, R0, 0x1f ;  /* 0x00001f0003007589 */ /* 0x004e2400000e0000 */
[----:B0-----:R-:W-:Y:S01]  /*a130*/  IADD3 R16, R0, UR37, R7 ;  /* 0x0000002500107c10 */ /* 0x001fe2000fffe007 */
[----:B------:R-:W-:Y:S06]  /*a140*/  BRA `(.L_x_176) ;  /* 0x0000002000747947 */ /* 0x000fec0003800000 */
.L_x_175:
[----:B------:R-:W0:Y:S01]  /*a150*/  S2R R3, SR_CgaCtaId ;  /* 0x0000000000037919 */ /* 0x000e220000008800 */
[----:B------:R-:W-:-:S04]  /*a160*/  MOV R26, 0x400 ;  /* 0x00000400001a7802 */ /* 0x000fc80000000f00 */
[----:B0-----:R-:W-:-:S05]  /*a170*/  LEA R26, R3, R26, 0x18 ;  /* 0x0000001a031a7211 */ /* 0x001fca00078ec0ff */
[----:B------:R-:W-:-:S05]  /*a180*/  VIADD R0, R26, 0x12400 ;  /* 0x000124001a007836 */ /* 0x000fca0000000000 */
[----:B------:R-:W-:-:S13]  /*a190*/  LOP3.LUT P0, RZ, R0, 0x3ff, RZ, 0xc0, !PT ;  /* 0x000003ff00ff7812 */ /* 0x000fda000780c0ff */
[----:B------:R-:W-:Y:S05]  /*a1a0*/  @!P0 BRA `(.L_x_177) ;  /* 0x0000000000408947 */ /* 0x000fea0003800000 */
[----:B------:R-:W-:Y:S01]  /*a1b0*/  MOV R2, 0x0 ;  /* 0x0000000000027802 */ /* 0x000fe20000000f00 */
[----:B------:R-:W-:Y:S01]  /*a1c0*/  ULDC.64 UR6, c[0x4][0xa8] ;  /* 0x01002a0000067ab9 */ /* 0x000fe20000000a00 */
[----:B------:R-:W-:Y:S01]  /*a1d0*/  ULDC.64 UR8, c[0x4][0xb0] ;  /* 0x01002c0000087ab9 */ /* 0x000fe20000000a00 */
[----:B------:R-:W-:Y:S01]  /*a1e0*/  ULDC.64 UR4, c[0x4][0x30] ;  /* 0x01000c0000047ab9 */ /* 0x000fe20000000a00 */
[----:B------:R-:W-:Y:S02]  /*a1f0*/  IMAD.U32 R4, RZ, RZ, UR6 ;  /* 0x00000006ff047e24 */ /* 0x000fe4000f8e00ff */
[----:B------:R-:W0:Y:S01]  /*a200*/  LDC.64 R2, c[0x4][R2] ;  /* 0x0100000002027b82 */ /* 0x000e220000000a00 */
        /* <DEDUP_REMOVED lines=9> */
[----:B01----:R-:W-:Y:S05]  /*a2a0*/  CALL.ABS.NOINC R2 ;  /* 0x0000000002007343 */ /* 0x003fea0003c00000 */
.L_x_177:
        /* <DEDUP_REMOVED lines=8> */
[----:B------:R-:W-:Y:S01]  /*a330*/  IMAD.U32 R4, RZ, RZ, UR6 ;  /* 0x00000006ff047e24 */ /* 0x000fe2000f8e00ff */
[----:B------:R-:W-:Y:S01]  /*a340*/  MOV R11, UR5 ;  /* 0x00000005000b7c02 */ /* 0x000fe20008000f00 */
        /* <DEDUP_REMOVED lines=8> */
[----:B-12---:R-:W-:Y:S05]  /*a3d0*/  CALL.ABS.NOINC R2 ;  /* 0x0000000002007343 */ /* 0x006fea0003c00000 */
.L_x_179:
        /* <DEDUP_REMOVED lines=15> */
[----:B0-----:R-:W-:Y:S05]  /*a4d0*/  CALL.ABS.NOINC R2 ;  /* 0x0000000002007343 */ /* 0x001fea0003c00000 */
.L_x_178:
[----:B------:R-:W2:Y:S01]  /*a4e0*/  LDL.LU R2, [R1] ;  /* 0x0000000001027983 */ /* 0x000ea20000300800 */
[----:B------:R-:W-:Y:S01]  /*a4f0*/  ULDC.64 UR4, c[0x0][0x9f8] ;  /* 0x00027e0000047ab9 */ /* 0x000fe20000000a00 */
[----:B------:R-:W0:Y:S02]  /*a500*/  LDC R0, c[0x0][0x428] ;  /* 0x00010a00ff007b82 */ /* 0x000e240000000800 */
[----:B------:R-:W3:Y:S04]  /*a510*/  LDL.LU R21, [R1+0x4] ;  /* 0x0000040001157983 */ /* 0x000ee80000300800 */
[----:B------:R-:W4:Y:S01]  /*a520*/  LDL.LU R20, [R1+0x10] ;  /* 0x0000100001147983 */ /* 0x000f220000300800 */
[----:B------:R-:W-:Y:S01]  /*a530*/  ISETP.NE.U32.AND P0, PT, RZ, UR4, PT ;  /* 0x00000004ff007c0c */ /* 0x000fe2000bf05070 */
[----:B------:R-:W-:-:S03]  /*a540*/  IMAD.MOV.U32 R6, RZ, RZ, R28 ;  /* 0x000000ffff067224 */ /* 0x000fc600078e001c */
[----:B------:R-:W-:Y:S02]  /*a550*/  ISETP.NE.AND.EX P0, PT, RZ, UR5, PT, P0 ;  /* 0x00000005ff007c0c */ /* 0x000fe4000bf05300 */
[----:B------:R-:W-:-:S13]  /*a560*/  ISETP.NE.AND P6, PT, R27, RZ, PT ;  /* 0x000000ff1b00720c */ /* 0x000fda0003fc5270 */
[----:B------:R-:W-:-:S05]  /*a570*/  VOTEU.ALL UP1, P6 ;  /* 0x00000000003f7886 */ /* 0x000fca0003020000 */
[----:B------:R-:W-:-:S04]  /*a580*/  @!UP1 UIADD3 UR8, UP0, UR38, 0x270, URZ ;  /* 0x0000027026089890 */ /* 0x000fc8000ff1e03f */
[----:B------:R-:W-:-:S03]  /*a590*/  @!UP1 UIADD3.X UR9, URZ, UR39, URZ, UP0, !UPT ;  /* 0x000000273f099290 */ /* 0x000fc600087fe43f */
[----:B------:R-:W-:Y:S01]  /*a5a0*/  VOTEU.ALL UP0, P6 ;  /* 0x00000000003f7886 */ /* 0x000fe20003000000 */
[----:B--2---:R-:W-:-:S04]  /*a5b0*/  @P0 IADD3 R2, P1, R2, UR4, RZ ;  /* 0x0000000402020c10 */ /* 0x004fc8000ff3e0ff */
[----:B---3--:R-:W-:Y:S01]  /*a5c0*/  @P0 IADD3.X R3, R21, UR5, RZ, P1, !PT ;  /* 0x0000000515030c10 */ /* 0x008fe20008ffe4ff */
[----:B------:R-:W-:-:S04]  /*a5d0*/  ULDC.64 UR4, c[0x0][0xa00] ;  /* 0x0002800000047ab9 */ /* 0x000fc80000000a00 */
[----:B------:R2:W5:Y:S01]  /*a5e0*/  @P0 LDG.E R6, desc[UR46][R2.64] ;  /* 0x0000002e02060981 */ /* 0x000562000c1e1900 */
[----:B0-----:R-:W-:Y:S01]  /*a5f0*/  ISETP.NE.AND P0, PT, R0, 0x1, PT ;  /* 0x000000010000780c */ /* 0x001fe20003f05270 */
[----:B------:R-:W-:Y:S01]  /*a600*/  IMAD.MOV.U32 R0, RZ, RZ, R18 ;  /* 0x000000ffff007224 */ /* 0x000fe200078e0012 */
[----:B------:R-:W-:Y:S01]  /*a610*/  PLOP3.LUT P1, PT, P6, PT, PT, 0x8, 0x0 ;  /* 0x000000000000781c */ /* 0x000fe2000372e170 */
[----:B----4-:R-:W-:-:S10]  /*a620*/  IMAD R17, R17, 0xc0, R20 ;  /* 0x000000c011117824 */ /* 0x010fd400078e0214 */
[----:B------:R-:W0:Y:S08]  /*a630*/  @P0 LDC R5, c[0x0][0x42c] ;  /* 0x00010b00ff050b82 */ /* 0x000e300000000800 */
[----:B------:R-:W3:Y:S01]  /*a640*/  @P0 LDC R7, c[0x0][0x430] ;  /* 0x00010c00ff070b82 */ /* 0x000ee20000000800 */
[----:B0-----:R-:W-:-:S05]  /*a650*/  @P0 IMAD.HI.U32 R4, R18, R5, RZ ;  /* 0x0000000512040227 */ /* 0x001fca00078e00ff */
[----:B---3--:R-:W-:Y:S02]  /*a660*/  @P0 SHF.R.U32.HI R0, RZ, R7, R4 ;  /* 0x00000007ff000219 */ /* 0x008fe40000011604 */
[----:B------:R-:W-:-:S04]  /*a670*/  ISETP.NE.U32.AND P0, PT, RZ, UR4, PT ;  /* 0x00000004ff007c0c */ /* 0x000fc8000bf05070 */
[----:B------:R-:W-:-:S04]  /*a680*/  ISETP.NE.AND.EX P0, PT, RZ, UR5, PT, P0 ;  /* 0x00000005ff007c0c */ /* 0x000fc8000bf05300 */
[----:B--2---:R-:W-:-:S09]  /*a690*/  SEL R9, R28, RZ, !P0 ;  /* 0x000000ff1c097207 */ /* 0x004fd20004000000 */
.L_x_180:
        /* <DEDUP_REMOVED lines=9> */
[----:B0-----:R-:W-:Y:S05]  /*a730*/  @P1 BRA.U.ANY `(.L_x_180) ;  /* 0xfffffffd00d81947 */ /* 0x001fea000393ffff */
[----:B------:R-:W0:Y:S01]  /*a740*/  LDC.64 R2, c[0x0][0x3f8] ;  /* 0x0000fe00ff027b82 */ /* 0x000e220000000a00 */
[----:B------:R-:W-:Y:S02]  /*a750*/  ULDC.64 UR4, c[0x0][0xa08] ;  /* 0x0002820000047ab9 */ /* 0x000fe40000000a00 */
[----:B0-----:R-:W-:Y:S01]  /*a760*/  LOP3.LUT P0, RZ, R2, UR4, RZ, 0xfc, !PT ;  /* 0x0000000402ff7c12 */ /* 0x001fe2000f80fcff */
[----:B------:R-:W-:-:S03]  /*a770*/  UMOV UR4, 0xffffffff ;  /* 0xffffffff00047882 */ /* 0x000fc60000000000 */
[----:B------:R-:W-:-:S04]  /*a780*/  LOP3.LUT P0, RZ, R3, UR5, RZ, 0xfc, P0 ;  /* 0x0000000503ff7c12 */ /* 0x000fc8000800fcff */
[----:B-----5:R-:W-:Y:S01]  /*a790*/  SEL R7, R6, RZ, !P0 ;  /* 0x000000ff06077207 */ /* 0x020fe20004000000 */
[----:B------:R-:W-:Y:S08]  /*a7a0*/  BRA.DIV UR4, `(.L_x_181) ;  /* 0x0000002a04987947 */ /* 0x000ff0000b800000 */
.L_x_251:
[----:B------:R-:W-:Y:S01]  /*a7b0*/  UMOV UR4, 0xffffffff ;  /* 0xffffffff00047882 */ /* 0x000fe20000000000 */
[----:B------:R-:W-:Y:S01]  /*a7c0*/  SHF.R.S32.HI R8, RZ, 0x1f, R6 ;  /* 0x0000001fff087819 */ /* 0x000fe20000011406 */
[----:B------:R-:W-:Y:S01]  /*a7d0*/  VIADD R10, R29, 0xffffffff ;  /* 0xffffffff1d0a7836 */ /* 0x000fe20000000000 */
[----:B------:R-:W-:Y:S06]  /*a7e0*/  BRA.DIV UR4, `(.L_x_182) ;  /* 0x0000002a04bc7947 */ /* 0x000fec000b800000 */
[----:B------:R-:W-:-:S13]  /*a7f0*/  ELECT P6, URZ, PT ;  /* 0x00000000003f782f */ /* 0x000fda00038c0000 */
.L_x_254:
[----:B------:R-:W-:Y:S05]  /*a800*/  @!P6 BRA `(.L_x_183) ;  /* 0x0000000000d0e947 */ /* 0x000fea0003800000 */
[----:B------:R-:W-:Y:S01]  /*a810*/  ISETP.NE.U32.AND P0, PT, R2, RZ, PT ;  /* 0x000000ff0200720c */ /* 0x000fe20003f05070 */
[----:B------:R-:W-:-:S03]  /*a820*/  IMAD.MOV.U32 R25, RZ, RZ, R10 ;  /* 0x000000ffff197224 */ /* 0x000fc600078e000a */
[----:B------:R-:W-:-:S13]  /*a830*/  ISETP.NE.AND.EX P0, PT, R3, RZ, PT, P0 ;  /* 0x000000ff0300720c */ /* 0x000fda0003f05300 */
[----:B------:R-:W-:Y:S05]  /*a840*/  @!P0 BRA `(.L_x_184) ;  /* 0x0000000000488947 */ /* 0x000fea0003800000 */
[----:B------:R-:W0:Y:S01]  /*a850*/  LDC R25, c[0x0][0x41c] ;  /* 0x00010700ff197b82 */ /* 0x000e220000000800 */
[----:B------:R-:W-:Y:S01]  /*a860*/  IMAD.MOV.U32 R7, RZ, RZ, R10 ;  /* 0x000000ffff077224 */ /* 0x000fe200078e000a */
[----:B------:R-:W-:Y:S02]  /*a870*/  ULDC.64 UR4, c[0x0][0x408] ;  /* 0x0001020000047ab9 */ /* 0x000fe40000000a00 */
[----:B------:R-:W-:-:S04]  /*a880*/  IMAD R11, R8, UR4, RZ ;  /* 0x00000004080b7c24 */ /* 0x000fc8000f8e02ff */
[----:B------:R-:W-:Y:S01]  /*a890*/  IMAD R11, R6, UR5, R11 ;  /* 0x00000005060b7c24 */ /* 0x000fe2000f8e020b */
[----:B0-----:R-:W-:-:S13]  /*a8a0*/  ISETP.NE.AND P0, PT, R25, 0x1, PT ;  /* 0x000000011900780c */ /* 0x001fda0003f05270 */
[----:B------:R-:W0:Y:S02]  /*a8b0*/  @P0 LDC.64 R4, c[0x0][0x420] ;  /* 0x00010800ff040b82 */ /* 0x000e240000000a00 */
[----:B0-----:R-:W-:-:S05]  /*a8c0*/  @P0 IMAD.HI.U32 R4, R10, R4, RZ ;  /* 0x000000040a040227 */ /* 0x001fca00078e00ff */
[----:B------:R-:W-:-:S04]  /*a8d0*/  @P0 SHF.R.U32.HI R7, RZ, R5, R4 ;  /* 0x00000005ff070219 */ /* 0x000fc80000011604 */
[--C-:B------:R-:W-:Y:S01]  /*a8e0*/  SHF.R.S32.HI R5, RZ, 0x1f, R7.reuse ;  /* 0x0000001fff057819 */ /* 0x100fe20000011407 */
[----:B------:R-:W-:-:S04]  /*a8f0*/  IMAD.MOV.U32 R4, RZ, RZ, R7 ;  /* 0x000000ffff047224 */ /* 0x000fc800078e0007 */
[----:B------:R-:W-:-:S04]  /*a900*/  IMAD.WIDE.U32 R4, R6, UR4, R4 ;  /* 0x0000000406047c25 */ /* 0x000fc8000f8e0004 */
[----:B------:R-:W-:Y:S01]  /*a910*/  IMAD.IADD R5, R5, 0x1, R11 ;  /* 0x0000000105057824 */ /* 0x000fe200078e020b */
[----:B------:R-:W-:-:S04]  /*a920*/  LEA R12, P0, R4, R2, 0x2 ;  /* 0x00000002040c7211 */ /* 0x000fc800078010ff */
[----:B------:R-:W-:Y:S01]  /*a930*/  LEA.HI.X R13, R4, R3, R5, 0x2, P0 ;  /* 0x00000003040d7211 */ /* 0x000fe200000f1405 */
[----:B------:R-:W-:-:S04]  /*a940*/  IMAD.MOV R4, RZ, RZ, -R7 ;  /* 0x000000ffff047224 */ /* 0x000fc800078e0a07 */
[----:B------:R0:W5:Y:S01]  /*a950*/  LDG.E R7, desc[UR46][R12.64] ;  /* 0x0000002e0c077981 */ /* 0x000162000c1e1900 */
[----:B------:R-:W-:-:S07]  /*a960*/  IMAD R25, R25, R4, R10 ;  /* 0x0000000419197224 */ /* 0x000fce00078e020a */
.L_x_184:
[----:B------:R-:W-:Y:S01]  /*a970*/  IMAD R5, R22, 0x8, R26 ;  /* 0x0000000816057824 */ /* 0x000fe200078e021a */
[----:B------:R-:W-:-:S04]  /*a980*/  SHF.L.U32 R4, R24, 0x1f, RZ ;  /* 0x0000001f18047819 */ /* 0x000fc800000006ff */
[----:B------:R-:W2:Y:S02]  /*a990*/  SYNCS.PHASECHK.TRANS64.TRYWAIT P0, [R5+URZ+0x30840], R4 ;  /* 0x03084004050075a7 */ /* 0x000ea4000800017f */
[----:B--2---:R-:W-:Y:S05]  /*a9a0*/  @!P0 BRA `(.L_x_185) ;  /* 0x00000028006c8947 */ /* 0x004fea0003800000 */
.L_x_255:
[----:B------:R-:W3:Y:S02]  /*a9b0*/  S2R R11, SR_TID.X ;  /* 0x00000000000b7919 */ /* 0x000ee40000002100 */
[----:B---3--:R-:W-:-:S04]  /*a9c0*/  LOP3.LUT R11, R11, 0x7f, RZ, 0xc0, !PT ;  /* 0x0000007f0b0b7812 */ /* 0x008fc800078ec0ff */
[----:B------:R-:W-:-:S13]  /*a9d0*/  ISETP.NE.AND P0, PT, R11, RZ, PT ;  /* 0x000000ff0b00720c */ /* 0x000fda0003f05270 */
[----:B------:R-:W-:Y:S05]  /*a9e0*/  @P0 BRA `(.L_x_186) ;  /* 0x0000000000140947 */ /* 0x000fea0003800000 */
[----:B------:R-:W-:Y:S01]  /*a9f0*/  ISETP.NE.AND P1, PT, R27, RZ, PT ;  /* 0x000000ff1b00720c */ /* 0x000fe20003f25270 */
[----:B--2---:R-:W-:-:S04]  /*aa00*/  IMAD.MOV.U32 R4, RZ, RZ, 0x6000 ;  /* 0x00006000ff047424 */ /* 0x004fc800078e00ff */
[----:B------:R3:W-:Y:S08]  /*aa10*/  SYNCS.ARRIVE.TRANS64 RZ, [R5+URZ+0x30830], R4 ;  /* 0x0308300405ff79a7 */ /* 0x0007f0000800003f */
[----:B------:R-:W-:Y:S05]  /*aa20*/  @!P1 BRA `(.L_x_186) ;  /* 0x0000000000049947 */ /* 0x000fea0003800000 */
[----:B------:R-:W-:Y:S01]  /*aa30*/  BPT.TRAP 0x1 ;  /* 0x000000040000795c */ /* 0x000fe20000300000 */
.L_x_186:
        /* <DEDUP_REMOVED lines=8> */
[----:B------:R-:W-:Y:S01]  /*aac0*/  UMOV UR10, URZ ;  /* 0x0000003f000a7c82 */ /* 0x000fe20008000000 */
[----:B------:R-:W-:Y:S02]  /*aad0*/  R2UR UR12, R0 ;  /* 0x00000000000c72ca */ /* 0x000fe400000e0000 */
[----:B-----5:R-:W-:-:S03]  /*aae0*/  R2UR UR13, R7 ;  /* 0x00000000070d72ca */ /* 0x020fc600000e0000 */
[----:B------:R-:W-:-:S04]  /*aaf0*/  UIADD3 UR9, UR9, 0x30830, URZ ;  /* 0x0003083009097890 */ /* 0x000fc8000fffe03f */
[----:B------:R-:W-:Y:S02]  /*ab00*/  UIMAD UR11, UR11, 0xc0, UR4 ;  /* 0x000000c00b0b78a4 */ /* 0x000fe4000f8e0204 */
[----:B------:R-:W-:Y:S01]  /*ab10*/  UIADD3 UR8, UR8, 0x12400, URZ ;  /* 0x0001240008087890 */ /* 0x000fe2000fffe03f */
[----:B------:R-:W-:-:S08]  /*ab20*/  UMOV UR4, 0x0 ;  /* 0x0000000000047882 */ /* 0x000fd00000000000 */
[----:B------:R2:W-:Y:S02]  /*ab30*/  UTMALDG.4D [UR8], [UR6], desc[UR4] ;  /* 0x00000408060075b4 */ /* 0x0005e40008019000 */
[----:B--2---:R-:W-:Y:S01]  /*ab40*/  NOP ;  /* 0x0000000000007918 */ /* 0x004fe20000000000 */
.L_x_183:
[----:B------:R-:W2:Y:S01]  /*ab50*/  LDL.LU R11, [R1+0xc] ;  /* 0x00000c00010b7983 */ /* 0x000ea20000300800 */
[----:B------:R-:W-:Y:S05]  /*ab60*/  WARPSYNC.ALL ;  /* 0x0000000000007948 */ /* 0x000fea0003800000 */
[----:B------:R-:W-:Y:S02]  /*ab70*/  R2UR UR9, R26 ;  /* 0x000000001a0972ca */ /* 0x000fe400000e0000 */
[----:B------:R-:W-:-:S13]  /*ab80*/  ELECT P0, URZ, PT ;  /* 0x00000000003f782f */ /* 0x000fda0003800000 */
[----:B------:R-:W-:Y:S01]  /*ab90*/  @P0 R2UR UR13, R9 ;  /* 0x00000000090d02ca */ /* 0x000fe200000e0000 */
[----:B------:R-:W-:Y:S01]  /*aba0*/  UIADD3 UR4, UP0, UR38, 0x270, URZ ;  /* 0x0000027026047890 */ /* 0x000fe2000ff1e03f */
[----:B------:R-:W-:Y:S01]  /*abb0*/  @P0 R2UR UR12, R18 ;  /* 0x00000000120c02ca */ /* 0x000fe200000e0000 */
[----:B------:R-:W-:Y:S01]  /*abc0*/  UMOV UR6, 0x0 ;  /* 0x0000000000067882 */ /* 0x000fe20000000000 */
[----:B------:R-:W-:Y:S01]  /*abd0*/  @P0 R2UR UR11, R17 ;  /* 0x00000000110b02ca */ /* 0x000fe200000e0000 */
[----:B------:R-:W-:Y:S01]  /*abe0*/  UIADD3.X UR5, URZ, UR39, URZ, UP0, !UPT ;  /* 0x000000273f057290 */ /* 0x000fe200087fe43f */
[----:B------:R-:W-:Y:S01]  /*abf0*/  BSSY B0, `(.L_x_187) ;  /* 0x0000011000007945 */ /* 0x000fe20003800000 */
[----:B------:R-:W-:Y:S01]  /*ac00*/  UMOV UR7, 0x12f00000 ;  /* 0x12f0000000077882 */ /* 0x000fe20000000000 */
[----:B------:R-:W-:Y:S01]  /*ac10*/  UMOV UR10, URZ ;  /* 0x0000003f000a7c82 */ /* 0x000fe20008000000 */
[----:B------:R-:W-:Y:S01]  /*ac20*/  UIADD3 UR8, UR9, 0xc400, URZ ;  /* 0x0000c40009087890 */ /* 0x000fe2000fffe03f */
[----:B------:R-:W-:Y:S01]  /*ac30*/  @P0 IMAD.MOV.U32 R5, RZ, RZ, 0x6000 ;  /* 0x00006000ff050424 */ /* 0x000fe200078e00ff */
[----:B------:R-:W-:Y:S01]  /*ac40*/  BAR.SYNC.DEFER_BLOCKING 0x8, 0x1a0 ;  /* 0x0206800000007b1d */ /* 0x000fe20000010000 */
[----:B------:R-:W-:-:S05]  /*ac50*/  UIADD3 UR9, UR9, 0x30800, URZ ;  /* 0x0003080009097890 */ /* 0x000fca000fffe03f */
[----:B------:R3:W-:Y:S04]  /*ac60*/  @P0 SYNCS.ARRIVE.TRANS64 RZ, [R26+URZ+0x30800], R5 ;  /* 0x030800051aff09a7 */ /* 0x0007e8000800003f */
[----:B------:R4:W-:Y:S01]  /*ac70*/  UTMALDG.4D [UR8], [UR4], desc[UR6] ;  /* 0x00000608040075b4 */ /* 0x0009e20008019000 */
[----:B--2---:R-:W-:-:S05]  /*ac80*/  VIADD R11, R11, 0x1 ;  /* 0x000000010b0b7836 */ /* 0x004fca0000000000 */
[----:B------:R-:W-:Y:S01]  /*ac90*/  LEA.HI R4, R11, R11, RZ, 0x1 ;  /* 0x0000000b0b047211 */ /* 0x000fe200078f08ff */
[----:B------:R4:W-:Y:S03]  /*aca0*/  STL [R1+0xc], R11 ;  /* 0x00000c0b01007387 */ /* 0x0009e60000100800 */
[----:B------:R-:W-:-:S05]  /*acb0*/  LOP3.LUT R4, R4, 0xfffffffe, RZ, 0xc0, !PT ;  /* 0xfffffffe04047812 */ /* 0x000fca00078ec0ff */
[----:B------:R-:W-:-:S05]  /*acc0*/  IMAD.IADD R4, R11, 0x1, -R4 ;  /* 0x000000010b047824 */ /* 0x000fca00078e0a04 */
[----:B---3--:R-:W-:-:S04]  /*acd0*/  SHF.L.U32 R5, R4, 0x1f, RZ ;  /* 0x0000001f04057819 */ /* 0x008fc800000006ff */
[----:B------:R-:W2:Y:S02]  /*ace0*/  SYNCS.PHASECHK.TRANS64.TRYWAIT P0, [R26+URZ+0x30820], R5 ;  /* 0x030820051a0075a7 */ /* 0x000ea4000800017f */
[----:B--2-4-:R-:W-:Y:S05]  /*acf0*/  @!P0 BRA `(.L_x_188) ;  /* 0x0000002400ac8947 */ /* 0x014fea0003800000 */
.L_x_256:
[----:B------:R-:W-:Y:S05]  /*ad00*/  BSYNC B0 ;  /* 0x0000000000007941 */ /* 0x000fea0003800000 */
.L_x_187:
[----:B------:R-:W3:Y:S01]  /*ad10*/  LDL.LU R4, [R1+0x8] ;  /* 0x0000080001047983 */ /* 0x000ee20000300800 */
[----:B------:R-:W-:Y:S01]  /*ad20*/  BSSY B0, `(.L_x_189) ;  /* 0x0000129000007945 */ /* 0x000fe20003800000 */
[----:B---3--:R-:W-:-:S13]  /*ad30*/  ISETP.GE.AND P0, PT, R4, 0xc1, PT ;  /* 0x000000c10400780c */ /* 0x008fda0003f06270 */
[----:B------:R-:W-:Y:S05]  /*ad40*/  @!P0 BRA `(.L_x_190) ;  /* 0x0000001000988947 */ /* 0x000fea0003800000 */
[----:B------:R-:W-:Y:S01]  /*ad50*/  IMAD.MOV R11, RZ, RZ, -R29 ;  /* 0x000000ffff0b7224 */ /* 0x000fe200078e0a1d */
[----:B------:R-:W-:Y:S01]  /*ad60*/  BSSY B1, `(.L_x_191) ;  /* 0x0000066000017945 */ /* 0x000fe20003800000 */
[----:B------:R-:W-:Y:S02]  /*ad70*/  IMAD.MOV.U32 R4, RZ, RZ, 0x1 ;  /* 0x00000001ff047424 */ /* 0x000fe400078e00ff */
[----:B------:R-:W-:-:S03]  /*ad80*/  VIADD R9, R29, 0xfffffffe ;  /* 0xfffffffe1d097836 */ /* 0x000fc60000000000 */
[----:B------:R-:W-:-:S05]  /*ad90*/  VIADDMNMX R11, R11, R4, 0xffffffff, !PT ;  /* 0xffffffff0b0b7446 */ /* 0x000fca0007800104 */
[----:B------:R-:W-:-:S05]  /*ada0*/  IMAD.IADD R4, R29, 0x1, R11 ;  /* 0x000000011d047824 */ /* 0x000fca00078e020b */
[----:B------:R-:W-:-:S04]  /*adb0*/  LOP3.LUT R4, R4, 0x1, RZ, 0xc0, !PT ;  /* 0x0000000104047812 */ /* 0x000fc800078ec0ff */
[----:B------:R-:W-:-:S13]  /*adc0*/  ISETP.NE.U32.AND P0, PT, R4, 0x1, PT ;  /* 0x000000010400780c */ /* 0x000fda0003f05070 */
[----:B------:R-:W-:Y:S05]  /*add0*/  @P0 BRA `(.L_x_192) ;  /* 0x0000000400780947 */ /* 0x000fea0003800000 */
[----:B0-----:R-:W-:Y:S01]  /*ade0*/  VIADD R12, R22, 0x1 ;  /* 0x00000001160c7836 */ /* 0x001fe20000000000 */
[----:B------:R-:W-:Y:S04]  /*adf0*/  BSSY B2, `(.L_x_193) ;  /* 0x0000059000027945 */ /* 0x000fe80003800000 */
[----:B------:R-:W-:-:S04]  /*ae00*/  ISETP.NE.AND P0, PT, R12, 0x2, PT ;  /* 0x000000020c00780c */ /* 0x000fc80003f05270 */
[----:B------:R-:W-:Y:S02]  /*ae10*/  SEL R13, RZ, 0x1, P0 ;  /* 0x00000001ff0d7807 */ /* 0x000fe40000000000 */
[----:B------:R-:W-:Y:S02]  /*ae20*/  SEL R12, R12, RZ, P0 ;  /* 0x000000ff0c0c7207 */ /* 0x000fe40000000000 */
[----:B------:R-:W-:Y:S01]  /*ae30*/  LOP3.LUT R13, R24, R13, RZ, 0x3c, !PT ;  /* 0x0000000d180d7212 */ /* 0x000fe200078e3cff */
[----:B------:R-:W-:Y:S06]  /*ae40*/  @!P6 BRA `(.L_x_194) ;  /* 0x00000004004ce947 */ /* 0x000fec0003800000 */
        /* <DEDUP_REMOVED lines=10> */
[----:B--2---:R-:W0:Y:S02]  /*aef0*/  @P0 LDC.64 R4, c[0x0][0x420] ;  /* 0x00010800ff040b82 */ /* 0x004e240000000a00 */
        /* <DEDUP_REMOVED lines=9> */
[----:B------:R-:W-:Y:S02]  /*af90*/  IMAD R9, R15, R4, R9 ;  /* 0x000000040f097224 */ /* 0x000fe400078e0209 */
[----:B------:R0:W5:Y:S05]  /*afa0*/  LDG.E R4, desc[UR46][R2.64] ;  /* 0x0000002e02047981 */ /* 0x00016a000c1e1900 */
.L_x_195:
[----:B0-----:R-:W-:Y:S01]  /*afb0*/  IMAD R3, R12, 0x8, R26 ;  /* 0x000000080c037824 */ /* 0x001fe200078e021a */
[----:B------:R-:W-:-:S04]  /*afc0*/  SHF.L.U32 R2, R13, 0x1f, RZ ;  /* 0x0000001f0d027819 */ /* 0x000fc800000006ff */
[----:B------:R-:W0:Y:S02]  /*afd0*/  SYNCS.PHASECHK.TRANS64.TRYWAIT P0, [R3+URZ+0x30840], R2 ;  /* 0x03084002030075a7 */ /* 0x000e24000800017f */
[----:B0-----:R-:W-:Y:S05]  /*afe0*/  @!P0 BRA `(.L_x_196) ;  /* 0x0000002400048947 */ /* 0x001fea0003800000 */
.L_x_257:
[----:B--2---:R-:W2:Y:S02]  /*aff0*/  S2R R5, SR_TID.X ;  /* 0x0000000000057919 */ /* 0x004ea40000002100 */
[----:B--2---:R-:W-:-:S04]  /*b000*/  LOP3.LUT R5, R5, 0x7f, RZ, 0xc0, !PT ;  /* 0x0000007f05057812 */ /* 0x004fc800078ec0ff */
[----:B------:R-:W-:-:S13]  /*b010*/  ISETP.NE.AND P1, PT, R5, RZ, PT ;  /* 0x000000ff0500720c */ /* 0x000fda0003f25270 */
[----:B------:R-:W-:Y:S05]  /*b020*/  @P1 BRA `(.L_x_197) ;  /* 0x0000000000141947 */ /* 0x000fea0003800000 */
[----:B------:R-:W-:Y:S01]  /*b030*/  ISETP.NE.AND P0, PT, R27, RZ, PT ;  /* 0x000000ff1b00720c */ /* 0x000fe20003f05270 */
[----:B0-----:R-:W-:-:S04]  /*b040*/  IMAD.MOV.U32 R2, RZ, RZ, 0x6000 ;  /* 0x00006000ff027424 */ /* 0x001fc800078e00ff */
[----:B------:R2:W-:Y:S08]  /*b050*/  SYNCS.ARRIVE.TRANS64 RZ, [R3+URZ+0x30830], R2 ;  /* 0x0308300203ff79a7 */ /* 0x0005f0000800003f */
[----:B------:R-:W-:Y:S05]  /*b060*/  @!P0 BRA `(.L_x_197) ;  /* 0x0000000000048947 */ /* 0x000fea0003800000 */
[----:B------:R-:W-:Y:S01]  /*b070*/  BPT.TRAP 0x1 ;  /* 0x000000040000795c */ /* 0x000fe20000300000 */
.L_x_197:
[----:B0-2---:R-:W-:Y:S01]  /*b080*/  IMAD R2, R12, 0x6000, R26 ;  /* 0x000060000c027824 */ /* 0x005fe200078e021a */
        /* <DEDUP_REMOVED lines=8> */
[----:B------:R-:W-:Y:S01]  /*b110*/  R2UR UR12, R0 ;  /* 0x00000000000c72ca */ /* 0x000fe200000e0000 */
[----:B------:R-:W-:Y:S01]  /*b120*/  UMOV UR5, 0x14f00000 ;  /* 0x14f0000000057882 */ /* 0x000fe20000000000 */
[----:B-----5:R-:W-:Y:S01]  /*b130*/  R2UR UR13, R4 ;  /* 0x00000000040d72ca */ /* 0x020fe200000e0000 */
[----:B------:R-:W-:Y:S01]  /*b140*/  UMOV UR10, URZ ;  /* 0x0000003f000a7c82 */ /* 0x000fe20008000000 */
[----:B------:R-:W-:Y:S01]  /*b150*/  SHF.L.U32 R5, R24, 0x1f, RZ ;  /* 0x0000001f18057819 */ /* 0x000fe200000006ff */
[----:B------:R-:W-:-:S04]  /*b160*/  UIADD3 UR9, UR9, 0x30830, URZ ;  /* 0x0003083009097890 */ /* 0x000fc8000fffe03f */
[----:B------:R-:W-:Y:S02]  /*b170*/  UIMAD UR11, UR11, 0xc0, UR4 ;  /* 0x000000c00b0b78a4 */ /* 0x000fe4000f8e0204 */
[----:B------:R-:W-:Y:S01]  /*b180*/  UIADD3 UR8, UR8, 0x12400, URZ ;  /* 0x0001240008087890 */ /* 0x000fe2000fffe03f */
[----:B------:R-:W-:-:S08]  /*b190*/  UMOV UR4, 0x0 ;  /* 0x0000000000047882 */ /* 0x000fd00000000000 */
[----:B------:R0:W-:Y:S01]  /*b1a0*/  UTMALDG.4D [UR8], [UR6], desc[UR4] ;  /* 0x00000408060075b4 */ /* 0x0001e20008019000 */
[----:B------:R-:W2:Y:S02]  /*b1b0*/  SYNCS.PHASECHK.TRANS64.TRYWAIT P0, [R2+URZ+0x60], R5 ;  /* 0x00006005020075a7 */ /* 0x000ea4000800017f */
[----:B0-2---:R-:W-:Y:S05]  /*b1c0*/  @!P0 BRA `(.L_x_198) ;  /* 0x0000002000a08947 */ /* 0x005fea0003800000 */
.L_x_258:
[----:B------:R-:W-:Y:S05]  /*b1d0*/  @P1 BRA `(.L_x_199) ;  /* 0x0000000000181947 */ /* 0x000fea0003800000 */
[----:B------:R-:W-:Y:S01]  /*b1e0*/  ISETP.NE.AND P0, PT, R27, RZ, PT ;  /* 0x000000ff1b00720c */ /* 0x000fe20003f05270 */
[----:B0-----:R-:W-:Y:S02]  /*b1f0*/  IMAD R2, R22, 0x8, R26 ;  /* 0x0000000816027824 */ /* 0x001fe400078e021a */
[----:B------:R-:W-:-:S04]  /*b200*/  IMAD.MOV.U32 R3, RZ, RZ, 0x6000 ;  /* 0x00006000ff037424 */ /* 0x000fc800078e00ff */
[----:B------:R2:W-:Y:S06]  /*b210*/  SYNCS.ARRIVE.TRANS64 RZ, [R2+URZ+0x30850], R3 ;  /* 0x0308500302ff79a7 */ /* 0x0005ec000800003f */
[----:B------:R-:W-:Y:S05]  /*b220*/  @!P0 BRA `(.L_x_199) ;  /* 0x0000000000048947 */ /* 0x000fea0003800000 */
[----:B------:R-:W-:Y:S01]  /*b230*/  BPT.TRAP 0x1 ;  /* 0x000000040000795c */ /* 0x000fe20000300000 */
.L_x_199:
[C-C-:B0-2---:R-:W-:Y:S01]  /*b240*/  IMAD R2, R22.reuse, 0x8, R26.reuse ;  /* 0x0000000816027824 */ /* 0x145fe200078e021a */
[----:B------:R-:W-:Y:S01]  /*b250*/  R2UR UR11, R25 ;  /* 0x00000000190b72ca */ /* 0x000fe200000e0000 */
        /* <DEDUP_REMOVED lines=9> */
[----:B------:R-:W-:Y:S01]  /*b2f0*/  R2UR UR12, R0 ;  /* 0x00000000000c72ca */ /* 0x000fe200000e0000 */
[----:B------:R-:W-:-:S02]  /*b300*/  IMAD.MOV.U32 R7, RZ, RZ, R4 ;  /* 0x000000ffff077224 */ /* 0x000fc400078e0004 */
[----:B------:R-:W-:Y:S02]  /*b310*/  IMAD.MOV.U32 R25, RZ, RZ, R9 ;  /* 0x000000ffff197224 */ /* 0x000fe400078e0009 */
[----:B------:R-:W-:Y:S02]  /*b320*/  UIMAD UR11, UR11, 0xc0, UR4 ;  /* 0x000000c00b0b78a4 */ /* 0x000fe4000f8e0204 */
[----:B------:R-:W-:Y:S02]  /*b330*/  UIADD3 UR9, UR9, 0x30850, URZ ;  /* 0x0003085009097890 */ /* 0x000fe4000fffe03f */
[----:B------:R-:W-:Y:S01]  /*b340*/  UIADD3 UR8, UR8, 0x400, URZ ;  /* 0x0000040008087890 */ /* 0x000fe2000fffe03f */
[----:B------:R-:W-:-:S08]  /*b350*/  UMOV UR4, 0x0 ;  /* 0x0000000000047882 */ /* 0x000fd00000000000 */
[----:B------:R0:W-:Y:S02]  /*b360*/  UTMALDG.4D [UR8], [UR6], desc[UR4] ;  /* 0x00000408060075b4 */ /* 0x0001e40008019000 */
[----:B0-----:R-:W-:Y:S01]  /*b370*/  NOP ;  /* 0x0000000000007918 */ /* 0x001fe20000000000 */
.L_x_194:
[----:B------:R-:W-:Y:S05]  /*b380*/  BSYNC B2 ;  /* 0x0000000000027941 */ /* 0x000fea0003800000 */
.L_x_193:
[----:B------:R-:W-:Y:S02]  /*b390*/  VIADD R9, R29, 0xfffffffd ;  /* 0xfffffffd1d097836 */ /* 0x000fe40000000000 */
[----:B------:R-:W-:Y:S02]  /*b3a0*/  IMAD.MOV.U32 R22, RZ, RZ, R12 ;  /* 0x000000ffff167224 */ /* 0x000fe400078e000c */
[----:B------:R-:W-:-:S07]  /*b3b0*/  IMAD.MOV.U32 R24, RZ, RZ, R13 ;  /* 0x000000ffff187224 */ /* 0x000fce00078e000d */
.L_x_192:
[----:B------:R-:W-:Y:S05]  /*b3c0*/  BSYNC B1 ;  /* 0x0000000000017941 */ /* 0x000fea0003800000 */
.L_x_191:
[----:B------:R-:W-:-:S05]  /*b3d0*/  IMAD.MOV R11, RZ, RZ, -R11 ;  /* 0x000000ffff0b7224 */ /* 0x000fca00078e0a0b */
[----:B------:R-:W-:-:S13]  /*b3e0*/  ISETP.NE.AND P0, PT, R10, R11, PT ;  /* 0x0000000b0a00720c */ /* 0x000fda0003f05270 */
[----:B------:R-:W-:Y:S05]  /*b3f0*/  @!P0 BRA `(.L_x_190) ;  /* 0x0000000800ec8947 */ /* 0x000fea0003800000 */
[----:B------:R-:W-:-:S07]  /*b400*/  IMAD.MOV.U32 R4, RZ, RZ, R7 ;  /* 0x000000ffff047224 */ /* 0x000fce00078e0007 */
.L_x_214:
[----:B------:R-:W-:Y:S01]  /*b410*/  VIADD R10, R22, 0x1 ;  /* 0x00000001160a7836 */ /* 0x000fe20000000000 */
[----:B------:R-:W-:Y:S05]  /*b420*/  YIELD ;  /* 0x0000000000007946 */ /* 0x000fea0003800000 */
[----:B------:R-:W-:Y:S01]  /*b430*/  ISETP.NE.AND P0, PT, R10, 0x2, PT ;  /* 0x000000020a00780c */ /* 0x000fe20003f05270 */
[----:B------:R-:W-:Y:S03]  /*b440*/  BSSY B1, `(.L_x_200) ;  /* 0x0000057000017945 */ /* 0x000fe60003800000 */
[----:B------:R-:W-:-:S02]  /*b450*/  SEL R11, RZ, 0x1, P0 ;  /* 0x00000001ff0b7807 */ /* 0x000fc40000000000 */
[----:B------:R-:W-:Y:S02]  /*b460*/  SEL R10, R10, RZ, P0 ;  /* 0x000000ff0a0a7207 */ /* 0x000fe40000000000 */
[----:B------:R-:W-:Y:S01]  /*b470*/  LOP3.LUT R11, R24, R11, RZ, 0x3c, !PT ;  /* 0x0000000b180b7212 */ /* 0x000fe200078e3cff */
[----:B------:R-:W-:Y:S06]  /*b480*/  @!P6 BRA `(.L_x_201) ;  /* 0x000000040048e947 */ /* 0x000fec0003800000 */
[----:B------:R-:W-:Y:S01]  /*b490*/  ULDC.64 UR4, c[0x0][0x3f8] ;  /* 0x0000fe0000047ab9 */ /* 0x000fe20000000a00 */
[----:B0-----:R-:W-:Y:S01]  /*b4a0*/  IMAD.MOV.U32 R12, RZ, RZ, R9 ;  /* 0x000000ffff0c7224 */ /* 0x001fe200078e0009 */
[----:B------:R-:W-:-:S04]  /*b4b0*/  ISETP.NE.U32.AND P0, PT, RZ, UR4, PT ;  /* 0x00000004ff007c0c */ /* 0x000fc8000bf05070 */
[----:B------:R-:W-:-:S13]  /*b4c0*/  ISETP.NE.AND.EX P0, PT, RZ, UR5, PT, P0 ;  /* 0x00000005ff007c0c */ /* 0x000fda000bf05300 */
[----:B------:R-:W-:Y:S05]  /*b4d0*/  @!P0 BRA `(.L_x_202) ;  /* 0x0000000000488947 */ /* 0x000fea0003800000 */
[----:B------:R-:W0:Y:S01]  /*b4e0*/  LDC R12, c[0x0][0x41c] ;  /* 0x00010700ff0c7b82 */ /* 0x000e220000000800 */
[----:B------:R-:W-:Y:S01]  /*b4f0*/  IMAD.MOV.U32 R13, RZ, RZ, R9 ;  /* 0x000000ffff0d7224 */ /* 0x000fe200078e0009 */
[----:B------:R-:W-:Y:S02]  /*b500*/  ULDC.64 UR6, c[0x0][0x408] ;  /* 0x0001020000067ab9 */ /* 0x000fe40000000a00 */
[----:B--2---:R-:W-:-:S04]  /*b510*/  IMAD R5, R8, UR6, RZ ;  /* 0x0000000608057c24 */ /* 0x004fc8000f8e02ff */
        /* <DEDUP_REMOVED lines=9> */
[----:B------:R-:W-:-:S04]  /*b5b0*/  LEA R4, P0, R2, UR4, 0x2 ;  /* 0x0000000402047c11 */ /* 0x000fc8000f8010ff */
[----:B------:R-:W-:-:S05]  /*b5c0*/  LEA.HI.X R5, R2, UR5, R3, 0x2, P0 ;  /* 0x0000000502057c11 */ /* 0x000fca00080f1403 */
[----:B------:R0:W5:Y:S01]  /*b5d0*/  LDG.E R4, desc[UR46][R4.64] ;  /* 0x0000002e04047981 */ /* 0x000162000c1e1900 */
[----:B------:R-:W-:-:S04]  /*b5e0*/  IMAD.MOV R2, RZ, RZ, -R13 ;  /* 0x000000ffff027224 */ /* 0x000fc800078e0a0d */
[----:B------:R-:W-:-:S07]  /*b5f0*/  IMAD R12, R12, R2, R9 ;  /* 0x000000020c0c7224 */ /* 0x000fce00078e0209 */
.L_x_202:
[----:B------:R-:W-:Y:S01]  /*b600*/  IMAD R3, R10, 0x8, R26 ;  /* 0x000000080a037824 */ /* 0x000fe200078e021a */
[----:B------:R-:W-:-:S04]  /*b610*/  SHF.L.U32 R2, R11, 0x1f, RZ ;  /* 0x0000001f0b027819 */ /* 0x000fc800000006ff */
[----:B------:R-:W3:Y:S02]  /*b620*/  SYNCS.PHASECHK.TRANS64.TRYWAIT P0, [R3+URZ+0x30840], R2 ;  /* 0x03084002030075a7 */ /* 0x000ee4000800017f */
[----:B---3--:R-:W-:Y:S05]  /*b630*/  @!P0 BRA `(.L_x_203) ;  /* 0x0000001c00988947 */ /* 0x008fea0003800000 */
.L_x_259:
[----:B0-2---:R-:W0:Y:S02]  /*b640*/  S2R R5, SR_TID.X ;  /* 0x0000000000057919 */ /* 0x005e240000002100 */
[----:B0-----:R-:W-:-:S04]  /*b650*/  LOP3.LUT R5, R5, 0x7f, RZ, 0xc0, !PT ;  /* 0x0000007f05057812 */ /* 0x001fc800078ec0ff */
[----:B------:R-:W-:-:S13]  /*b660*/  ISETP.NE.AND P0, PT, R5, RZ, PT ;  /* 0x000000ff0500720c */ /* 0x000fda0003f05270 */
[----:B------:R-:W-:Y:S05]  /*b670*/  @P0 BRA `(.L_x_204) ;  /* 0x0000000000140947 */ /* 0x000fea0003800000 */
[----:B------:R-:W-:Y:S01]  /*b680*/  ISETP.NE.AND P1, PT, R27, RZ, PT ;  /* 0x000000ff1b00720c */ /* 0x000fe20003f25270 */
[----:B---3--:R-:W-:-:S04]  /*b690*/  IMAD.MOV.U32 R2, RZ, RZ, 0x6000 ;  /* 0x00006000ff027424 */ /* 0x008fc800078e00ff */
[----:B------:R0:W-:Y:S08]  /*b6a0*/  SYNCS.ARRIVE.TRANS64 RZ, [R3+URZ+0x30830], R2 ;  /* 0x0308300203ff79a7 */ /* 0x0001f0000800003f */
[----:B------:R-:W-:Y:S05]  /*b6b0*/  @!P1 BRA `(.L_x_204) ;  /* 0x0000000000049947 */ /* 0x000fea0003800000 */
[----:B------:R-:W-:Y:S01]  /*b6c0*/  BPT.TRAP 0x1 ;  /* 0x000000040000795c */ /* 0x000fe20000300000 */
.L_x_204:
[----:B0--3--:R-:W-:Y:S01]  /*b6d0*/  IMAD R2, R10, 0x6000, R26 ;  /* 0x000060000a027824 */ /* 0x009fe200078e021a */
        /* <DEDUP_REMOVED lines=20> */
.L_x_260:
[----:B------:R-:W-:Y:S05]  /*b820*/  @P0 BRA `(.L_x_206) ;  /* 0x0000000000140947 */ /* 0x000fea0003800000 */
[----:B------:R-:W-:Y:S01]  /*b830*/  ISETP.NE.AND P1, PT, R27, RZ, PT ;  /* 0x000000ff1b00720c */ /* 0x000fe20003f25270 */
[----:B------:R-:W-:-:S04]  /*b840*/  IMAD.MOV.U32 R2, RZ, RZ, 0x6000 ;  /* 0x00006000ff027424 */ /* 0x000fc800078e00ff */
[----:B------:R2:W-:Y:S08]  /*b850*/  SYNCS.ARRIVE.TRANS64 RZ, [R3+URZ+0x50], R2 ;  /* 0x0000500203ff79a7 */ /* 0x0005f0000800003f */
[----:B------:R-:W-:Y:S05]  /*b860*/  @!P1 BRA `(.L_x_206) ;  /* 0x0000000000049947 */ /* 0x000fea0003800000 */
[----:B------:R-:W-:Y:S01]  /*b870*/  BPT.TRAP 0x1 ;  /* 0x000000040000795c */ /* 0x000fe20000300000 */
.L_x_206:
        /* <DEDUP_REMOVED lines=10> */
[----:B------:R-:W-:Y:S01]  /*b920*/  IMAD.MOV.U32 R25, RZ, RZ, R12 ;  /* 0x000000ffff197224 */ /* 0x000fe200078e000c */
[----:B------:R-:W-:Y:S01]  /*b930*/  R2UR UR12, R0 ;  /* 0x00000000000c72ca */ /* 0x000fe200000e0000 */
[----:B------:R-:W-:-:S04]  /*b940*/  IMAD.MOV.U32 R7, RZ, RZ, R4 ;  /* 0x000000ffff077224 */ /* 0x000fc800078e0004 */
[----:B------:R-:W-:Y:S02]  /*b950*/  UIADD3 UR9, UR9, 0x50, URZ ;  /* 0x0000005009097890 */ /* 0x000fe4000fffe03f */
[----:B------:R-:W-:Y:S02]  /*b960*/  UIADD3 UR8, UR8, 0x400, URZ ;  /* 0x0000040008087890 */ /* 0x000fe4000fffe03f */
[----:B------:R-:W-:-:S03]  /*b970*/  UIMAD UR11, UR11, 0xc0, UR4 ;  /* 0x000000c00b0b78a4 */ /* 0x000fc6000f8e0204 */
[----:B------:R-:W-:-:S06]  /*b980*/  UMOV UR4, 0x0 ;  /* 0x0000000000047882 */ /* 0x000fcc0000000000 */
[----:B------:R3:W-:Y:S02]  /*b990*/  UTMALDG.4D [UR8], [UR6], desc[UR4] ;  /* 0x00000408060075b4 */ /* 0x0007e40008019000 */
[----:B---3--:R-:W-:Y:S01]  /*b9a0*/  NOP ;  /* 0x0000000000007918 */ /* 0x008fe20000000000 */
.L_x_201:
[----:B------:R-:W-:Y:S05]  /*b9b0*/  BSYNC B1 ;  /* 0x0000000000017941 */ /* 0x000fea0003800000 */
.L_x_200:
[----:B------:R-:W-:Y:S01]  /*b9c0*/  VIADD R22, R10, 0x1 ;  /* 0x000000010a167836 */ /* 0x000fe20000000000 */
[----:B------:R-:W-:Y:S04]  /*b9d0*/  BSSY B1, `(.L_x_207) ;  /* 0x0000059000017945 */ /* 0x000fe80003800000 */
[----:B------:R-:W-:-:S04]  /*b9e0*/  ISETP.NE.AND P0, PT, R22, 0x2, PT ;  /* 0x000000021600780c */ /* 0x000fc80003f05270 */
[----:B0-----:R-:W-:Y:S02]  /*b9f0*/  SEL R24, RZ, 0x1, P0 ;  /* 0x00000001ff187807 */ /* 0x001fe40000000000 */
[----:B------:R-:W-:Y:S02]  /*ba00*/  SEL R22, R22, RZ, P0 ;  /* 0x000000ff16167207 */ /* 0x000fe40000000000 */
[----:B------:R-:W-:Y:S01]  /*ba10*/  LOP3.LUT R24, R11, R24, RZ, 0x3c, !PT ;  /* 0x000000180b187212 */ /* 0x000fe200078e3cff */
[----:B------:R-:W-:Y:S06]  /*ba20*/  @!P6 BRA `(.L_x_208) ;  /* 0x00000004004ce947 */ /* 0x000fec0003800000 */
[----:B------:R-:W-:Y:S01]  /*ba30*/  ULDC.64 UR4, c[0x0][0x3f8] ;  /* 0x0000fe0000047ab9 */ /* 0x000fe20000000a00 */
[----:B------:R-:W-:Y:S01]  /*ba40*/  VIADD R13, R9, 0xffffffff ;  /* 0xffffffff090d7836 */ /* 0x000fe20000000000 */
        /* <DEDUP_REMOVED lines=21> */
.L_x_209:
[----:B--2---:R-:W-:Y:S01]  /*bba0*/  IMAD R2, R22, 0x8, R26 ;  /* 0x0000000816027824 */ /* 0x004fe200078e021a */
[----:B------:R-:W-:-:S04]  /*bbb0*/  SHF.L.U32 R3, R24, 0x1f, RZ ;  /* 0x0000001f18037819 */ /* 0x000fc800000006ff */
[----:B------:R-:W2:Y:S02]  /*bbc0*/  SYNCS.PHASECHK.TRANS64.TRYWAIT P0, [R2+URZ+0x30840], R3 ;  /* 0x03084003020075a7 */ /* 0x000ea4000800017f */
[----:B--2---:R-:W-:Y:S05]  /*bbd0*/  @!P0 BRA `(.L_x_210) ;  /* 0x0000001800588947 */ /* 0x004fea0003800000 */
.L_x_261:
[----:B0-----:R-:W0:Y:S02]  /*bbe0*/  S2R R5, SR_TID.X ;  /* 0x0000000000057919 */ /* 0x001e240000002100 */
[----:B0-----:R-:W-:-:S04]  /*bbf0*/  LOP3.LUT R5, R5, 0x7f, RZ, 0xc0, !PT ;  /* 0x0000007f05057812 */ /* 0x001fc800078ec0ff */
[----:B------:R-:W-:-:S13]  /*bc00*/  ISETP.NE.AND P0, PT, R5, RZ, PT ;  /* 0x000000ff0500720c */ /* 0x000fda0003f05270 */
[----:B------:R-:W-:Y:S05]  /*bc10*/  @P0 BRA `(.L_x_211) ;  /* 0x0000000000140947 */ /* 0x000fea0003800000 */
[----:B------:R-:W-:Y:S01]  /*bc20*/  ISETP.NE.AND P1, PT, R27, RZ, PT ;  /* 0x000000ff1b00720c */ /* 0x000fe20003f25270 */
[----:B--2---:R-:W-:-:S04]  /*bc30*/  IMAD.MOV.U32 R3, RZ, RZ, 0x6000 ;  /* 0x00006000ff037424 */ /* 0x004fc800078e00ff */
[----:B------:R0:W-:Y:S08]  /*bc40*/  SYNCS.ARRIVE.TRANS64 RZ, [R2+URZ+0x30830], R3 ;  /* 0x0308300302ff79a7 */ /* 0x0001f0000800003f */
[----:B------:R-:W-:Y:S05]  /*bc50*/  @!P1 BRA `(.L_x_211) ;  /* 0x0000000000049947 */ /* 0x000fea0003800000 */
[----:B------:R-:W-:Y:S01]  /*bc60*/  BPT.TRAP 0x1 ;  /* 0x000000040000795c */ /* 0x000fe20000300000 */
.L_x_211:
[----:B0-2---:R-:W-:Y:S01]  /*bc70*/  IMAD R2, R22, 0x6000, R26 ;  /* 0x0000600016027824 */ /* 0x005fe200078e021a */
[----:B------:R-:W-:Y:S01]  /*bc80*/  R2UR UR11, R13 ;  /* 0x000000000d0b72ca */ /* 0x000fe200000e0000 */
[----:B------:R-:W-:Y:S01]  /*bc90*/  VIADD R3, R26, 0x30800 ;  /* 0x000308001a037836 */ /* 0x000fe20000000000 */
[----:B------:R-:W-:Y:S01]  /*bca0*/  R2UR UR4, R23 ;  /* 0x00000000170472ca */ /* 0x000fe200000e0000 */
[----:B------:R-:W-:Y:S01]  /*bcb0*/  UIADD3 UR6, UP0, UR38, 0x370, URZ ;  /* 0x0000037026067890 */ /* 0x000fe2000ff1e03f */
[----:B------:R-:W-:Y:S01]  /*bcc0*/  R2UR UR8, R2 ;  /* 0x00000000020872ca */ /* 0x000fe200000e0000 */
[--C-:B------:R-:W-:Y:S01]  /*bcd0*/  IMAD R2, R22, 0x8, R3.reuse ;  /* 0x0000000816027824 */ /* 0x100fe200078e0203 */
[----:B------:R-:W-:Y:S01]  /*bce0*/  R2UR UR12, R0 ;  /* 0x00000000000c72ca */ /* 0x000fe200000e0000 */
[----:B------:R-:W-:Y:S01]  /*bcf0*/  UIADD3.X UR7, URZ, UR39, URZ, UP0, !UPT ;  /* 0x000000273f077290 */ /* 0x000fe200087fe43f */
[----:B-----5:R-:W-:Y:S01]  /*bd00*/  R2UR UR13, R4 ;  /* 0x00000000040d72ca */ /* 0x020fe200000e0000 */
[----:B------:R-:W-:Y:S01]  /*bd10*/  UMOV UR5, 0x14f00000 ;  /* 0x14f0000000057882 */ /* 0x000fe20000000000 */
[----:B------:R-:W-:Y:S01]  /*bd20*/  R2UR UR9, R2 ;  /* 0x00000000020972ca */ /* 0x000fe200000e0000 */
[----:B------:R-:W-:Y:S01]  /*bd30*/  IMAD R2, R10, 0x8, R3 ;  /* 0x000000080a027824 */ /* 0x000fe200078e0203 */
[----:B------:R-:W-:Y:S01]  /*bd40*/  SHF.L.U32 R11, R11, 0x1f, RZ ;  /* 0x0000001f0b0b7819 */ /* 0x000fe200000006ff */
[----:B------:R-:W-:-:S02]  /*bd50*/  UMOV UR10, URZ ;  /* 0x0000003f000a7c82 */ /* 0x000fc40008000000 */
[----:B------:R-:W-:Y:S02]  /*bd60*/  UIMAD UR11, UR11, 0xc0, UR4 ;  /* 0x000000c00b0b78a4 */ /* 0x000fe4000f8e0204 */
[----:B------:R-:W-:Y:S01]  /*bd70*/  UIADD3 UR8, UR8, 0x12400, URZ ;  /* 0x0001240008087890 */ /* 0x000fe2000fffe03f */
[----:B------:R-:W-:-:S05]  /*bd80*/  UMOV UR4, 0x0 ;  /* 0x0000000000047882 */ /* 0x000fca0000000000 */
[----:B------:R-:W-:-:S09]  /*bd90*/  UIADD3 UR9, UR9, 0x30, URZ ;  /* 0x0000003009097890 */ /* 0x000fd2000fffe03f */
[----:B------:R0:W-:Y:S01]  /*bda0*/  UTMALDG.4D [UR8], [UR6], desc[UR4] ;  /* 0x00000408060075b4 */ /* 0x0001e20008019000 */
[----:B------:R-:W2:Y:S02]  /*bdb0*/  SYNCS.PHASECHK.TRANS64.TRYWAIT P1, [R2+URZ+0x60], R11 ;  /* 0x0000600b020075a7 */ /* 0x000ea4000802017f */
[----:B0-2---:R-:W-:Y:S05]  /*bdc0*/  @!P1 BRA `(.L_x_212) ;  /* 0x0000001400f09947 */ /* 0x005fea0003800000 */
.L_x_262:
[----:B------:R-:W-:Y:S05]  /*bdd0*/  @P0 BRA `(.L_x_213) ;  /* 0x0000000000140947 */ /* 0x000fea0003800000 */
[----:B------:R-:W-:Y:S01]  /*bde0*/  ISETP.NE.AND P1, PT, R27, RZ, PT ;  /* 0x000000ff1b00720c */ /* 0x000fe20003f25270 */
[----:B------:R-:W-:-:S04]  /*bdf0*/  IMAD.MOV.U32 R3, RZ, RZ, 0x6000 ;  /* 0x00006000ff037424 */ /* 0x000fc800078e00ff */
[----:B------:R2:W-:Y:S08]  /*be00*/  SYNCS.ARRIVE.TRANS64 RZ, [R2+URZ+0x50], R3 ;  /* 0x0000500302ff79a7 */ /* 0x0005f0000800003f */
[----:B------:R-:W-:Y:S05]  /*be10*/  @!P1 BRA `(.L_x_213) ;  /* 0x0000000000049947 */ /* 0x000fea0003800000 */
[----:B------:R-:W-:Y:S01]  /*be20*/  BPT.TRAP 0x1 ;  /* 0x000000040000795c */ /* 0x000fe20000300000 */
.L_x_213:
        /* <DEDUP_REMOVED lines=19> */
.L_x_208:
[----:B------:R-:W-:Y:S05]  /*bf60*/  BSYNC B1 ;  /* 0x0000000000017941 */ /* 0x000fea0003800000 */
.L_x_207:
[C---:B------:R-:W-:Y:S01]  /*bf70*/  ISETP.GT.AND P0, PT, R9.reuse, 0x1, PT ;  /* 0x000000010900780c */ /* 0x040fe20003f04270 */
[----:B0-2---:R-:W-:-:S04]  /*bf80*/  VIADD R2, R9, 0xfffffffe ;  /* 0xfffffffe09027836 */ /* 0x005fc80000000000 */
[----:B------:R-:W-:-:S08]  /*bf90*/  IMAD.MOV.U32 R9, RZ, RZ, R2 ;  /* 0x000000ffff097224 */ /* 0x000fd000078e0002 */
[----:B------:R-:W-:Y:S05]  /*bfa0*/  @P0 BRA `(.L_x_214) ;  /* 0xfffffff400180947 */ /* 0x000fea000383ffff */
.L_x_190:
[----:B------:R-:W-:Y:S05]  /*bfb0*/  BSYNC B0 ;  /* 0x0000000000007941 */ /* 0x000fea0003800000 */
.L_x_189:
[----:B------:R-:W-:Y:S01]  /*bfc0*/  ISETP.NE.AND P0, PT, R27, RZ, PT ;  /* 0x000000ff1b00720c */ /* 0x000fe20003f05270 */
[----:B------:R-:W-:-:S12]  /*bfd0*/  BSSY B0, `(.L_x_215) ;  /* 0x000000e000007945 */ /* 0x000fd80003800000 */
[----:B------:R-:W-:Y:S05]  /*bfe0*/  @P0 BRA `(.L_x_216) ;  /* 0x0000000000300947 */ /* 0x000fea0003800000 */
[----:B------:R-:W3:Y:S01]  /*bff0*/  S2R R9, SR_LANEID ;  /* 0x0000000000097919 */ /* 0x000ee20000000000 */
[----:B------:R-:W-:Y:S01]  /*c000*/  VOTEU.ANY UR4, UPT, PT ;  /* 0x0000000000047886 */ /* 0x000fe200038e0100 */
[----:B------:R-:W4:Y:S01]  /*c010*/  LDC.64 R2, c[0x0][0xc38] ;  /* 0x00030e00ff027b82 */ /* 0x000f220000000a00 */
[----:B------:R-:W3:Y:S08]  /*c020*/  FLO.U32 R4, UR4 ;  /* 0x0000000400047d00 */ /* 0x000ef000080e0000 */
[----:B--2---:R-:W4:Y:S01]  /*c030*/  POPC R5, UR4 ;  /* 0x0000000400057d09 */ /* 0x004f220008000000 */
[----:B---3--:R-:W-:-:S13]  /*c040*/  ISETP.EQ.U32.AND P0, PT, R4, R9, PT ;  /* 0x000000090400720c */ /* 0x008fda0003f02070 */
[----:B----4-:R-:W2:Y:S01]  /*c050*/  @P0 ATOMG.E.ADD.STRONG.GPU PT, R3, desc[UR46][R2.64], R5 ;  /* 0x00000005020309a8 */ /* 0x010ea200081ee1ee */
[----:B------:R-:W3:Y:S02]  /*c060*/  S2R R6, SR_LTMASK ;  /* 0x0000000000067919 */ /* 0x000ee40000003900 */
[----:B---3--:R-:W-:-:S04]  /*c070*/  LOP3.LUT R6, R6, UR4, RZ, 0xc0, !PT ;  /* 0x0000000406067c12 */ /* 0x008fc8000f8ec0ff */
[----:B------:R-:W3:Y:S01]  /*c080*/  POPC R9, R6 ;  /* 0x0000000600097309 */ /* 0x000ee20000000000 */
[----:B--2---:R-:W3:Y:S02]  /*c090*/  SHFL.IDX PT, R4, R3, R4, 0x1f ;  /* 0x00001f0403047589 */ /* 0x004ee400000e0000 */
[----:B---3--:R-:W-:-:S07]  /*c0a0*/  IADD3 R16, R4, UR37, R9 ;  /* 0x0000002504107c10 */ /* 0x008fce000fffe009 */
.L_x_216:
[----:B------:R-:W-:Y:S05]  /*c0b0*/  BSYNC B0 ;  /* 0x0000000000007941 */ /* 0x000fea0003800000 */
.L_x_215:
[----:B------:R-:W-:Y:S04]  /*c0c0*/  BSSY B0, `(.L_x_217) ;  /* 0x0000020000007945 */ /* 0x000fe80003800000 */
[----:B------:R-:W-:Y:S05]  /*c0d0*/  @!P6 BRA `(.L_x_218) ;  /* 0x000000000078e947 */ /* 0x000fea0003800000 */
[----:B------:R-:W-:Y:S01]  /*c0e0*/  IMAD R3, R22, 0x8, R26 ;  /* 0x0000000816037824 */ /* 0x000fe200078e021a */
[----:B------:R-:W-:-:S04]  /*c0f0*/  SHF.L.U32 R2, R24, 0x1f, RZ ;  /* 0x0000001f18027819 */ /* 0x000fc800000006ff */
[----:B------:R-:W3:Y:S02]  /*c100*/  SYNCS.PHASECHK.TRANS64.TRYWAIT P0, [R3+URZ+0x30860], R2 ;  /* 0x03086002030075a7 */ /* 0x000ee4000800017f */
[----:B---3--:R-:W-:Y:S05]  /*c110*/  @!P0 BRA `(.L_x_219) ;  /* 0x0000001400308947 */ /* 0x008fea0003800000 */
.L_x_263:
[----:B------:R-:W4:Y:S02]  /*c120*/  S2R R4, SR_TID.X ;  /* 0x0000000000047919 */ /* 0x000f240000002100 */
[----:B----4-:R-:W-:-:S04]  /*c130*/  LOP3.LUT R4, R4, 0x7f, RZ, 0xc0, !PT ;  /* 0x0000007f04047812 */ /* 0x010fc800078ec0ff */
[----:B------:R-:W-:-:S13]  /*c140*/  ISETP.NE.AND P0, PT, R4, RZ, PT ;  /* 0x000000ff0400720c */ /* 0x000fda0003f05270 */
[----:B------:R-:W-:Y:S05]  /*c150*/  @P0 BRA `(.L_x_220) ;  /* 0x0000000000140947 */ /* 0x000fea0003800000 */
[----:B------:R-:W-:Y:S01]  /*c160*/  ISETP.NE.AND P1, PT, R27, RZ, PT ;  /* 0x000000ff1b00720c */ /* 0x000fe20003f25270 */
[----:B---3--:R-:W-:-:S04]  /*c170*/  IMAD.MOV.U32 R2, RZ, RZ, 0x6000 ;  /* 0x00006000ff027424 */ /* 0x008fc800078e00ff */
[----:B------:R4:W-:Y:S08]  /*c180*/  SYNCS.ARRIVE.TRANS64 RZ, [R3+URZ+0x30850], R2 ;  /* 0x0308500203ff79a7 */ /* 0x0009f0000800003f */
[----:B------:R-:W-:Y:S05]  /*c190*/  @!P1 BRA `(.L_x_220) ;  /* 0x0000000000049947 */ /* 0x000fea0003800000 */
[----:B------:R-:W-:Y:S01]  /*c1a0*/  BPT.TRAP 0x1 ;  /* 0x000000040000795c */ /* 0x000fe20000300000 */
.L_x_220:
[----:B--2---:R-:W-:Y:S01]  /*c1b0*/  IMAD R26, R22, 0x6000, R26 ;  /* 0x00006000161a7824 */ /* 0x004fe200078e021a */
        /* <DEDUP_REMOVED lines=9> */
[----:B------:R-:W-:-:S05]  /*c250*/  R2UR UR13, R7 ;  /* 0x00000000070d72ca */ /* 0x000fca00000e0000 */
[----:B------:R-:W-:Y:S02]  /*c260*/  UIMAD UR11, UR11, 0xc0, UR4 ;  /* 0x000000c00b0b78a4 */ /* 0x000fe4000f8e0204 */
[----:B------:R-:W-:Y:S02]  /*c270*/  UIADD3 UR9, UR9, 0x30850, URZ ;  /* 0x0003085009097890 */ /* 0x000fe4000fffe03f */
[----:B------:R-:W-:Y:S01]  /*c280*/  UIADD3 UR8, UR8, 0x400, URZ ;  /* 0x0000040008087890 */ /* 0x000fe2000fffe03f */
[----:B------:R-:W-:-:S08]  /*c290*/  UMOV UR4, 0x0 ;  /* 0x0000000000047882 */ /* 0x000fd00000000000 */
[----:B------:R2:W-:Y:S02]  /*c2a0*/  UTMALDG.4D [UR8], [UR6], desc[UR4] ;  /* 0x00000408060075b4 */ /* 0x0005e40008019000 */
[----:B--2---:R-:W-:Y:S01]  /*c2b0*/  NOP ;  /* 0x0000000000007918 */ /* 0x004fe20000000000 */
.L_x_218:
[----:B------:R-:W-:Y:S05]  /*c2c0*/  BSYNC B0 ;  /* 0x0000000000007941 */ /* 0x000fea0003800000 */
.L_x_217:
[----:B------:R-:W-:-:S05]  /*c2d0*/  VIADD R22, R22, 0x1 ;  /* 0x0000000116167836 */ /* 0x000fca0000000000 */
[----:B------:R-:W-:-:S04]  /*c2e0*/  ISETP.NE.AND P0, PT, R22, 0x2, PT ;  /* 0x000000021600780c */ /* 0x000fc80003f05270 */
[----:B---34-:R-:W-:Y:S02]  /*c2f0*/  SEL R3, RZ, 0x1, P0 ;  /* 0x00000001ff037807 */ /* 0x018fe40000000000 */
[----:B------:R-:W-:Y:S02]  /*c300*/  SEL R22, R22, RZ, P0 ;  /* 0x000000ff16167207 */ /* 0x000fe40000000000 */
[----:B------:R-:W-:-:S07]  /*c310*/  LOP3.LUT R24, R24, R3, RZ, 0x3c, !PT ;  /* 0x0000000318187212 */ /* 0x000fce00078e3cff */
.L_x_176:
[----:B------:R-:W-:Y:S05]  /*c320*/  BSYNC B6 ;  /* 0x0000000000067941 */ /* 0x000fea0003800000 */
.L_x_174:
[----:B------:R-:W-:-:S03]  /*c330*/  UMOV UR4, 0xffffffff ;  /* 0xffffffff00047882 */ /* 0x000fc60000000000 */
[----:B------:R-:W-:Y:S05]  /*c340*/  BRA.DIV UR4, `(.L_x_221) ;  /* 0x0000001204b87947 */ /* 0x000fea000b800000 */
[----:B--2---:R2:W3:Y:S04]  /*c350*/  SHFL.IDX PT, R5, R16, RZ, 0x1f ;  /* 0x00001fff10057589 */ /* 0x0044e800000e0000 */
[----:B------:R2:W4:Y:S02]  /*c360*/  SHFL.IDX PT, R0, R16, 0x1, 0x1f ;  /* 0x00201f0010007f89 */ /* 0x00052400000e0000 */
.L_x_267:
[----:B------:R-:W-:Y:S01]  /*c370*/  ULDC UR4, c[0x0][0xc14] ;  /* 0x0003050000047ab9 */ /* 0x000fe20000000800 */
[C---:B------:R-:W-:Y:S01]  /*c380*/  IMAD.IADD R7, R27.reuse, 0x1, R19 ;  /* 0x000000011b077824 */ /* 0x040fe200078e0213 */
[----:B------:R-:W-:Y:S01]  /*c390*/  ISETP.NE.AND P0, PT, R27, 0x1f, PT ;  /* 0x0000001f1b00780c */ /* 0x000fe20003f05270 */
[----:B------:R-:W-:Y:S01]  /*c3a0*/  IMAD.U32 R4, RZ, RZ, UR4 ;  /* 0x00000004ff047e24 */ /* 0x000fe2000f8e00ff */
[----:B------:R-:W-:Y:S01]  /*c3b0*/  BSSY B0, `(.L_x_222) ;  /* 0x0000007000007945 */ /* 0x000fe20003800000 */
[----:B------:R-:W-:-:S03]  /*c3c0*/  IMAD.MOV.U32 R2, RZ, RZ, RZ ;  /* 0x000000ffff027224 */ /* 0x000fc600078e00ff */
[----:B------:R-:W-:-:S13]  /*c3d0*/  ISETP.GE.OR P0, PT, R7, R4, !P0 ;  /* 0x000000040700720c */ /* 0x000fda0004706670 */
[----:B------:R-:W-:Y:S05]  /*c3e0*/  @P0 BRA `(.L_x_223) ;  /* 0x00000000000c0947 */ /* 0x000fea0003800000 */
[----:B------:R-:W0:Y:S02]  /*c3f0*/  LDC.64 R2, c[0x0][0xc58] ;  /* 0x00031600ff027b82 */ /* 0x000e240000000a00 */
[----:B0-----:R-:W-:-:S06]  /*c400*/  IMAD.WIDE R2, R7, 0x4, R2 ;  /* 0x0000000407027825 */ /* 0x001fcc00078e0202 */
[----:B------:R0:W5:Y:S02]  /*c410*/  LDG.E R2, desc[UR46][R2.64] ;  /* 0x0000002e02027981 */ /* 0x000164000c1e1900 */
.L_x_223:
[----:B------:R-:W-:Y:S05]  /*c420*/  BSYNC B0 ;  /* 0x0000000000007941 */ /* 0x000fea0003800000 */
.L_x_222:
[----:B------:R-:W-:-:S03]  /*c430*/  UMOV UR4, 0xffffffff ;  /* 0xffffffff00047882 */ /* 0x000fc60000000000 */
[----:B------:R-:W-:Y:S05]  /*c440*/  BRA.DIV UR4, `(.L_x_224) ;  /* 0x0000001204c47947 */ /* 0x000fea000b800000 */
[----:B-----5:R-:W0:Y:S01]  /*c450*/  SHFL.UP PT, R14, R2, 0x1, RZ ;  /* 0x04200000020e7989 */ /* 0x020e2200000e00ff */
        /* <DEDUP_REMOVED lines=19> */
[----:B------:R0:W0:Y:S02]  /*c590*/  SHFL.IDX PT, R14, R8, 0x1f, 0x1f ;  /* 0x03e01f00080e7f89 */ /* 0x00002400000e0000 */
.L_x_275:
[----:B------:R-:W-:Y:S02]  /*c5a0*/  ULDC UR4, c[0x0][0xc10] ;  /* 0x0003040000047ab9 */ /* 0x000fe40000000800 */
[----:B------:R-:W-:-:S04]  /*c5b0*/  IMAD.U32 R7, RZ, RZ, UR4 ;  /* 0x00000004ff077e24 */ /* 0x000fc8000f8e00ff */
[----:B0-----:R-:W-:-:S04]  /*c5c0*/  IMAD R3, R14, R7, RZ ;  /* 0x000000070e037224 */ /* 0x001fc800078e02ff */
[----:B----4-:R-:W-:-:S05]  /*c5d0*/  IMAD.IADD R6, R0, 0x1, R3 ;  /* 0x0000000100067824 */ /* 0x010fca00078e0203 */
[----:B---3--:R-:W-:-:S13]  /*c5e0*/  ISETP.GT.AND P0, PT, R6, R5, PT ;  /* 0x000000050600720c */ /* 0x008fda0003f04270 */
[----:B------:R-:W-:Y:S05]  /*c5f0*/  @P0 BRA `(.L_x_225) ;  /* 0x0000000000ac0947 */ /* 0x000fea0003800000 */
[----:B------:R-:W0:Y:S02]  /*c600*/  LDC R4, c[0x0][0xc14] ;  /* 0x00030500ff047b82 */ /* 0x000e240000000800 */
.L_x_230:
[----:B------:R-:W-:-:S05]  /*c610*/  VIADD R19, R19, 0x1f ;  /* 0x0000001f13137836 */ /* 0x000fca0000000000 */
[----:B0-----:R-:W-:-:S13]  /*c620*/  ISETP.GE.AND P0, PT, R19, R4, PT ;  /* 0x000000041300720c */ /* 0x001fda0003f06270 */
[----:B------:R-:W-:Y:S05]  /*c630*/  @P0 BRA `(.L_x_226) ;  /* 0x0000000400540947 */ /* 0x000fea0003800000 */
[C---:B------:R-:W-:Y:S01]  /*c640*/  IMAD.IADD R7, R27.reuse, 0x1, R19 ;  /* 0x000000011b077824 */ /* 0x040fe200078e0213 */
[----:B------:R-:W-:Y:S01]  /*c650*/  ISETP.NE.AND P1, PT, R27, 0x1f, PT ;  /* 0x0000001f1b00780c */ /* 0x000fe20003f25270 */
[----:B------:R-:W-:Y:S01]  /*c660*/  BSSY B0, `(.L_x_227) ;  /* 0x0000007000007945 */ /* 0x000fe20003800000 */
[----:B------:R-:W-:Y:S02]  /*c670*/  IMAD.MOV.U32 R2, RZ, RZ, RZ ;  /* 0x000000ffff027224 */ /* 0x000fe400078e00ff */
[----:B------:R-:W-:-:S13]  /*c680*/  ISETP.GE.OR P0, PT, R7, R4, !P1 ;  /* 0x000000040700720c */ /* 0x000fda0004f06670 */
[----:B------:R-:W-:Y:S05]  /*c690*/  @P0 BRA `(.L_x_228) ;  /* 0x00000000000c0947 */ /* 0x000fea0003800000 */
[----:B------:R-:W0:Y:S02]  /*c6a0*/  LDC.64 R2, c[0x0][0xc58] ;  /* 0x00031600ff027b82 */ /* 0x000e240000000a00 */
[----:B0-----:R-:W-:-:S06]  /*c6b0*/  IMAD.WIDE R2, R7, 0x4, R2 ;  /* 0x0000000407027825 */ /* 0x001fcc00078e0202 */
[----:B------:R0:W5:Y:S02]  /*c6c0*/  LDG.E R2, desc[UR46][R2.64] ;  /* 0x0000002e02027981 */ /* 0x000164000c1e1900 */
.L_x_228:
[----:B------:R-:W-:Y:S05]  /*c6d0*/  BSYNC B0 ;  /* 0x0000000000007941 */ /* 0x000fea0003800000 */
.L_x_227:
[----:B------:R-:W-:-:S03]  /*c6e0*/  UMOV UR4, 0xffffffff ;  /* 0xffffffff00047882 */ /* 0x000fc60000000000 */
[----:B------:R-:W-:Y:S05]  /*c6f0*/  BRA.DIV UR4, `(.L_x_229) ;  /* 0x0000001204e87947 */ /* 0x000fea000b800000 */
[----:B-----5:R-:W3:Y:S01]  /*c700*/  SHFL.UP PT, R14, R2, 0x1, RZ ;  /* 0x04200000020e7989 */ /* 0x020ee200000e00ff */
[C---:B------:R-:W-:Y:S02]  /*c710*/  ISETP.NE.AND P0, PT, R27.reuse, RZ, PT ;  /* 0x000000ff1b00720c */ /* 0x040fe40003f05270 */
[C---:B------:R-:W-:Y:S02]  /*c720*/  ISETP.GE.U32.AND P1, PT, R27.reuse, 0x2, PT ;  /* 0x000000021b00780c */ /* 0x040fe40003f26070 */
[----:B---3--:R-:W-:Y:S02]  /*c730*/  SEL R13, R14, RZ, P0 ;  /* 0x000000ff0e0d7207 */ /* 0x008fe40000000000 */
[----:B------:R-:W-:-:S03]  /*c740*/  ISETP.GE.U32.AND P0, PT, R27, 0x4, PT ;  /* 0x000000041b00780c */ /* 0x000fc60003f06070 */
[----:B------:R-:W-:-:S05]  /*c750*/  IMAD.IADD R13, R2, 0x1, R13 ;  /* 0x00000001020d7824 */ /* 0x000fca00078e020d */
[----:B------:R-:W3:Y:S02]  /*c760*/  SHFL.UP PT, R14, R13, 0x2, RZ ;  /* 0x044000000d0e7989 */ /* 0x000ee400000e00ff */
[----:B---3--:R-:W-:Y:S02]  /*c770*/  SEL R0, R14, RZ, P1 ;  /* 0x000000ff0e007207 */ /* 0x008fe40000800000 */
        /* <DEDUP_REMOVED lines=12> */
[----:B------:R0:W3:Y:S02]  /*c840*/  SHFL.IDX PT, R14, R8, 0x1f, 0x1f ;  /* 0x03e01f00080e7f89 */ /* 0x0000e400000e0000 */
.L_x_283:
[----:B------:R-:W-:Y:S02]  /*c850*/  ULDC UR4, c[0x0][0xc10] ;  /* 0x0003040000047ab9 */ /* 0x000fe40000000800 */
[----:B------:R-:W-:-:S04]  /*c860*/  IMAD.U32 R7, RZ, RZ, UR4 ;  /* 0x00000004ff077e24 */ /* 0x000fc8000f8e00ff */
[----:B---3--:R-:W-:-:S04]  /*c870*/  IMAD R3, R14, R7, RZ ;  /* 0x000000070e037224 */ /* 0x008fc800078e02ff */
[----:B------:R-:W-:-:S05]  /*c880*/  IMAD.IADD R6, R3, 0x1, R6 ;  /* 0x0000000103067824 */ /* 0x000fca00078e0206 */
[----:B------:R-:W-:-:S13]  /*c890*/  ISETP.GT.AND P0, PT, R6, R5, PT ;  /* 0x000000050600720c */ /* 0x000fda0003f04270 */
[----:B------:R-:W-:Y:S05]  /*c8a0*/  @!P0 BRA `(.L_x_230) ;  /* 0xfffffffc00588947 */ /* 0x000fea000383ffff */
.L_x_225:
[----:B------:R-:W-:Y:S01]  /*c8b0*/  IMAD.IADD R6, R6, 0x1, -R3 ;  /* 0x0000000106067824 */ /* 0x000fe200078e0a03 */
[----:B------:R-:W-:-:S03]  /*c8c0*/  UMOV UR4, 0xffffffff ;  /* 0xffffffff00047882 */ /* 0x000fc60000000000 */
[----:B------:R-:W-:-:S05]  /*c8d0*/  IMAD R0, R8, R7, R6 ;  /* 0x0000000708007224 */ /* 0x000fca00078e0206 */
[----:B------:R-:W-:Y:S01]  /*c8e0*/  ISETP.GT.AND P6, PT, R0, R5, PT ;  /* 0x000000050000720c */ /* 0x000fe20003fc4270 */
[----:B------:R-:W-:-:S12]  /*c8f0*/  BRA.DIV UR4, `(.L_x_231) ;  /* 0x0000001604387947 */ /* 0x000fd8000b800000 */
[----:B------:R-:W-:-:S04]  /*c900*/  VOTE.ANY R3, PT, !P6 ;  /* 0x0000000000037806 */ /* 0x000fc800070e0100 */
[----:B------:R-:W3:Y:S02]  /*c910*/  POPC R0, R3 ;  /* 0x0000000300007309 */ /* 0x000ee40000000000 */
[----:B---3--:R3:W4:Y:S02]  /*c920*/  SHFL.IDX PT, R17, R2, R0, 0x1f ;  /* 0x00001f0002117589 */ /* 0x00872400000e0000 */
.L_x_287:
[----:B------:R-:W-:Y:S01]  /*c930*/  ISETP.NE.AND P0, PT, R3, RZ, PT ;  /* 0x000000ff0300720c */ /* 0x000fe20003f05270 */
[----:B------:R-:W-:-:S12]  /*c940*/  IMAD.MOV.U32 R14, RZ, RZ, RZ ;  /* 0x000000ffff0e7224 */ /* 0x000fd800078e00ff */
[----:B------:R-:W-:Y:S05]  /*c950*/  @!P0 BRA `(.L_x_232) ;  /* 0x0000000000108947 */ /* 0x000fea0003800000 */
[----:B------:R-:W-:Y:S01]  /*c960*/  UMOV UR4, 0xffffffff ;  /* 0xffffffff00047882 */ /* 0x000fe20000000000 */
[----:B------:R-:W-:Y:S02]  /*c970*/  IADD3 R12, R0, -0x1, RZ ;  /* 0xffffffff000c7810 */ /* 0x000fe40007ffe0ff */
[----:B------:R-:W-:Y:S05]  /*c980*/  BRA.DIV UR4, `(.L_x_233) ;  /* 0x00000016045c7947 */ /* 0x000fea000b800000 */
[----:B------:R0:W0:Y:S02]  /*c990*/  SHFL.IDX PT, R14, R8, R12, 0x1f ;  /* 0x00001f0c080e7589 */ /* 0x00002400000e0000 */
.L_x_232:
[----:B0---4-:R-:W-:Y:S01]  /*c9a0*/  IABS R8, R17 ;  /* 0x0000001100087213 */ /* 0x011fe20000000000 */
[----:B--2---:R-:W-:Y:S02]  /*c9b0*/  IMAD R16, R14, R7, R6 ;  /* 0x000000070e107224 */ /* 0x004fe400078e0206 */
[----:B------:R-:W-:Y:S01]  /*c9c0*/  IMAD.IADD R19, R0, 0x1, R19 ;  /* 0x0000000100137824 */ /* 0x000fe200078e0213 */
[----:B------:R-:W0:Y:S01]  /*c9d0*/  I2F.RP R9, R8 ;  /* 0x0000000800097306 */ /* 0x000e220000209400 */
[----:B------:R-:W-:Y:S01]  /*c9e0*/  IMAD.IADD R6, R5, 0x1, -R16 ;  /* 0x0000000105067824 */ /* 0x000fe200078e0a10 */
[----:B------:R-:W-:-:S05]  /*c9f0*/  IABS R5, R17 ;  /* 0x0000001100057213 */ /* 0x000fca0000000000 */
[----:B------:R-:W-:Y:S01]  /*ca00*/  IMAD.MOV R5, RZ, RZ, -R5 ;  /* 0x000000ffff057224 */ /* 0x000fe200078e0a05 */
[----:B0-----:R-:W3:Y:S02]  /*ca10*/  MUFU.RCP R9, R9 ;  /* 0x0000000900097308 */ /* 0x001ee40000001000 */
[----:B---3--:R-:W-:-:S06]  /*ca20*/  VIADD R2, R9, 0xffffffe ;  /* 0x0ffffffe09027836 */ /* 0x008fcc0000000000 */
[----:B------:R0:W2:Y:S02]  /*ca30*/  F2I.FTZ.U32.TRUNC.NTZ R3, R2 ;  /* 0x0000000200037305 */ /* 0x0000a4000021f000 */
[----:B0-----:R-:W-:Y:S02]  /*ca40*/  IMAD.MOV.U32 R2, RZ, RZ, RZ ;  /* 0x000000ffff027224 */ /* 0x001fe400078e00ff */
[----:B--2---:R-:W-:-:S04]  /*ca50*/  IMAD.MOV R11, RZ, RZ, -R3 ;  /* 0x000000ffff0b7224 */ /* 0x004fc800078e0a03 */
[----:B------:R-:W-:-:S04]  /*ca60*/  IMAD R7, R11, R8, RZ ;  /* 0x000000080b077224 */ /* 0x000fc800078e02ff */
[----:B------:R-:W-:Y:S01]  /*ca70*/  IMAD.HI.U32 R3, R3, R7, R2 ;  /* 0x0000000703037227 */ /* 0x000fe200078e0002 */
[----:B------:R-:W-:-:S05]  /*ca80*/  IABS R2, R6 ;  /* 0x0000000600027213 */ /* 0x000fca0000000000 */
        /* <DEDUP_REMOVED lines=16> */
.L_x_226:
[----:B------:R-:W-:Y:S01]  /*cb90*/  UMOV UR4, URZ ;  /* 0x0000003f00047c82 */ /* 0x000fe20008000000 */
[----:B------:R-:W-:Y:S01]  /*cba0*/  UMOV UR5, URZ ;  /* 0x0000003f00057c82 */ /* 0x000fe20008000000 */
[----:B------:R-:W-:Y:S01]  /*cbb0*/  ULDC UR6, c[0x0][0xc14] ;  /* 0x0003050000067ab9 */ /* 0x000fe20000000800 */
[----:B--2---:R-:W-:Y:S02]  /*cbc0*/  IMAD.MOV.U32 R16, RZ, RZ, R5 ;  /* 0x000000ffff107224 */ /* 0x004fe400078e0005 */
[----:B------:R-:W-:Y:S02]  /*cbd0*/  IMAD.U32 R17, RZ, RZ, UR4 ;  /* 0x00000004ff117e24 */ /* 0x000fe4000f8e00ff */
[----:B------:R-:W-:Y:S02]  /*cbe0*/  IMAD.U32 R18, RZ, RZ, UR5 ;  /* 0x00000005ff127e24 */ /* 0x000fe4000f8e00ff */
[----:B------:R-:W-:-:S07]  /*cbf0*/  IMAD.U32 R19, RZ, RZ, UR6 ;  /* 0x00000006ff137e24 */ /* 0x000fce000f8e00ff */
.L_x_234:
[----:B------:R-:W-:Y:S01]  /*cc00*/  ISETP.NE.AND P0, PT, R27, RZ, PT ;  /* 0x000000ff1b00720c */ /* 0x000fe20003f05270 */
[----:B------:R-:W-:Y:S05]  /*cc10*/  WARPSYNC.ALL ;  /* 0x0000000000007948 */ /* 0x000fea0003800000 */
[----:B------:R-:W-:Y:S07]  /*cc20*/  BAR.SYNC.DEFER_BLOCKING 0x4, 0x1a0 ;  /* 0x0106800000007b1d */ /* 0x000fee0000010000 */
[----:B------:R-:W-:Y:S01]  /*cc30*/  @!P0 MOV R0, 0x400 ;  /* 0x0000040000008802 */ /* 0x000fe20000000f00 */
[----:B------:R-:W0:Y:S03]  /*cc40*/  @!P0 S2R R3, SR_CgaCtaId ;  /* 0x0000000000038919 */ /* 0x000e260000008800 */
[----:B0-----:R-:W-:-:S05]  /*cc50*/  @!P0 LEA R0, R3, R0, 0x18 ;  /* 0x0000000003008211 */ /* 0x001fca00078ec0ff */
[----:B------:R2:W-:Y:S01]  /*cc60*/  @!P0 STS.128 [R0+0x308d0], R16 ;  /* 0x0308d01000008388 */ /* 0x0005e20000000c00 */
[----:B------:R-:W-:Y:S06]  /*cc70*/  BAR.ARV 0x5, 0x1a0 ;  /* 0x0146800000007b1d */ /* 0x000fec0000002000 */
[----:B------:R-:W-:-:S13]  /*cc80*/  ISETP.GE.AND P0, PT, R19, R4, PT ;  /* 0x000000041300720c */ /* 0x000fda0003f06270 */
[----:B------:R-:W-:Y:S05]  /*cc90*/  @!P0 BRA `(.L_x_235) ;  /* 0xffffffd000008947 */ /* 0x000fea000383ffff */
.L_x_172:
[----:B0-2---:R-:W2:Y:S01]  /*cca0*/  LDL.LU R0, [R1+0xc] ;  /* 0x00000c0001007983 */ /* 0x005ea20000300800 */
[----:B------:R-:W-:Y:S01]  /*ccb0*/  BSSY B0, `(.L_x_236) ;  /* 0x000000b000007945 */ /* 0x000fe20003800000 */
[----:B------:R-:W0:Y:S01]  /*ccc0*/  S2R R5, SR_CgaCtaId ;  /* 0x0000000000057919 */ /* 0x000e220000008800 */
[----:B--2---:R-:W-:-:S05]  /*ccd0*/  VIADD R0, R0, 0x1 ;  /* 0x0000000100007836 */ /* 0x004fca0000000000 */
[----:B------:R-:W-:-:S04]  /*cce0*/  LEA.HI R2, R0, R0, RZ, 0x1 ;  /* 0x0000000000027211 */ /* 0x000fc800078f08ff */
[----:B------:R-:W-:Y:S02]  /*ccf0*/  LOP3.LUT R3, R2, 0xfffffffe, RZ, 0xc0, !PT ;  /* 0xfffffffe02037812 */ /* 0x000fe400078ec0ff */
[----:B------:R-:W-:-:S03]  /*cd00*/  MOV R2, 0x400 ;  /* 0x0000040000027802 */ /* 0x000fc60000000f00 */
[----:B------:R-:W-:Y:S01]  /*cd10*/  IMAD.IADD R0, R0, 0x1, -R3 ;  /* 0x0000000100007824 */ /* 0x000fe200078e0a03 */
[----:B0-----:R-:W-:-:S04]  /*cd20*/  LEA R9, R5, R2, 0x18 ;  /* 0x0000000205097211 */ /* 0x001fc800078ec0ff */
[----:B------:R-:W-:-:S04]  /*cd30*/  SHF.L.U32 R0, R0, 0x1f, RZ ;  /* 0x0000001f00007819 */ /* 0x000fc800000006ff */
[----:B------:R-:W0:Y:S02]  /*cd40*/  SYNCS.PHASECHK.TRANS64.TRYWAIT P0, [R9+URZ+0x30820], R0 ;  /* 0x03082000090075a7 */ /* 0x000e24000800017f */
[----:B0-----:R-:W-:Y:S05]  /*cd50*/  @!P0 BRA `(.L_x_237) ;  /* 0x00000010008c8947 */ /* 0x001fea0003800000 */
.L_x_290:
[----:B------:R-:W-:Y:S05]  /*cd60*/  BSYNC B0 ;  /* 0x0000000000007941 */ /* 0x000fea0003800000 */
.L_x_236:
[----:B------:R-:W-:-:S03]  /*cd70*/  UMOV UR4, 0xffffffff ;  /* 0xffffffff00047882 */ /* 0x000fc60000000000 */
[----:B------:R-:W-:Y:S05]  /*cd80*/  BRA.DIV UR4, `(.L_x_238) ;  /* 0x0000001204947947 */ /* 0x000fea000b800000 */
[----:B0-----:R-:W0:Y:S02]  /*cd90*/  S2R R0, SR_TID.X ;  /* 0x0000000000007919 */ /* 0x001e240000002100 */
[----:B0-----:R-:W-:-:S04]  /*cda0*/  SHF.R.U32.HI R0, RZ, 0x5, R0 ;  /* 0x00000005ff007819 */ /* 0x001fc80000011600 */
[----:B------:R-:W-:-:S05]  /*cdb0*/  LOP3.LUT R0, R0, 0x3, RZ, 0xc0, !PT ;  /* 0x0000000300007812 */ /* 0x000fca00078ec0ff */
[----:B------:R0:W2:Y:S02]  /*cdc0*/  SHFL.IDX PT, R14, R0, RZ, 0x1f ;  /* 0x00001fff000e7589 */ /* 0x0000a400000e0000 */
.L_x_293:
[----:B--2---:R-:W-:Y:S01]  /*cdd0*/  ISETP.NE.AND P0, PT, R14, RZ, PT ;  /* 0x000000ff0e00720c */ /* 0x004fe20003f05270 */
[----:B------:R-:W-:-:S12]  /*cde0*/  BSSY B0, `(.L_x_239) ;  /* 0x0000024000007945 */ /* 0x000fd80003800000 */
[----:B------:R-:W-:Y:S05]  /*cdf0*/  @P0 BRA `(.L_x_240) ;  /* 0x0000000000880947 */ /* 0x000fea0003800000 */
[----:B------:R-:W-:-:S03]  /*ce00*/  UMOV UR4, 0xffffffff ;  /* 0xffffffff00047882 */ /* 0x000fc60000000000 */
[----:B------:R-:W-:Y:S05]  /*ce10*/  BRA.DIV UR4, `(.L_x_241) ;  /* 0x0000001204a47947 */ /* 0x000fea000b800000 */
[----:B------:R-:W-:-:S13]  /*ce20*/  ELECT P6, URZ, PT ;  /* 0x00000000003f782f */ /* 0x000fda00038c0000 */
.L_x_296:
[----:B------:R-:W-:Y:S05]  /*ce30*/  @!P6 BRA `(.L_x_240) ;  /* 0x000000000078e947 */ /* 0x000fea0003800000 */
[----:B------:R-:W-:-:S06]  /*ce40*/  ULOP3.LUT UR4, UR36, 0x2, URZ, 0xfc, !UPT ;  /* 0x0000000224047892 */ /* 0x000fcc000f8efc3f */
[----:B0-----:R-:W-:-:S05]  /*ce50*/  IMAD.U32 R0, RZ, RZ, UR4 ;  /* 0x00000004ff007e24 */ /* 0x001fca000f8e00ff */
[----:B------:R-:W-:-:S13]  /*ce60*/  ISETP.NE.AND P2, PT, R0, 0x3, PT ;  /* 0x000000030000780c */ /* 0x000fda0003f45270 */
[----:B------:R-:W-:Y:S05]  /*ce70*/  @!P2 BRA `(.L_x_242) ;  /* 0x000000000004a947 */ /* 0x000fea0003800000 */
[----:B------:R-:W-:Y:S01]  /*ce80*/  BPT.TRAP 0x1 ;  /* 0x000000040000795c */ /* 0x000fe20000300000 */
.L_x_242:
[----:B------:R-:W-:Y:S01]  /*ce90*/  VIADD R3, R9, 0x30840 ;  /* 0x0003084009037836 */ /* 0x000fe20000000000 */
[----:B------:R-:W-:Y:S01]  /*cea0*/  SHF.L.U32 R2, R24, 0x1f, RZ ;  /* 0x0000001f18027819 */ /* 0x000fe200000006ff */
[C---:B------:R-:W-:Y:S02]  /*ceb0*/  VIADD R0, R22.reuse, 0x1 ;  /* 0x0000000116007836 */ /* 0x040fe40000000000 */
[----:B------:R-:W-:-:S03]  /*cec0*/  IMAD R7, R22, 0x8, R3 ;  /* 0x0000000816077824 */ /* 0x000fc600078e0203 */
[C---:B------:R-:W-:Y:S01]  /*ced0*/  ISETP.NE.AND P1, PT, R0.reuse, 0x2, PT ;  /* 0x000000020000780c */ /* 0x040fe20003f25270 */
[----:B------:R-:W0:Y:S03]  /*cee0*/  SYNCS.PHASECHK.TRANS64.TRYWAIT P0, [R7+URZ], R2 ;  /* 0x00000002070075a7 */ /* 0x000e26000800017f */
[----:B------:R-:W-:Y:S02]  /*cef0*/  SEL R5, RZ, 0x1, P1 ;  /* 0x00000001ff057807 */ /* 0x000fe40000800000 */
[----:B------:R-:W-:Y:S02]  /*cf00*/  SEL R4, R0, RZ, P1 ;  /* 0x000000ff00047207 */ /* 0x000fe40000800000 */
[----:B------:R-:W-:-:S03]  /*cf10*/  LOP3.LUT R0, R24, R5, RZ, 0x3c, !PT ;  /* 0x0000000518007212 */ /* 0x000fc600078e3cff */
[----:B------:R-:W-:Y:S01]  /*cf20*/  IMAD R3, R4, 0x8, R3 ;  /* 0x0000000804037824 */ /* 0x000fe200078e0203 */
[----:B------:R-:W-:Y:S01]  /*cf30*/  SHF.L.U32 R0, R0, 0x1f, RZ ;  /* 0x0000001f00007819 */ /* 0x000fe200000006ff */
[----:B0-----:R-:W-:Y:S06]  /*cf40*/  @!P0 BRA `(.L_x_243) ;  /* 0x0000001000788947 */ /* 0x001fec0003800000 */
.L_x_297:
[----:B------:R-:W2:Y:S02]  /*cf50*/  SYNCS.PHASECHK.TRANS64.TRYWAIT P0, [R3+URZ], R0 ;  /* 0x00000000030075a7 */ /* 0x000ea4000800017f */
[----:B--2---:R-:W-:Y:S05]  /*cf60*/  @!P0 BRA `(.L_x_244) ;  /* 0x0000001000848947 */ /* 0x004fea0003800000 */
.L_x_298:
[----:B------:R-:W-:Y:S05]  /*cf70*/  @!P2 BRA `(.L_x_245) ;  /* 0x000000000004a947 */ /* 0x000fea0003800000 */
[----:B------:R-:W-:Y:S01]  /*cf80*/  BPT.TRAP 0x1 ;  /* 0x000000040000795c */ /* 0x000fe20000300000 */
.L_x_245:
[----:B--2---:R-:W-:-:S04]  /*cf90*/  VIADD R3, R9, 0x30860 ;  /* 0x0003086009037836 */ /* 0x004fc80000000000 */
[----:B------:R-:W-:-:S04]  /*cfa0*/  IMAD R5, R22, 0x8, R3 ;  /* 0x0000000816057824 */ /* 0x000fc800078e0203 */
[----:B------:R-:W2:Y:S02]  /*cfb0*/  SYNCS.PHASECHK.TRANS64.TRYWAIT P0, [R5+URZ], R2 ;  /* 0x00000002050075a7 */ /* 0x000ea4000800017f */
[----:B--2---:R-:W-:Y:S05]  /*cfc0*/  @!P0 BRA `(.L_x_246) ;  /* 0x0000001000808947 */ /* 0x004fea0003800000 */
.L_x_299:
[----:B------:R-:W-:-:S07]  /*cfd0*/  IMAD R3, R4, 0x8, R3 ;  /* 0x0000000804037824 */ /* 0x000fce00078e0203 */
.L_x_247:
[----:B---3--:R3:W4:Y:S02]  /*cfe0*/  SYNCS.PHASECHK.TRANS64.TRYWAIT P0, [R3+URZ], R0 ;  /* 0x00000000030075a7 */ /* 0x008724000800017f */
[----:B----4-:R-:W-:Y:S05]  /*cff0*/  @!P0 NANOSLEEP.SYNCS 0x989680 ;  /* 0x009896800000895d */ /* 0x010fea0003900000 */
[----:B------:R-:W4:Y:S02]  /*d000*/  @!P0 SYNCS.PHASECHK.TRANS64 P0, [R3+URZ], R0 ;  /* 0x00000000030085a7 */ /* 0x000f24000800007f */
[----:B----4-:R-:W-:Y:S05]  /*d010*/  @!P0 BRA `(.L_x_247) ;  /* 0xfffffffc00f08947 */ /* 0x010fea000383ffff */
.L_x_240:
[----:B------:R-:W-:Y:S05]  /*d020*/  BSYNC B0 ;  /* 0x0000000000007941 */ /* 0x000fea0003800000 */
.L_x_239:
[----:B------:R-:W-:Y:S05]  /*d030*/  EXIT ;  /* 0x000000000000794d */ /* 0x000fea0003800000 */
.L_x_126:
[----:B0-----:R-:W-:-:S04]  /*d040*/  IMAD.U32 R3, RZ, RZ, UR40 ;  /* 0x00000028ff037e24 */ /* 0x001fc8000f8e00ff */
[----:B------:R0:W1:Y:S03]  /*d050*/  SYNCS.PHASECHK.TRANS64.TRYWAIT P1, [R3+URZ+0x30800], R0 ;  /* 0x03080000030075a7 */ /* 0x000066000802017f */
[----:B-1----:R-:W-:Y:S05]  /*d060*/  @!P1 NANOSLEEP.SYNCS 0x989680 ;  /* 0x009896800000995d */ /* 0x002fea0003900000 */
[----:B------:R-:W1:Y:S02]  /*d070*/  @!P1 SYNCS.PHASECHK.TRANS64 P1, [R3+URZ+0x30800], R0 ;  /* 0x03080000030095a7 */ /* 0x000e64000802007f */
[----:B-1----:R-:W-:Y:S05]  /*d080*/  @!P1 BRA `(.L_x_126) ;  /* 0xfffffffc00ec9947 */ /* 0x002fea000383ffff */
[----:B------:R-:W-:Y:S05]  /*d090*/  BRA `(.L_x_248) ;  /* 0xffffff4400847947 */ /* 0x000fea000383ffff */
.L_x_130:
[----:B-1----:R1:W2:Y:S02]  /*d0a0*/  SYNCS.PHASECHK.TRANS64.TRYWAIT P2, [R3+URZ+0x30830], R0 ;  /* 0x03083000030075a7 */ /* 0x0022a4000804017f */
[----:B--2---:R-:W-:Y:S05]  /*d0b0*/  @!P2 NANOSLEEP.SYNCS 0x989680 ;  /* 0x009896800000a95d */ /* 0x004fea0003900000 */
[----:B------:R-:W2:Y:S02]  /*d0c0*/  @!P2 SYNCS.PHASECHK.TRANS64 P2, [R3+URZ+0x30830], R0 ;  /* 0x030830000300a5a7 */ /* 0x000ea4000804007f */
[----:B--2---:R-:W-:Y:S05]  /*d0d0*/  @!P2 BRA `(.L_x_130) ;  /* 0xfffffffc00f0a947 */ /* 0x004fea000383ffff */
[----:B------:R-:W-:Y:S05]  /*d0e0*/  BRA `(.L_x_129) ;  /* 0xffffff4400ac7947 */ /* 0x000fea000383ffff */
.L_x_135:
[----:B--2---:R-:W-:-:S04]  /*d0f0*/  IMAD.U32 R5, RZ, RZ, UR6 ;  /* 0x00000006ff057e24 */ /* 0x004fc8000f8e00ff */
[----:B------:R2:W3:Y:S03]  /*d100*/  SYNCS.PHASECHK.TRANS64.TRYWAIT P2, [R5+URZ+0x30830], R0 ;  /* 0x03083000050075a7 */ /* 0x0004e6000804017f */
[----:B---3--:R-:W-:Y:S05]  /*d110*/  @!P2 NANOSLEEP.SYNCS 0x989680 ;  /* 0x009896800000a95d */ /* 0x008fea0003900000 */
[----:B------:R-:W3:Y:S02]  /*d120*/  @!P2 SYNCS.PHASECHK.TRANS64 P2, [R5+URZ+0x30830], R0 ;  /* 0x030830000500a5a7 */ /* 0x000ee4000804007f */
[----:B---3--:R-:W-:Y:S05]  /*d130*/  @!P2 BRA `(.L_x_135) ;  /* 0xfffffffc00eca947 */ /* 0x008fea000383ffff */
[----:B------:R-:W-:Y:S05]  /*d140*/  BRA `(.L_x_132) ;  /* 0xffffff7400047947 */ /* 0x000fea000383ffff */
.L_x_139:
[----:B-1----:R-:W-:-:S04]  /*d150*/  IMAD.U32 R5, RZ, RZ, UR6 ;  /* 0x00000006ff057e24 */ /* 0x002fc8000f8e00ff */
[----:B------:R1:W2:Y:S03]  /*d160*/  SYNCS.PHASECHK.TRANS64.TRYWAIT P2, [R5+URZ+0x30850], R0 ;  /* 0x03085000050075a7 */ /* 0x0002a6000804017f */
[----:B--2---:R-:W-:Y:S05]  /*d170*/  @!P2 NANOSLEEP.SYNCS 0x989680 ;  /* 0x009896800000a95d */ /* 0x004fea0003900000 */
[----:B------:R-:W2:Y:S02]  /*d180*/  @!P2 SYNCS.PHASECHK.TRANS64 P2, [R5+URZ+0x30850], R0 ;  /* 0x030850000500a5a7 */ /* 0x000ea4000804007f */
[----:B--2---:R-:W-:Y:S05]  /*d190*/  @!P2 BRA `(.L_x_139) ;  /* 0xfffffffc00eca947 */ /* 0x004fea000383ffff */
[----:B------:R-:W-:Y:S05]  /*d1a0*/  BRA `(.L_x_136) ;  /* 0xffffff74007c7947 */ /* 0x000fea000383ffff */
.L_x_144:
[----:B---3--:R-:W-:-:S04]  /*d1b0*/  IMAD.U32 R10, RZ, RZ, UR5 ;  /* 0x00000005ff0a7e24 */ /* 0x008fc8000f8e00ff */
[----:B------:R3:W4:Y:S03]  /*d1c0*/  SYNCS.PHASECHK.TRANS64.TRYWAIT P0, [R10+URZ+0x30850], R3 ;  /* 0x030850030a0075a7 */ /* 0x000726000800017f */
[----:B----4-:R-:W-:Y:S05]  /*d1d0*/  @!P0 NANOSLEEP.SYNCS 0x989680 ;  /* 0x009896800000895d */ /* 0x010fea0003900000 */
[----:B------:R-:W4:Y:S02]  /*d1e0*/  @!P0 SYNCS.PHASECHK.TRANS64 P0, [R10+URZ+0x30850], R3 ;  /* 0x030850030a0085a7 */ /* 0x000f24000800007f */
[----:B----4-:R-:W-:Y:S05]  /*d1f0*/  @!P0 BRA `(.L_x_144) ;  /* 0xfffffffc00ec8947 */ /* 0x010fea000383ffff */
[----:B------:R-:W-:Y:S05]  /*d200*/  BRA `(.L_x_143) ;  /* 0xffffff9c00307947 */ /* 0x000fea000383ffff */
.L_x_181:
[----:B------:R-:W0:Y:S01]  /*d210*/  S2R R4, SR_TID.X ;  /* 0x0000000000047919 */ /* 0x000e220000002100 */
[----:B------:R-:W-:Y:S01]  /*d220*/  BSSY B0, `(.L_x_249) ;  /* 0x000000a000007945 */ /* 0x000fe20003800000 */
[----:B------:R-:W-:Y:S02]  /*d230*/  IMAD.MOV.U32 R12, RZ, RZ, RZ ;  /* 0x000000ffff0c7224 */ /* 0x000fe400078e00ff */
[----:B------:R-:W-:Y:S02]  /*d240*/  IMAD.MOV.U32 R11, RZ, RZ, 0x1f ;  /* 0x0000001fff0b7424 */ /* 0x000fe400078e00ff */
[----:B------:R-:W-:Y:S01]  /*d250*/  IMAD.MOV.U32 R15, RZ, RZ, -0x1 ;  /* 0xffffffffff0f7424 */ /* 0x000fe200078e00ff */
[----:B0-----:R-:W-:-:S04]  /*d260*/  SHF.R.U32.HI R4, RZ, 0x5, R4 ;  /* 0x00000005ff047819 */ /* 0x001fc80000011604 */
[----:B------:R-:W-:-:S05]  /*d270*/  LOP3.LUT R4, R4, 0x3, RZ, 0xc0, !PT ;  /* 0x0000000304047812 */ /* 0x000fca00078ec0ff */
[----:B------:R-:W-:-:S07]  /*d280*/  IMAD.MOV.U32 R13, RZ, RZ, R4 ;  /* 0x000000ffff0d7224 */ /* 0x000fce00078e0004 */
[----:B-1----:R-:W-:Y:S05]  /*d290*/  WARPSYNC.COLLECTIVE R15, `(.L_x_250) ;  /* 0x000000000f087348 */ /* 0x002fea0003c00000 */
[----:B------:R0:W2:Y:S02]  /*d2a0*/  SHFL.IDX P6, R14, R13, R12, R11 ;  /* 0x0000000c0d0e7389 */ /* 0x0000a400000c000b */
[----:B012---:R-:W-:Y:S01]  /*d2b0*/  ENDCOLLECTIVE ;  /* 0x000000000000791b */ /* 0x007fe20003800000 */
.L_x_250:
[----:B------:R-:W-:Y:S05]  /*d2c0*/  BSYNC B0 ;  /* 0x0000000000007941 */ /* 0x000fea0003800000 */
.L_x_249:
[----:B------:R-:W-:Y:S05]  /*d2d0*/  BRA `(.L_x_251) ;  /* 0xffffffd400347947 */ /* 0x000fea000383ffff */
.L_x_182:
[----:B------:R-:W-:Y:S01]  /*d2e0*/  BSSY B0, `(.L_x_252) ;  /* 0x0000006000007945 */ /* 0x000fe20003800000 */
[----:B------:R-:W-:-:S07]  /*d2f0*/  IMAD.MOV.U32 R15, RZ, RZ, -0x1 ;  /* 0xffffffffff0f7424 */ /* 0x000fce00078e00ff */
[----:B-1----:R-:W-:Y:S05]  /*d300*/  WARPSYNC.COLLECTIVE R15, `(.L_x_253) ;  /* 0x000000000f0c7348 */ /* 0x002fea0003c00000 */
[----:B------:R-:W-:Y:S02]  /*d310*/  ELECT P6, UR62, PT ;  /* 0x00000000003e782f */ /* 0x000fe400038c0000 */
[----:B------:R-:W-:Y:S01]  /*d320*/  MOV R14, UR62 ;  /* 0x0000003e000e7c02 */ /* 0x000fe20008000f00 */
[----:B-1----:R-:W-:Y:S10]  /*d330*/  ENDCOLLECTIVE ;  /* 0x000000000000791b */ /* 0x002ff40003800000 */
.L_x_253:
[----:B------:R-:W-:Y:S05]  /*d340*/  BSYNC B0 ;  /* 0x0000000000007941 */ /* 0x000fea0003800000 */
.L_x_252:
[----:B------:R-:W-:Y:S05]  /*d350*/  BRA `(.L_x_254) ;  /* 0xffffffd400287947 */ /* 0x000fea000383ffff */
.L_x_185:
[----:B--2---:R2:W3:Y:S02]  /*d360*/  SYNCS.PHASECHK.TRANS64.TRYWAIT P0, [R5+URZ+0x30840], R4 ;  /* 0x03084004050075a7 */ /* 0x0044e4000800017f */
[----:B---3--:R-:W-:Y:S05]  /*d370*/  @!P0 NANOSLEEP.SYNCS 0x989680 ;  /* 0x009896800000895d */ /* 0x008fea0003900000 */
[----:B------:R-:W3:Y:S02]  /*d380*/  @!P0 SYNCS.PHASECHK.TRANS64 P0, [R5+URZ+0x30840], R4 ;  /* 0x03084004050085a7 */ /* 0x000ee4000800007f */
[----:B---3--:R-:W-:Y:S05]  /*d390*/  @!P0 BRA `(.L_x_185) ;  /* 0xfffffffc00f08947 */ /* 0x008fea000383ffff */
[----:B------:R-:W-:Y:S05]  /*d3a0*/  BRA `(.L_x_255) ;  /* 0xffffffd400807947 */ /* 0x000fea000383ffff */
.L_x_188:
[----:B--2---:R2:W3:Y:S02]  /*d3b0*/  SYNCS.PHASECHK.TRANS64.TRYWAIT P0, [R26+URZ+0x30820], R5 ;  /* 0x030820051a0075a7 */ /* 0x0044e4000800017f */
[----:B---3--:R-:W-:Y:S05]  /*d3c0*/  @!P0 NANOSLEEP.SYNCS 0x989680 ;  /* 0x009896800000895d */ /* 0x008fea0003900000 */
[----:B------:R-:W3:Y:S02]  /*d3d0*/  @!P0 SYNCS.PHASECHK.TRANS64 P0, [R26+URZ+0x30820], R5 ;  /* 0x030820051a0085a7 */ /* 0x000ee4000800007f */
[----:B---3--:R-:W-:Y:S05]  /*d3e0*/  @!P0 BRA `(.L_x_188) ;  /* 0xfffffffc00f08947 */ /* 0x008fea000383ffff */
[----:B------:R-:W-:Y:S05]  /*d3f0*/  BRA `(.L_x_256) ;  /* 0xffffffd800407947 */ /* 0x000fea000383ffff */
.L_x_196:
[----:B0-----:R0:W3:Y:S02]  /*d400*/  SYNCS.PHASECHK.TRANS64.TRYWAIT P0, [R3+URZ+0x30840], R2 ;  /* 0x03084002030075a7 */ /* 0x0010e4000800017f */
[----:B---3--:R-:W-:Y:S05]  /*d410*/  @!P0 NANOSLEEP.SYNCS 0x989680 ;  /* 0x009896800000895d */ /* 0x008fea0003900000 */
[----:B------:R-:W3:Y:S02]  /*d420*/  @!P0 SYNCS.PHASECHK.TRANS64 P0, [R3+URZ+0x30840], R2 ;  /* 0x03084002030085a7 */ /* 0x000ee4000800007f */
[----:B---3--:R-:W-:Y:S05]  /*d430*/  @!P0 BRA `(.L_x_196) ;  /* 0xfffffffc00f08947 */ /* 0x008fea000383ffff */
[----:B------:R-:W-:Y:S05]  /*d440*/  BRA `(.L_x_257) ;  /* 0xffffffd800e87947 */ /* 0x000fea000383ffff */
.L_x_198:
[----:B0-----:R0:W2:Y:S02]  /*d450*/  SYNCS.PHASECHK.TRANS64.TRYWAIT P0, [R2+URZ+0x60], R5 ;  /* 0x00006005020075a7 */ /* 0x0010a4000800017f */
[----:B--2---:R-:W-:Y:S05]  /*d460*/  @!P0 NANOSLEEP.SYNCS 0x989680 ;  /* 0x009896800000895d */ /* 0x004fea0003900000 */
[----:B------:R-:W2:Y:S02]  /*d470*/  @!P0 SYNCS.PHASECHK.TRANS64 P0, [R2+URZ+0x60], R5 ;  /* 0x00006005020085a7 */ /* 0x000ea4000800007f */
[----:B--2---:R-:W-:Y:S05]  /*d480*/  @!P0 BRA `(.L_x_198) ;  /* 0xfffffffc00f08947 */ /* 0x004fea000383ffff */
[----:B------:R-:W-:Y:S05]  /*d490*/  BRA `(.L_x_258) ;  /* 0xffffffdc004c7947 */ /* 0x000fea000383ffff */
.L_x_203:
[----:B---3--:R3:W4:Y:S02]  /*d4a0*/  SYNCS.PHASECHK.TRANS64.TRYWAIT P0, [R3+URZ+0x30840], R2 ;  /* 0x03084002030075a7 */ /* 0x008724000800017f */
[----:B----4-:R-:W-:Y:S05]  /*d4b0*/  @!P0 NANOSLEEP.SYNCS 0x989680 ;  /* 0x009896800000895d */ /* 0x010fea0003900000 */
[----:B------:R-:W4:Y:S02]  /*d4c0*/  @!P0 SYNCS.PHASECHK.TRANS64 P0, [R3+URZ+0x30840], R2 ;  /* 0x03084002030085a7 */ /* 0x000f24000800007f */
[----:B----4-:R-:W-:Y:S05]  /*d4d0*/  @!P0 BRA `(.L_x_203) ;  /* 0xfffffffc00f08947 */ /* 0x010fea000383ffff */
[----:B------:R-:W-:Y:S05]  /*d4e0*/  BRA `(.L_x_259) ;  /* 0xffffffe000547947 */ /* 0x000fea000383ffff */
.L_x_205:
[----:B0-----:R0:W2:Y:S02]  /*d4f0*/  SYNCS.PHASECHK.TRANS64.TRYWAIT P1, [R3+URZ+0x60], R24 ;  /* 0x00006018030075a7 */ /* 0x0010a4000802017f */
[----:B--2---:R-:W-:Y:S05]  /*d500*/  @!P1 NANOSLEEP.SYNCS 0x989680 ;  /* 0x009896800000995d */ /* 0x004fea0003900000 */
[----:B------:R-:W2:Y:S02]  /*d510*/  @!P1 SYNCS.PHASECHK.TRANS64 P1, [R3+URZ+0x60], R24 ;  /* 0x00006018030095a7 */ /* 0x000ea4000802007f */
[----:B--2---:R-:W-:Y:S05]  /*d520*/  @!P1 BRA `(.L_x_205) ;  /* 0xfffffffc00f09947 */ /* 0x004fea000383ffff */
[----:B------:R-:W-:Y:S05]  /*d530*/  BRA `(.L_x_260) ;  /* 0xffffffe000b87947 */ /* 0x000fea000383ffff */
.L_x_210:
[----:B--2---:R2:W3:Y:S02]  /*d540*/  SYNCS.PHASECHK.TRANS64.TRYWAIT P0, [R2+URZ+0x30840], R3 ;  /* 0x03084003020075a7 */ /* 0x0044e4000800017f */
[----:B---3--:R-:W-:Y:S05]  /*d550*/  @!P0 NANOSLEEP.SYNCS 0x989680 ;  /* 0x009896800000895d */ /* 0x008fea0003900000 */
[----:B------:R-:W3:Y:S02]  /*d560*/  @!P0 SYNCS.PHASECHK.TRANS64 P0, [R2+URZ+0x30840], R3 ;  /* 0x03084003020085a7 */ /* 0x000ee4000800007f */
[----:B---3--:R-:W-:Y:S05]  /*d570*/  @!P0 BRA `(.L_x_210) ;  /* 0xfffffffc00f08947 */ /* 0x008fea000383ffff */
[----:B------:R-:W-:Y:S05]  /*d580*/  BRA `(.L_x_261) ;  /* 0xffffffe400947947 */ /* 0x000fea000383ffff */
.L_x_212:
[----:B0-----:R0:W2:Y:S02]  /*d590*/  SYNCS.PHASECHK.TRANS64.TRYWAIT P1, [R2+URZ+0x60], R11 ;  /* 0x0000600b020075a7 */ /* 0x0010a4000802017f */
[----:B--2---:R-:W-:Y:S05]  /*d5a0*/  @!P1 NANOSLEEP.SYNCS 0x989680 ;  /* 0x009896800000995d */ /* 0x004fea0003900000 */
[----:B------:R-:W2:Y:S02]  /*d5b0*/  @!P1 SYNCS.PHASECHK.TRANS64 P1, [R2+URZ+0x60], R11 ;  /* 0x0000600b020095a7 */ /* 0x000ea4000802007f */
[----:B--2---:R-:W-:Y:S05]  /*d5c0*/  @!P1 BRA `(.L_x_212) ;  /* 0xfffffffc00f09947 */ /* 0x004fea000383ffff */
[----:B------:R-:W-:Y:S05]  /*d5d0*/  BRA `(.L_x_262) ;  /* 0xffffffe400fc7947 */ /* 0x000fea000383ffff */
.L_x_219:
[----:B---3--:R3:W4:Y:S02]  /*d5e0*/  SYNCS.PHASECHK.TRANS64.TRYWAIT P0, [R3+URZ+0x30860], R2 ;  /* 0x03086002030075a7 */ /* 0x008724000800017f */
[----:B----4-:R-:W-:Y:S05]  /*d5f0*/  @!P0 NANOSLEEP.SYNCS 0x989680 ;  /* 0x009896800000895d */ /* 0x010fea0003900000 */
[----:B------:R-:W4:Y:S02]  /*d600*/  @!P0 SYNCS.PHASECHK.TRANS64 P0, [R3+URZ+0x30860], R2 ;  /* 0x03086002030085a7 */ /* 0x000f24000800007f */
[----:B----4-:R-:W-:Y:S05]  /*d610*/  @!P0 BRA `(.L_x_219) ;  /* 0xfffffffc00f08947 */ /* 0x010fea000383ffff */
[----:B------:R-:W-:Y:S05]  /*d620*/  BRA `(.L_x_263) ;  /* 0xffffffe800bc7947 */ /* 0x000fea000383ffff */
.L_x_221:
[----:B------:R-:W-:Y:S01]  /*d630*/  BSSY B0, `(.L_x_264) ;  /* 0x0000008000007945 */ /* 0x000fe20003800000 */
[----:B0-----:R-:W-:Y:S02]  /*d640*/  IMAD.MOV.U32 R13, RZ, RZ, R16 ;  /* 0x000000ffff0d7224 */ /* 0x001fe400078e0010 */
[----:B------:R-:W-:Y:S02]  /*d650*/  IMAD.MOV.U32 R12, RZ, RZ, RZ ;  /* 0x000000ffff0c7224 */ /* 0x000fe400078e00ff */
[----:B------:R-:W-:Y:S02]  /*d660*/  IMAD.MOV.U32 R11, RZ, RZ, 0x1f ;  /* 0x0000001fff0b7424 */ /* 0x000fe400078e00ff */
[----:B------:R-:W-:-:S07]  /*d670*/  IMAD.MOV.U32 R15, RZ, RZ, -0x1 ;  /* 0xffffffffff0f7424 */ /* 0x000fce00078e00ff */
[----:B-12---:R-:W-:Y:S05]  /*d680*/  WARPSYNC.COLLECTIVE R15, `(.L_x_265) ;  /* 0x000000000f087348 */ /* 0x006fea0003c00000 */
[----:B------:R0:W3:Y:S02]  /*d690*/  SHFL.IDX P6, R14, R13, R12, R11 ;  /* 0x0000000c0d0e7389 */ /* 0x0000e400000c000b */
[----:B0123--:R-:W-:Y:S01]  /*d6a0*/  ENDCOLLECTIVE ;  /* 0x000000000000791b */ /* 0x00ffe20003800000 */
.L_x_265:
[----:B------:R-:W-:Y:S05]  /*d6b0*/  BSYNC B0 ;  /* 0x0000000000007941 */ /* 0x000fea0003800000 */
.L_x_264:
[----:B------:R-:W-:Y:S02]  /*d6c0*/  IMAD.MOV.U32 R13, RZ, RZ, R16 ;  /* 0x000000ffff0d7224 */ /* 0x000fe400078e0010 */
[----:B------:R-:W-:Y:S02]  /*d6d0*/  IMAD.MOV.U32 R12, RZ, RZ, 0x1 ;  /* 0x00000001ff0c7424 */ /* 0x000fe400078e00ff */
[----:B------:R-:W-:Y:S02]  /*d6e0*/  IMAD.MOV.U32 R11, RZ, RZ, 0x1f ;  /* 0x0000001fff0b7424 */ /* 0x000fe400078e00ff */
[----:B------:R-:W-:Y:S02]  /*d6f0*/  IMAD.MOV.U32 R15, RZ, RZ, -0x1 ;  /* 0xffffffffff0f7424 */ /* 0x000fe400078e00ff */
[----:B------:R-:W-:-:S07]  /*d700*/  IMAD.MOV.U32 R5, RZ, RZ, R14 ;  /* 0x000000ffff057224 */ /* 0x000fce00078e000e */
[----:B------:R-:W-:Y:S05]  /*d710*/  WARPSYNC.COLLECTIVE R15, `(.L_x_266) ;  /* 0x000000000f087348 */ /* 0x000fea0003c00000 */
[----:B------:R0:W1:Y:S02]  /*d720*/  SHFL.IDX P6, R14, R13, R12, R11 ;  /* 0x0000000c0d0e7389 */ /* 0x00006400000c000b */
[----:B01----:R-:W-:Y:S01]  /*d730*/  ENDCOLLECTIVE ;  /* 0x000000000000791b */ /* 0x003fe20003800000 */
.L_x_266:
[----:B------:R-:W-:Y:S01]  /*d740*/  IMAD.MOV.U32 R0, RZ, RZ, R14 ;  /* 0x000000ffff007224 */ /* 0x000fe200078e000e */
[----:B------:R-:W-:Y:S06]  /*d750*/  BRA `(.L_x_267) ;  /* 0xffffffec00047947 */ /* 0x000fec000383ffff */
.L_x_224:
[----:B------:R-:W-:Y:S01]  /*d760*/  BSSY B0, `(.L_x_268) ;  /* 0x0000008000007945 */ /* 0x000fe20003800000 */
[----:B0----5:R-:W-:Y:S02]  /*d770*/  IMAD.MOV.U32 R13, RZ, RZ, R2 ;  /* 0x000000ffff0d7224 */ /* 0x021fe400078e0002 */
[----:B------:R-:W-:Y:S02]  /*d780*/  IMAD.MOV.U32 R12, RZ, RZ, 0x1 ;  /* 0x00000001ff0c7424 */ /* 0x000fe400078e00ff */
[----:B------:R-:W-:Y:S02]  /*d790*/  IMAD.MOV.U32 R11, RZ, RZ, RZ ;  /* 0x000000ffff0b7224 */ /* 0x000fe400078e00ff */
[----:B------:R-:W-:-:S07]  /*d7a0*/  IMAD.MOV.U32 R15, RZ, RZ, -0x1 ;  /* 0xffffffffff0f7424 */ /* 0x000fce00078e00ff */
[----:B-1234-:R-:W-:Y:S05]  /*d7b0*/  WARPSYNC.COLLECTIVE R15, `(.L_x_269) ;  /* 0x000000000f087348 */ /* 0x01efea0003c00000 */
[----:B------:R0:W0:Y:S02]  /*d7c0*/  SHFL.UP P6, R14, R13, R12, R11 ;  /* 0x0400000c0d0e7389 */ /* 0x00002400000c000b */
[----:B01234-:R-:W-:Y:S01]  /*d7d0*/  ENDCOLLECTIVE ;  /* 0x000000000000791b */ /* 0x01ffe20003800000 */
.L_x_269:
[----:B------:R-:W-:Y:S05]  /*d7e0*/  BSYNC B0 ;  /* 0x0000000000007941 */ /* 0x000fea0003800000 */
.L_x_268:
[C---:B------:R-:W-:Y:S01]  /*d7f0*/  ISETP.NE.AND P0, PT, R27.reuse, RZ, PT ;  /* 0x000000ff1b00720c */ /* 0x040fe20003f05270 */
[----:B------:R-:W-:Y:S02]  /*d800*/  IMAD.MOV.U32 R12, RZ, RZ, 0x2 ;  /* 0x00000002ff0c7424 */ /* 0x000fe400078e00ff */
[----:B------:R-:W-:Y:S01]  /*d810*/  IMAD.MOV.U32 R11, RZ, RZ, RZ ;  /* 0x000000ffff0b7224 */ /* 0x000fe200078e00ff */
[----:B------:R-:W-:Y:S01]  /*d820*/  SEL R13, R14, RZ, P0 ;  /* 0x000000ff0e0d7207 */ /* 0x000fe20000000000 */
[----:B------:R-:W-:Y:S01]  /*d830*/  IMAD.MOV.U32 R15, RZ, RZ, -0x1 ;  /* 0xffffffffff0f7424 */ /* 0x000fe200078e00ff */
[----:B------:R-:W-:-:S03]  /*d840*/  ISETP.GE.U32.AND P0, PT, R27, 0x2, PT ;  /* 0x000000021b00780c */ /* 0x000fc60003f06070 */
[----:B------:R-:W-:-:S10]  /*d850*/  IMAD.IADD R13, R2, 0x1, R13 ;  /* 0x00000001020d7824 */ /* 0x000fd400078e020d */
[----:B------:R-:W-:Y:S05]  /*d860*/  WARPSYNC.COLLECTIVE R15, `(.L_x_270) ;  /* 0x000000000f087348 */ /* 0x000fea0003c00000 */
[----:B------:R0:W1:Y:S02]  /*d870*/  SHFL.UP P6, R14, R13, R12, R11 ;  /* 0x0400000c0d0e7389 */ /* 0x00006400000c000b */
[----:B01----:R-:W-:Y:S01]  /*d880*/  ENDCOLLECTIVE ;  /* 0x000000000000791b */ /* 0x003fe20003800000 */
.L_x_270:
[----:B------:R-:W-:Y:S01]  /*d890*/  IMAD.MOV.U32 R12, RZ, RZ, 0x4 ;  /* 0x00000004ff0c7424 */ /* 0x000fe200078e00ff */
[----:B------:R-:W-:Y:S02]  /*d8a0*/  SEL R14, R14, RZ, P0 ;  /* 0x000000ff0e0e7207 */ /* 0x000fe40000000000 */
[----:B------:R-:W-:-:S03]  /*d8b0*/  ISETP.GE.U32.AND P0, PT, R27, 0x4, PT ;  /* 0x000000041b00780c */ /* 0x000fc60003f06070 */
[----:B------:R-:W-:-:S04]  /*d8c0*/  IMAD.IADD R3, R13, 0x1, R14 ;  /* 0x000000010d037824 */ /* 0x000fc800078e020e */
[----:B------:R-:W-:-:S07]  /*d8d0*/  IMAD.MOV.U32 R13, RZ, RZ, R3 ;  /* 0x000000ffff0d7224 */ /* 0x000fce00078e0003 */
[----:B------:R-:W-:Y:S05]  /*d8e0*/  WARPSYNC.COLLECTIVE R15, `(.L_x_271) ;  /* 0x000000000f087348 */ /* 0x000fea0003c00000 */
[----:B------:R0:W1:Y:S02]  /*d8f0*/  SHFL.UP P6, R14, R13, R12, R11 ;  /* 0x0400000c0d0e7389 */ /* 0x00006400000c000b */
[----:B01----:R-:W-:Y:S01]  /*d900*/  ENDCOLLECTIVE ;  /* 0x000000000000791b */ /* 0x003fe20003800000 */
.L_x_271:
        /* <DEDUP_REMOVED lines=8> */
.L_x_272:
        /* <DEDUP_REMOVED lines=8> */
.L_x_273:
[----:B------:R-:W-:Y:S02]  /*da10*/  IMAD.MOV.U32 R12, RZ, RZ, 0x1f ;  /* 0x0000001fff0c7424 */ /* 0x000fe400078e00ff */
[----:B------:R-:W-:Y:S01]  /*da20*/  IMAD.MOV.U32 R11, RZ, RZ, 0x1f ;  /* 0x0000001fff0b7424 */ /* 0x000fe200078e00ff */
[----:B------:R-:W-:-:S05]  /*da30*/  SEL R8, R14, RZ, P0 ;  /* 0x000000ff0e087207 */ /* 0x000fca0000000000 */
[----:B------:R-:W-:-:S04]  /*da40*/  IMAD.IADD R8, R7, 0x1, R8 ;  /* 0x0000000107087824 */ /* 0x000fc800078e0208 */
[----:B------:R-:W-:-:S07]  /*da50*/  IMAD.MOV.U32 R13, RZ, RZ, R8 ;  /* 0x000000ffff0d7224 */ /* 0x000fce00078e0008 */
[----:B------:R-:W-:Y:S05]  /*da60*/  WARPSYNC.COLLECTIVE R15, `(.L_x_274) ;  /* 0x000000000f087348 */ /* 0x000fea0003c00000 */
[----:B------:R0:W1:Y:S02]  /*da70*/  SHFL.IDX P6, R14, R13, R12, R11 ;  /* 0x0000000c0d0e7389 */ /* 0x00006400000c000b */
[----:B01----:R-:W-:Y:S01]  /*da80*/  ENDCOLLECTIVE ;  /* 0x000000000000791b */ /* 0x003fe20003800000 */
.L_x_274:
[----:B------:R-:W-:Y:S05]  /*da90*/  BRA `(.L_x_275) ;  /* 0xffffffe800c07947 */ /* 0x000fea000383ffff */
.L_x_229:
[----:B------:R-:W-:Y:S01]  /*daa0*/  BSSY B0, `(.L_x_276) ;  /* 0x0000008000007945 */ /* 0x000fe20003800000 */
[----:B-----5:R-:W-:Y:S02]  /*dab0*/  IMAD.MOV.U32 R13, RZ, RZ, R2 ;  /* 0x000000ffff0d7224 */ /* 0x020fe400078e0002 */
[----:B------:R-:W-:Y:S02]  /*dac0*/  IMAD.MOV.U32 R12, RZ, RZ, 0x1 ;  /* 0x00000001ff0c7424 */ /* 0x000fe400078e00ff */
[----:B------:R-:W-:Y:S02]  /*dad0*/  IMAD.MOV.U32 R11, RZ, RZ, RZ ;  /* 0x000000ffff0b7224 */ /* 0x000fe400078e00ff */
[----:B------:R-:W-:-:S07]  /*dae0*/  IMAD.MOV.U32 R15, RZ, RZ, -0x1 ;  /* 0xffffffffff0f7424 */ /* 0x000fce00078e00ff */
[----:B012---:R-:W-:Y:S05]  /*daf0*/  WARPSYNC.COLLECTIVE R15, `(.L_x_277) ;  /* 0x000000000f087348 */ /* 0x007fea0003c00000 */
[----:B------:R3:W4:Y:S02]  /*db00*/  SHFL.UP P6, R14, R13, R12, R11 ;  /* 0x0400000c0d0e7389 */ /* 0x00072400000c000b */
[----:B01234-:R-:W-:Y:S01]  /*db10*/  ENDCOLLECTIVE ;  /* 0x000000000000791b */ /* 0x01ffe20003800000 */
.L_x_277:
[----:B------:R-:W-:Y:S05]  /*db20*/  BSYNC B0 ;  /* 0x0000000000007941 */ /* 0x000fea0003800000 */
.L_x_276:
        /* <DEDUP_REMOVED lines=10> */
.L_x_278:
        /* <DEDUP_REMOVED lines=8> */
.L_x_279:
        /* <DEDUP_REMOVED lines=8> */
.L_x_280:
        /* <DEDUP_REMOVED lines=8> */
.L_x_281:
        /* <DEDUP_REMOVED lines=8> */
.L_x_282:
[----:B------:R-:W-:Y:S05]  /*ddd0*/  BRA `(.L_x_283) ;  /* 0xffffffe8009c7947 */ /* 0x000fea000383ffff */
.L_x_231:
[----:B------:R-:W-:Y:S01]  /*dde0*/  BSSY B0, `(.L_x_284) ;  /* 0x0000006000007945 */ /* 0x000fe20003800000 */
[----:B------:R-:W-:Y:S01]  /*ddf0*/  PLOP3.LUT P6, PT, P6, PT, PT, 0x8, 0x0 ;  /* 0x000000000000781c */ /* 0x000fe200037ce170 */
[----:B------:R-:W-:-:S12]  /*de00*/  IMAD.MOV.U32 R15, RZ, RZ, -0x1 ;  /* 0xffffffffff0f7424 */ /* 0x000fd800078e00ff */
[----:B012---:R-:W-:Y:S05]  /*de10*/  WARPSYNC.COLLECTIVE R15, `(.L_x_285) ;  /* 0x000000000f087348 */ /* 0x007fea0003c00000 */
[----:B------:R-:W-:Y:S01]  /*de20*/  VOTE.ANY R14, PT, P6 ;  /* 0x00000000000e7806 */ /* 0x000fe200030e0100 */
[----:B012---:R-:W-:Y:S06]  /*de30*/  ENDCOLLECTIVE ;  /* 0x000000000000791b */ /* 0x007fec0003800000 */
.L_x_285:
[----:B------:R-:W-:Y:S05]  /*de40*/  BSYNC B0 ;  /* 0x0000000000007941 */ /* 0x000fea0003800000 */
.L_x_284:
[----:B------:R-:W-:Y:S02]  /*de50*/  IMAD.MOV.U32 R3, RZ, RZ, R14 ;  /* 0x000000ffff037224 */ /* 0x000fe400078e000e */
[----:B------:R-:W-:Y:S02]  /*de60*/  IMAD.MOV.U32 R13, RZ, RZ, R2 ;  /* 0x000000ffff0d7224 */ /* 0x000fe400078e0002 */
[----:B------:R-:W0:Y:S01]  /*de70*/  POPC R0, R3 ;  /* 0x0000000300007309 */ /* 0x000e220000000000 */
[----:B------:R-:W-:Y:S02]  /*de80*/  IMAD.MOV.U32 R11, RZ, RZ, 0x1f ;  /* 0x0000001fff0b7424 */ /* 0x000fe400078e00ff */
[----:B------:R-:W-:Y:S02]  /*de90*/  IMAD.MOV.U32 R15, RZ, RZ, -0x1 ;  /* 0xffffffffff0f7424 */ /* 0x000fe400078e00ff */
[----:B0-----:R-:W-:-:S07]  /*dea0*/  IMAD.MOV.U32 R12, RZ, RZ, R0 ;  /* 0x000000ffff0c7224 */ /* 0x001fce00078e0000 */
[----:B------:R-:W-:Y:S05]  /*deb0*/  WARPSYNC.COLLECTIVE R15, `(.L_x_286) ;  /* 0x000000000f087348 */ /* 0x000fea0003c00000 */
[----:B------:R0:W1:Y:S02]  /*dec0*/  SHFL.IDX P6, R14, R13, R12, R11 ;  /* 0x0000000c0d0e7389 */ /* 0x00006400000c000b */
[----:B01----:R-:W-:Y:S01]  /*ded0*/  ENDCOLLECTIVE ;  /* 0x000000000000791b */ /* 0x003fe20003800000 */
.L_x_286:
[----:B------:R-:W-:Y:S01]  /*dee0*/  IMAD.MOV.U32 R17, RZ, RZ, R14 ;  /* 0x000000ffff117224 */ /* 0x000fe200078e000e */
[----:B------:R-:W-:Y:S06]  /*def0*/  BRA `(.L_x_287) ;  /* 0xffffffe8008c7947 */ /* 0x000fec000383ffff */
.L_x_233:
[----:B------:R-:W-:Y:S01]  /*df00*/  BSSY B0, `(.L_x_288) ;  /* 0x0000007000007945 */ /* 0x000fe20003800000 */
[----:B------:R-:W-:Y:S02]  /*df10*/  IMAD.MOV.U32 R13, RZ, RZ, R8 ;  /* 0x000000ffff0d7224 */ /* 0x000fe400078e0008 */
[----:B------:R-:W-:Y:S02]  /*df20*/  IMAD.MOV.U32 R11, RZ, RZ, 0x1f ;  /* 0x0000001fff0b7424 */ /* 0x000fe400078e00ff */
[----:B------:R-:W-:-:S07]  /*df30*/  IMAD.MOV.U32 R15, RZ, RZ, -0x1 ;  /* 0xffffffffff0f7424 */ /* 0x000fce00078e00ff */
[----:B01234-:R-:W-:Y:S05]  /*df40*/  WARPSYNC.COLLECTIVE R15, `(.L_x_289) ;  /* 0x000000000f087348 */ /* 0x01ffea0003c00000 */
[----:B------:R0:W0:Y:S02]  /*df50*/  SHFL.IDX P6, R14, R13, R12, R11 ;  /* 0x0000000c0d0e7389 */ /* 0x00002400000c000b */
[----:B01234-:R-:W-:Y:S01]  /*df60*/  ENDCOLLECTIVE ;  /* 0x000000000000791b */ /* 0x01ffe20003800000 */
.L_x_289:
[----:B------:R-:W-:Y:S05]  /*df70*/  BSYNC B0 ;  /* 0x0000000000007941 */ /* 0x000fea0003800000 */
.L_x_288:
[----:B------:R-:W-:Y:S05]  /*df80*/  BRA `(.L_x_232) ;  /* 0xffffffe800847947 */ /* 0x000fea000383ffff */
.L_x_237:
[----:B0-----:R0:W2:Y:S02]  /*df90*/  SYNCS.PHASECHK.TRANS64.TRYWAIT P0, [R9+URZ+0x30820], R0 ;  /* 0x03082000090075a7 */ /* 0x0010a4000800017f */
[----:B--2---:R-:W-:Y:S05]  /*dfa0*/  @!P0 NANOSLEEP.SYNCS 0x989680 ;  /* 0x009896800000895d */ /* 0x004fea0003900000 */
[----:B------:R-:W2:Y:S02]  /*dfb0*/  @!P0 SYNCS.PHASECHK.TRANS64 P0, [R9+URZ+0x30820], R0 ;  /* 0x03082000090085a7 */ /* 0x000ea4000800007f */
[----:B--2---:R-:W-:Y:S05]  /*dfc0*/  @!P0 BRA `(.L_x_237) ;  /* 0xfffffffc00f08947 */ /* 0x004fea000383ffff */
[----:B------:R-:W-:Y:S05]  /*dfd0*/  BRA `(.L_x_290) ;  /* 0xffffffec00607947 */ /* 0x000fea000383ffff */
.L_x_238:
        /* <DEDUP_REMOVED lines=8> */
[----:B01----:R-:W-:Y:S05]  /*e060*/  WARPSYNC.COLLECTIVE R15, `(.L_x_292) ;  /* 0x000000000f087348 */ /* 0x003fea0003c00000 */
[----:B------:R2:W3:Y:S02]  /*e070*/  SHFL.IDX P6, R14, R13, R12, R11 ;  /* 0x0000000c0d0e7389 */ /* 0x0004e400000c000b */
[----:B0123--:R-:W-:Y:S01]  /*e080*/  ENDCOLLECTIVE ;  /* 0x000000000000791b */ /* 0x00ffe20003800000 */
.L_x_292:
[----:B------:R-:W-:Y:S05]  /*e090*/  BSYNC B0 ;  /* 0x0000000000007941 */ /* 0x000fea0003800000 */
.L_x_291:
[----:B------:R-:W-:Y:S05]  /*e0a0*/  BRA `(.L_x_293) ;  /* 0xffffffec00487947 */ /* 0x000fea000383ffff */
.L_x_241:
[----:B------:R-:W-:Y:S01]  /*e0b0*/  BSSY B1, `(.L_x_294) ;  /* 0x0000006000017945 */ /* 0x000fe20003800000 */
[----:B------:R-:W-:-:S07]  /*e0c0*/  IMAD.MOV.U32 R15, RZ, RZ, -0x1 ;  /* 0xffffffffff0f7424 */ /* 0x000fce00078e00ff */
[----:B01----:R-:W-:Y:S05]  /*e0d0*/  WARPSYNC.COLLECTIVE R15, `(.L_x_295) ;  /* 0x000000000f0c7348 */ /* 0x003fea0003c00000 */
[----:B------:R-:W-:Y:S02]  /*e0e0*/  ELECT P6, UR62, PT ;  /* 0x00000000003e782f */ /* 0x000fe400038c0000 */
[----:B------:R-:W-:Y:S01]  /*e0f0*/  MOV R14, UR62 ;  /* 0x0000003e000e7c02 */ /* 0x000fe20008000f00 */
[----:B01----:R-:W-:Y:S10]  /*e100*/  ENDCOLLECTIVE ;  /* 0x000000000000791b */ /* 0x003ff40003800000 */
.L_x_295:
[----:B------:R-:W-:Y:S05]  /*e110*/  BSYNC B1 ;  /* 0x0000000000017941 */ /* 0x000fea0003800000 */
.L_x_294:
[----:B------:R-:W-:Y:S05]  /*e120*/  BRA `(.L_x_296) ;  /* 0xffffffec00407947 */ /* 0x000fea000383ffff */
.L_x_243:
[----:B0-----:R0:W2:Y:S02]  /*e130*/  SYNCS.PHASECHK.TRANS64.TRYWAIT P0, [R7+URZ], R2 ;  /* 0x00000002070075a7 */ /* 0x0010a4000800017f */
[----:B--2---:R-:W-:Y:S05]  /*e140*/  @!P0 NANOSLEEP.SYNCS 0x989680 ;  /* 0x009896800000895d */ /* 0x004fea0003900000 */
[----:B------:R-:W2:Y:S02]  /*e150*/  @!P0 SYNCS.PHASECHK.TRANS64 P0, [R7+URZ], R2 ;  /* 0x00000002070085a7 */ /* 0x000ea4000800007f */
[----:B--2---:R-:W-:Y:S05]  /*e160*/  @!P0 BRA `(.L_x_243) ;  /* 0xfffffffc00f08947 */ /* 0x004fea000383ffff */
[----:B------:R-:W-:Y:S05]  /*e170*/  BRA `(.L_x_297) ;  /* 0xffffffec00747947 */ /* 0x000fea000383ffff */
.L_x_244:
[----:B--2---:R2:W3:Y:S02]  /*e180*/  SYNCS.PHASECHK.TRANS64.TRYWAIT P0, [R3+URZ], R0 ;  /* 0x00000000030075a7 */ /* 0x0044e4000800017f */
[----:B---3--:R-:W-:Y:S05]  /*e190*/  @!P0 NANOSLEEP.SYNCS 0x989680 ;  /* 0x009896800000895d */ /* 0x008fea0003900000 */
[----:B------:R-:W3:Y:S02]  /*e1a0*/  @!P0 SYNCS.PHASECHK.TRANS64 P0, [R3+URZ], R0 ;  /* 0x00000000030085a7 */ /* 0x000ee4000800007f */
[----:B---3--:R-:W-:Y:S05]  /*e1b0*/  @!P0 BRA `(.L_x_244) ;  /* 0xfffffffc00f08947 */ /* 0x008fea000383ffff */
[----:B------:R-:W-:Y:S05]  /*e1c0*/  BRA `(.L_x_298) ;  /* 0xffffffec00687947 */ /* 0x000fea000383ffff */
.L_x_246:
[----:B--2---:R2:W3:Y:S02]  /*e1d0*/  SYNCS.PHASECHK.TRANS64.TRYWAIT P0, [R5+URZ], R2 ;  /* 0x00000002050075a7 */ /* 0x0044e4000800017f */
[----:B---3--:R-:W-:Y:S05]  /*e1e0*/  @!P0 NANOSLEEP.SYNCS 0x989680 ;  /* 0x009896800000895d */ /* 0x008fea0003900000 */
[----:B------:R-:W3:Y:S02]  /*e1f0*/  @!P0 SYNCS.PHASECHK.TRANS64 P0, [R5+URZ], R2 ;  /* 0x00000002050085a7 */ /* 0x000ee4000800007f */
[----:B---3--:R-:W-:Y:S05]  /*e200*/  @!P0 BRA `(.L_x_246) ;  /* 0xfffffffc00f08947 */ /* 0x008fea000383ffff */
[----:B------:R-:W-:Y:S05]  /*e210*/  BRA `(.L_x_299) ;  /* 0xffffffec006c7947 */ /* 0x000fea000383ffff */
.L_x_300:
        /* <DEDUP_REMOVED lines=14> */
.L_x_2277:


//--------------------- .text._ZN7cutlass13device_kernelIN5flash11enable_sm90INS1_16FlashAttnFwdSm90INS1_25CollectiveMainloopFwdSm90ILi2EN4cute5tupleIJNS5_1CILi1EEES8_S8_EEENS6_IJNS7_ILi192EEESA_NS7_ILi64EEEEEELi64ENS_6half_tEfNS_4arch4Sm90ELb0ELb0ELb0ELb1ELb0ELb1ELb0ELb0ELb1ELb0ELb0ELb0EEENS1_21CollectiveEpilogueFwdINS6_IJSA_SB_SA_EEES9_SD_SF_Li384ELb1ELb0ELb0ELb0EEENS1_36VarlenDynamicPersistentTileSchedulerILi192ELi192ELi384ELi32ELb0ELb0ELb1ELb0ELb1ELb1EEEEEEEEEvNT_6ParamsE --------------------------
	.section	.text._ZN7cutlass13device_kernelIN5flash11enable_sm90INS1_16FlashAttnFwdSm90INS1_25CollectiveMainloopFwdSm90ILi2EN4cute5tupleIJNS5_1CILi1EEES8_S8_EEENS6_IJNS7_ILi192EEESA_NS7_ILi64EEEEEELi64ENS_6half_tEfNS_4arch4Sm90ELb0ELb0ELb0ELb1ELb0ELb1ELb0ELb0ELb1ELb0ELb0ELb0EEENS1_21CollectiveEpilogueFwdINS6_IJSA_SB_SA_EEES9_SD_SF_Li384ELb1ELb0ELb0ELb0EEENS1_36VarlenDynamicPersistentTileSchedulerILi192ELi192ELi384ELi32ELb0ELb0ELb1ELb0ELb1ELb1EEEEEEEEEvNT_6ParamsE,"ax",@progbits
	.align	128
.text._ZN7cutlass13device_kernelIN5flash11enable_sm90INS1_16FlashAttnFwdSm90INS1_25CollectiveMainloopFwdSm90ILi2EN4cute5tupleIJNS5_1CILi1EEES8_S8_EEENS6_IJNS7_ILi192EEESA_NS7_ILi64EEEEEELi64ENS_6half_tEfNS_4arch4Sm90ELb0ELb0ELb0ELb1ELb0ELb1ELb0ELb0ELb1ELb0ELb0ELb0EEENS1_21CollectiveEpilogueFwdINS6_IJSA_SB_SA_EEES9_SD_SF_Li384ELb1ELb0ELb0ELb0EEENS1_36VarlenDynamicPersistentTileSchedulerILi192ELi192ELi384ELi32ELb0ELb0ELb1ELb0ELb1ELb1EEEEEEEEEvNT_6ParamsE:
        .type           _ZN7cutlass13device_kernelIN5flash11enable_sm90INS1_16FlashAttnFwdSm90INS1_25CollectiveMainloopFwdSm90ILi2EN4cute5tupleIJNS5_1CILi1EEES8_S8_EEENS6_IJNS7_ILi192EEESA_NS7_ILi64EEEEEELi64ENS_6half_tEfNS_4arch4Sm90ELb0ELb0ELb0ELb1ELb0ELb1ELb0ELb0ELb1ELb0ELb0ELb0EEENS1_21CollectiveEpilogueFwdINS6_IJSA_SB_SA_EEES9_SD_SF_Li384ELb1ELb0ELb0ELb0EEENS1_36VarlenDynamicPersistentTileSchedulerILi192ELi192ELi384ELi32ELb0ELb0ELb1ELb0ELb1ELb1EEEEEEEEEvNT_6ParamsE,@function
        .size           _ZN7cutlass13device_kernelIN5flash11enable_sm90INS1_16FlashAttnFwdSm90INS1_25CollectiveMainloopFwdSm90ILi2EN4cute5tupleIJNS5_1CILi1EEES8_S8_EEENS6_IJNS7_ILi192EEESA_NS7_ILi64EEEEEELi64ENS_6half_tEfNS_4arch4Sm90ELb0ELb0ELb0ELb1ELb0ELb1ELb0ELb0ELb1ELb0ELb0ELb0EEENS1_21CollectiveEpilogueFwdINS6_IJSA_SB_SA_EEES9_SD_SF_Li384ELb1ELb0ELb0ELb0EEENS1_36VarlenDynamicPersistentTileSchedulerILi192ELi192ELi384ELi32ELb0ELb0ELb1ELb0ELb1ELb1EEEEEEEEEvNT_6ParamsE,(.L_x_2278 - _ZN7cutlass13device_kernelIN5flash11enable_sm90INS1_16FlashAttnFwdSm90INS1_25CollectiveMainloopFwdSm90ILi2EN4cute5tupleIJNS5_1CILi1EEES8_S8_EEENS6_IJNS7_ILi192EEESA_NS7_ILi64EEEEEELi64ENS_6half_tEfNS_4arch4Sm90ELb0ELb0ELb0ELb1ELb0ELb1ELb0ELb0ELb1ELb0ELb0ELb0EEENS1_21CollectiveEpilogueFwdINS6_IJSA_SB_SA_EEES9_SD_SF_Li384ELb1ELb0ELb0ELb0EEENS1_36VarlenDynamicPersistentTileSchedulerILi192ELi192ELi384ELi32ELb0ELb0ELb1ELb0ELb1ELb1EEEEEEEEEvNT_6ParamsE)
        .other          _ZN7cutlass13device_kernelIN5flash11enable_sm90INS1_16FlashAttnFwdSm90INS1_25CollectiveMainloopFwdSm90ILi2EN4cute5tupleIJNS5_1CILi1EEES8_S8_EEENS6_IJNS7_ILi192EEESA_NS7_ILi64EEEEEELi64ENS_6half_tEfNS_4arch4Sm90ELb0ELb0ELb0ELb1ELb0ELb1ELb0ELb0ELb1ELb0ELb0ELb0EEENS1_21CollectiveEpilogueFwdINS6_IJSA_SB_SA_EEES9_SD_SF_Li384ELb1ELb0ELb0ELb0EEENS1_36VarlenDynamicPersistentTileSchedulerILi192ELi192ELi384ELi32ELb0ELb0ELb1ELb0ELb1ELb1EEEEEEEEEvNT_6ParamsE,@"STO_CUDA_ENTRY STV_DEFAULT"
_ZN7cutlass13device_kernelIN5flash11enable_sm90INS1_16FlashAttnFwdSm90INS1_25CollectiveMainloopFwdSm90ILi2EN4cute5tupleIJNS5_1CILi1EEES8_S8_EEENS6_IJNS7_ILi192EEESA_NS7_ILi64EEEEEELi64ENS_6half_tEfNS_4arch4Sm90ELb0ELb0ELb0ELb1ELb0ELb1ELb0ELb0ELb1ELb0ELb0ELb0EEENS1_21CollectiveEpilogueFwdINS6_IJSA_SB_SA_EEES9_SD_SF_Li384ELb1ELb0ELb0ELb0EEENS1_36VarlenDynamicPersistentTileSchedulerILi192ELi192ELi384ELi32ELb0ELb0ELb1ELb0ELb1ELb1EEEEEEEEEvNT_6ParamsE:
[----:B------:R-:W0:Y:S02]  /*0000*/  LDC R1, c[0x0][0x28] ;  /* 0x00000a00ff017b82 */ /* 0x000e240000000800 */
[----:B0-----:R-:W-:Y:S01]  /*0010*/  VIADD R1, R1, 0xffffffa0 ;  /* 0xffffffa001017836 */ /* 0x001fe20000000000 */
[----:B------:R-:W0:Y:S01]  /*0020*/  S2R R3, SR_TID.X ;  /* 0x0000000000037919 */ /* 0x000e220000002100 */
[----:B------:R-:W-:Y:S01]  /*0030*/  ELECT P0, URZ, PT ;  /* 0x00000000003f782f */ /* 0x000fe20003800000 */
[----:B------:R-:W-:Y:S01]  /*0040*/  BSSY B0, `(.L_x_301) ;  /* 0x0000016000007945 */ /* 0x000fe20003800000 */
[----:B0-----:R-:W-:-:S05]  /*0050*/  SHF.R.U32.HI R0, RZ, 0x5, R3 ;  /* 0x00000005ff007819 */ /* 0x001fca0000011603 */
[----:B------:R-:W0:Y:S02]  /*0060*/  SHFL.IDX PT, R2, R0, RZ, 0x1f ;  /* 0x00001fff00027589 */ /* 0x000e2400000e0000 */
[----:B0-----:R-:W-:-:S13]  /*0070*/  ISETP.EQ.AND P0, PT, R2, RZ, P0 ;  /* 0x000000ff0200720c */ /* 0x001fda0000702270 */
[----:B------:R-:W-:Y:S05]  /*0080*/  @!P0 BRA `(.L_x_302) ;  /* 0x0000000000448947 */ /* 0x000fea0003800000 */
[----:B------:R-:W-:Y:S02]  /*0090*/  ULDC.64 UR4, c[0x0][0x198] ;  /* 0x0000660000047ab9 */ /* 0x000fe40000000a00 */
[----:B------:R-:W-:Y:S02]  /*00a0*/  UIADD3 UR6, UP0, UR4, 0x270, URZ ;  /* 0x0000027004067890 */ /* 0x000fe4000ff1e03f */
[----:B------:R-:W-:Y:S02]  /*00b0*/  UIADD3 UR8, UP1, UR4, 0x370, URZ ;  /* 0x0000037004087890 */ /* 0x000fe4000ff3e03f */
[----:B------:R-:W-:Y:S02]  /*00c0*/  UIADD3 UR10, UP2, UR4, 0x470, URZ ;  /* 0x00000470040a7890 */ /* 0x000fe4000ff5e03f */
[----:B------:R-:W-:Y:S02]  /*00d0*/  UIADD3 UR12, UP3, UR4, 0x570, URZ ;  /* 0x00000570040c7890 */ /* 0x000fe4000ff7e03f */
[----:B------:R-:W-:-:S02]  /*00e0*/  UIADD3 UR4, UP4, UR4, 0x670, URZ ;  /* 0x0000067004047890 */ /* 0x000fc4000ff9e03f */
[----:B------:R-:W-:Y:S02]  /*00f0*/  UIADD3.X UR7, URZ, UR5, URZ, UP0, !UPT ;  /* 0x000000053f077290 */ /* 0x000fe400087fe43f */
[----:B------:R-:W-:Y:S02]  /*0100*/  UIADD3.X UR9, URZ, UR5, URZ, UP1, !UPT ;  /* 0x000000053f097290 */ /* 0x000fe40008ffe43f */
[----:B------:R-:W-:Y:S02]  /*0110*/  UIADD3.X UR11, URZ, UR5, URZ, UP2, !UPT ;  /* 0x000000053f0b7290 */ /* 0x000fe400097fe43f */
[----:B------:R-:W-:Y:S02]  /*0120*/  UIADD3.X UR13, URZ, UR5, URZ, UP3, !UPT ;  /* 0x000000053f0d7290 */ /* 0x000fe40009ffe43f */
[----:B------:R-:W-:Y:S01]  /*0130*/  UIADD3.X UR5, URZ, UR5, URZ, UP4, !UPT ;  /* 0x000000053f057290 */ /* 0x000fe2000a7fe43f */
[----:B------:R0:W-:Y:S02]  /*0140*/  UTMACCTL.PF [UR6] ;  /* 0x00000000060079b9 */ /* 0x0001e40008040000 */
[----:B------:R0:W-:Y:S02]  /*0150*/  UTMACCTL.PF [UR8] ;  /* 0x00000000080079b9 */ /* 0x0001e40008040000 */
[----:B------:R0:W-:Y:S02]  /*0160*/  UTMACCTL.PF [UR10] ;  /* 0x000000000a0079b9 */ /* 0x0001e40008040000 */
[----:B------:R0:W-:Y:S02]  /*0170*/  UTMACCTL.PF [UR12] ;  /* 0x000000000c0079b9 */ /* 0x0001e40008040000 */
[----:B------:R0:W-:Y:S02]  /*0180*/  UTMACCTL.PF [UR4] ;  /* 0x00000000040079b9 */ /* 0x0001e40008040000 */
[----:B0-----:R-:W-:Y:S01]  /*0190*/  NOP ;  /* 0x0000000000007918 */ /* 0x001fe20000000000 */
.L_x_302:
[----:B------:R-:W-:Y:S05]  /*01a0*/  BSYNC B0 ;  /* 0x0000000000007941 */ /* 0x000fea0003800000 */
.L_x_301:
[----:B------:R-:W-:Y:S01]  /*01b0*/  VOTEU.ANY UP0, P0 ;  /* 0x00000000003f7886 */ /* 0x000fe20000000100 */
[----:B------:R-:W0:Y:S01]  /*01c0*/  SHFL.IDX PT, R2, R0, RZ, 0x1f ;  /* 0x00001fff00027589 */ /* 0x000e2200000e0000 */
[----:B------:R-:W-:Y:S01]  /*01d0*/  UMOV UR4, 0x1 ;  /* 0x0000000100047882 */ /* 0x000fe20000000000 */
[----:B------:R-:W-:Y:S01]  /*01e0*/  UMOV UR7, 0x180 ;  /* 0x0000018000077882 */ /* 0x000fe20000000000 */
[----:B------:R-:W-:Y:S01]  /*01f0*/  SHF.R.U32.HI R3, RZ, 0x7, R3 ;  /* 0x00000007ff037819 */ /* 0x000fe20000011603 */
[----:B------:R-:W1:Y:S01]  /*0200*/  @UP0 S2UR UR8, SR_CgaCtaId ;  /* 0x00000000000809c3 */ /* 0x000e620000008800 */
[----:B------:R-:W-:Y:S01]  /*0210*/  @UP0 UMOV UR6, 0x400 ;  /* 0x0000040000060882 */ /* 0x000fe20000000000 */
[----:B------:R-:W-:-:S04]  /*0220*/  @UP0 UIADD3 UR4, -UR4, 0x100000, URZ ;  /* 0x0010000004040890 */ /* 0x000fc8000fffe13f */
[----:B------:R-:W-:Y:S02]  /*0230*/  @UP0 USHF.L.U32 UR5, UR4, 0xb, URZ ;  /* 0x0000000b04050899 */ /* 0x000fe4000800063f */
[----:B------:R-:W-:Y:S01]  /*0240*/  @UP0 USHF.L.U32 UR4, UR4, 0x1, URZ ;  /* 0x0000000104040899 */ /* 0x000fe2000800063f */
[----:B------:R-:W-:Y:S01]  /*0250*/  VOTEU.ANY UP1, P0 ;  /* 0x00000000003f7886 */ /* 0x000fe20000020100 */
[----:B0-----:R-:W-:Y:S02]  /*0260*/  ISETP.NE.AND P1, PT, R2, RZ, PT ;  /* 0x000000ff0200720c */ /* 0x001fe40003f25270 */
[----:B------:R0:W2:Y:S01]  /*0270*/  SHFL.IDX PT, R2, R3, RZ, 0x1f ;  /* 0x00001fff03027589 */ /* 0x0000a200000e0000 */
[----:B-1----:R-:W-:Y:S02]  /*0280*/  @UP0 ULEA UR8, UR8, UR6, 0x18 ;  /* 0x0000000608080291 */ /* 0x002fe4000f8ec03f */
[----:B------:R-:W-:-:S04]  /*0290*/  @UP0 UIADD3 UR6, -UR7, 0x100000, URZ ;  /* 0x0010000007060890 */ /* 0x000fc8000fffe13f */
[----:B------:R-:W-:Y:S02]  /*02a0*/  @UP0 USHF.L.U32 UR7, UR6, 0xb, URZ ;  /* 0x0000000b06070899 */ /* 0x000fe4000800063f */
[----:B------:R-:W-:Y:S01]  /*02b0*/  @UP0 USHF.L.U32 UR6, UR6, 0x1, URZ ;  /* 0x0000000106060899 */ /* 0x000fe2000800063f */
[----:B------:R-:W-:Y:S01]  /*02c0*/  VOTEU.ANY UP0, P0 ;  /* 0x00000000003f7886 */ /* 0x000fe20000000100 */
[----:B------:R-:W1:Y:S04]  /*02d0*/  FENCE.VIEW.ASYNC.S ;  /* 0x00000000000073c6 */ /* 0x000e680000000000 */
[----:B-1----:R0:W1:Y:S06]  /*02e0*/  @UP0 SYNCS.EXCH.64 URZ, [UR8+0x30800], UR4 ;  /* 0x03080004083f05b2 */ /* 0x00206c0008000100 */
[----:B------:R0:W3:Y:S02]  /*02f0*/  @UP1 SYNCS.EXCH.64 URZ, [UR8+0x30820], UR6 ;  /* 0x03082006083f15b2 */ /* 0x0000e40008000100 */
[----:B0-----:R-:W-:Y:S05]  /*0300*/  @P1 BRA `(.L_x_303) ;  /* 0x0000000000481947 */ /* 0x001fea0003800000 */
[----:B------:R-:W0:Y:S01]  /*0310*/  S2UR UR5, SR_CgaCtaId ;  /* 0x00000000000579c3 */ /* 0x000e220000008800 */
        /* <DEDUP_REMOVED lines=15> */
[----:B------:R0:W0:Y:S01]  /*0410*/  SYNCS.EXCH.64 URZ, [UR8+0x30848], UR4 ;  /* 0x03084804083f75b2 */ /* 0x0000220008000100 */
[----:B------:R-:W-:Y:S01]  /*0420*/  NOP ;  /* 0x0000000000007918 */ /* 0x000fe20000000000 */
.L_x_303:
[----:B------:R-:W5:Y:S01]  /*0430*/  SHFL.IDX PT, R3, R0, RZ, 0x1f ;  /* 0x00001fff00037589 */ /* 0x000f6200000e0000 */
[----:B------:R-:W-:Y:S01]  /*0440*/  NOP ;  /* 0x0000000000007918 */ /* 0x000fe20000000000 */
[----:B-----5:R-:W-:-:S13]  /*0450*/  ISETP.NE.AND P0, PT, R3, RZ, PT ;  /* 0x000000ff0300720c */ /* 0x020fda0003f05270 */
        /* <DEDUP_REMOVED lines=17> */
[----:B------:R0:W0:Y:S01]  /*0570*/  SYNCS.EXCH.64 URZ, [UR8+0x30868], UR6 ;  /* 0x03086806083f75b2 */ /* 0x0000220008000100 */
[----:B------:R-:W-:Y:S01]  /*0580*/  NOP ;  /* 0x0000000000007918 */ /* 0x000fe20000000000 */
.L_x_304:
[----:B------:R-:W5:Y:S01]  /*0590*/  SHFL.IDX PT, R3, R0, RZ, 0x1f ;  /* 0x00001fff00037589 */ /* 0x000f6200000e0000 */
[----:B------:R-:W-:Y:S01]  /*05a0*/  NOP ;  /* 0x0000000000007918 */ /* 0x000fe20000000000 */
[----:B-----5:R-:W-:-:S13]  /*05b0*/  ISETP.NE.AND P0, PT, R3, RZ, PT ;  /* 0x000000ff0300720c */ /* 0x020fda0003f05270 */
        /* <DEDUP_REMOVED lines=13> */
[----:B------:R0:W0:Y:S01]  /*0690*/  SYNCS.EXCH.64 URZ, [UR6+0x30888], UR4 ;  /* 0x03088804063f75b2 */ /* 0x0000220008000100 */
[----:B------:R-:W-:Y:S01]  /*06a0*/  NOP ;  /* 0x0000000000007918 */ /* 0x000fe20000000000 */
.L_x_305:
        /* <DEDUP_REMOVED lines=22> */
.L_x_306:
        /* <DEDUP_REMOVED lines=22> */
.L_x_307:
[----:B--2---:R-:W-:Y:S01]  /*0970*/  ISETP.NE.AND P0, PT, R2, RZ, PT ;  /* 0x000000ff0200720c */ /* 0x004fe20003f05270 */
[----:B------:R-:W-:Y:S01]  /*0980*/  IMAD.MOV.U32 R2, RZ, RZ, 0x1 ;  /* 0x00000001ff027424 */ /* 0x000fe200078e00ff */
[----:B------:R-:W-:Y:S01]  /*0990*/  NOP ;  /* 0x0000000000007918 */ /* 0x000fe20000000000 */
[----:B------:R-:W-:Y:S01]  /*09a0*/  ULDC.64 UR56, c[0x0][0x208] ;  /* 0x0000820000387ab9 */ /* 0x000fe20000000a00 */
[----:B------:R-:W-:Y:S02]  /*09b0*/  BSSY B7, `(.L_x_308) ;  /* 0x000143b000077945 */ /* 0x000fe40003800000 */
[----:B------:R-:W-:-:S05]  /*09c0*/  SEL R2, R2, 0x2, !P0 ;  /* 0x0000000202027807 */ /* 0x000fca0004000000 */
[----:B------:R2:W-:Y:S01]  /*09d0*/  STL [R1+0x1c], R2 ;  /* 0x00001c0201007387 */ /* 0x0005e20000100800 */
[----:B01-34-:R-:W-:Y:S06]  /*09e0*/  BAR.SYNC.DEFER_BLOCKING 0x0 ;  /* 0x0000000000007b1d */ /* 0x01bfec0000010000 */
[----:B------:R-:W-:Y:S05]  /*09f0*/  @!P0 BRA `(.L_x_309) ;  /* 0x000000f800708947 */ /* 0x000fea0003800000 */
.L_x_310:
[----:B------:R-:W-:-:S08]  /*0a00*/  NOP ;  /* 0x0000000000007918 */ /* 0x000fd00000000000 */
[----:B------:R-:W0:Y:S02]  /*0a10*/  USETMAXREG.TRY_ALLOC.CTAPOOL UP0, 0xa0 ;  /* 0x000000a0000079c8 */ /* 0x000e240008000600 */
[----:B0-----:R-:W-:-:S13]  /*0a20*/  PLOP3.LUT P0, PT, PT, PT, UP0, 0x80, 0x0 ;  /* 0x000000000000781c */ /* 0x001fda0003f0f008 */
[----:B------:R-:W-:Y:S05]  /*0a30*/  @!P0 BRA `(.L_x_310) ;  /* 0xfffffffc00f08947 */ /* 0x000fea000383ffff */
[----:B------:R-:W3:Y:S01]  /*0a40*/  LDL.LU R0, [R1] ;  /* 0x0000000001007983 */ /* 0x000ee20000300800 */
[----:B--2---:R-:W0:Y:S01]  /*0a50*/  S2R R2, SR_TID.X ;  /* 0x0000000000027919 */ /* 0x004e220000002100 */
[----:B------:R-:W1:Y:S01]  /*0a60*/  S2UR UR5, SR_CgaCtaId ;  /* 0x00000000000579c3 */ /* 0x000e620000008800 */
[----:B------:R-:W-:Y:S01]  /*0a70*/  UMOV UR4, 0x400 ;  /* 0x0000040000047882 */ /* 0x000fe20000000000 */
[----:B0-----:R-:W-:-:S06]  /*0a80*/  SHF.R.U32.HI R2, RZ, 0x7, R2 ;  /* 0x00000007ff027819 */ /* 0x001fcc0000011602 */
[----:B------:R-:W-:Y:S06]  /*0a90*/  BAR.ARV 0x8, 0x1a0 ;  /* 0x0206800000007b1d */ /* 0x000fec0000002000 */
[----:B------:R-:W-:-:S13]  /*0aa0*/  ISETP.NE.AND P0, PT, R2, 0x1, PT ;  /* 0x000000010200780c */ /* 0x000fda0003f05270 */
[----:B------:R-:W-:Y:S08]  /*0ab0*/  @!P0 BAR.ARV 0x9, 0x100 ;  /* 0x0244000000008b1d */ /* 0x000ff00000002000 */
[----:B------:R-:W-:Y:S01]  /*0ac0*/  BAR.SYNC.DEFER_BLOCKING 0x5, 0x1a0 ;  /* 0x0146800000007b1d */ /* 0x000fe20000010000 */
[----:B-1----:R-:W-:-:S06]  /*0ad0*/  ULEA UR4, UR5, UR4, 0x18 ;  /* 0x0000000405047291 */ /* 0x002fcc000f8ec03f */
[----:B------:R-:W-:Y:S01]  /*0ae0*/  IMAD.U32 R2, RZ, RZ, UR4 ;  /* 0x00000004ff027e24 */ /* 0x000fe2000f8e00ff */
[----:B------:R-:W-:-:S04]  /*0af0*/  ULDC UR4, c[0x0][0xc14] ;  /* 0x0003050000047ab9 */ /* 0x000fc80000000800 */
[----:B------:R-:W0:Y:S01]  /*0b00*/  LDS.128 R32, [R2+0x308d0] ;  /* 0x0308d00002207984 */ /* 0x000e220000000c00 */
[----:B------:R-:W-:Y:S06]  /*0b10*/  BAR.ARV 0x4, 0x1a0 ;  /* 0x0106800000007b1d */ /* 0x000fec0000002000 */
[----:B---3--:R-:W-:-:S04]  /*0b20*/  LOP3.LUT R0, R0, 0xffffffef, RZ, 0xc0, !PT ;  /* 0xffffffef00007812 */ /* 0x008fc800078ec0ff */
[----:B------:R-:W-:-:S05]  /*0b30*/  @P0 LOP3.LUT R0, R0, 0x10, RZ, 0xfc, !PT ;  /* 0x0000001000000812 */ /* 0x000fca00078efcff */
[----:B------:R4:W-:Y:S01]  /*0b40*/  STL [R1], R0 ;  /* 0x0000000001007387 */ /* 0x0009e20000100800 */
[----:B0-----:R-:W-:-:S13]  /*0b50*/  ISETP.GE.AND P0, PT, R35, UR4, PT ;  /* 0x0000000423007c0c */ /* 0x001fda000bf06270 */
[----:B----4-:R-:W-:Y:S05]  /*0b60*/  @P0 BRA `(.L_x_311) ;  /* 0x00000140007c0947 */ /* 0x010fea0003800000 */
[----:B------:R-:W2:Y:S01]  /*0b70*/  LDL.LU R9, [R1+0x1c] ;  /* 0x00001c0001097983 */ /* 0x000ea20000300800 */
[----:B------:R-:W0:Y:S02]  /*0b80*/  S2R R0, SR_TID.X ;  /* 0x0000000000007919 */ /* 0x000e240000002100 */
[----:B0-----:R-:W-:-:S05]  /*0b90*/  VIADD R8, R0, 0xffffff80 ;  /* 0xffffff8000087836 */ /* 0x001fca0000000000 */
[----:B------:R-:W-:-:S04]  /*0ba0*/  SHF.R.S32.HI R0, RZ, 0x1f, R8 ;  /* 0x0000001fff007819 */ /* 0x000fc80000011408 */
[----:B------:R-:W-:-:S04]  /*0bb0*/  LEA.HI R3, R0, R8, RZ, 0x4 ;  /* 0x0000000800037211 */ /* 0x000fc800078f20ff */
[----:B------:R-:W-:-:S05]  /*0bc0*/  LOP3.LUT R4, R3, 0xfffffff0, RZ, 0xc0, !PT ;  /* 0xfffffff003047812 */ /* 0x000fca00078ec0ff */
[----:B------:R-:W-:Y:S01]  /*0bd0*/  IMAD.IADD R4, R8, 0x1, -R4 ;  /* 0x0000000108047824 */ /* 0x000fe200078e0a04 */
[----:B------:R-:W-:-:S04]  /*0be0*/  SHF.R.S32.HI R6, RZ, 0x4, R3 ;  /* 0x00000004ff067819 */ /* 0x000fc80000011403 */
[----:B------:R-:W-:-:S04]  /*0bf0*/  SHF.R.S32.HI R5, RZ, 0x1f, R4 ;  /* 0x0000001fff057819 */ /* 0x000fc80000011404 */
[----:B------:R-:W-:Y:S02]  /*0c00*/  LEA.HI R5, R5, R4, RZ, 0x3 ;  /* 0x0000000405057211 */ /* 0x000fe400078f18ff */
[----:B------:R-:W-:Y:S02]  /*0c10*/  LEA.HI R7, R3, R6, RZ, 0x1 ;  /* 0x0000000603077211 */ /* 0x000fe400078f08ff */
[----:B------:R-:W-:Y:S02]  /*0c20*/  LOP3.LUT R3, R5, 0xfffffff8, RZ, 0xc0, !PT ;  /* 0xfffffff805037812 */ /* 0x000fe400078ec0ff */
[----:B------:R-:W-:Y:S02]  /*0c30*/  LOP3.LUT R7, R7, 0x1ffffffe, RZ, 0xc0, !PT ;  /* 0x1ffffffe07077812 */ /* 0x000fe400078ec0ff */
[----:B------:R-:W-:-:S03]  /*0c40*/  IADD3 R3, R4, -R3, RZ ;  /* 0x8000000304037210 */ /* 0x000fc60007ffe0ff */
[----:B------:R-:W-:Y:S02]  /*0c50*/  IMAD.IADD R7, R6, 0x1, -R7 ;  /* 0x0000000106077824 */ /* 0x000fe400078e0a07 */
[----:B------:R-:W-:Y:S01]  /*0c60*/  IMAD.SHL.U32 R4, R3, 0x40, RZ ;  /* 0x0000004003047824 */ /* 0x000fe200078e00ff */
[----:B------:R-:W-:Y:S01]  /*0c70*/  LEA.HI R6, R0, R8, RZ, 0x5 ;  /* 0x0000000800067211 */ /* 0x000fe200078f28ff */
[----:B------:R-:W-:-:S03]  /*0c80*/  IMAD.SHL.U32 R7, R7, 0x8, RZ ;  /* 0x0000000807077824 */ /* 0x000fc600078e00ff */
[----:B------:R-:W-:Y:S01]  /*0c90*/  LOP3.LUT R4, R4, 0x1c0, RZ, 0xc0, !PT ;  /* 0x000001c004047812 */ /* 0x000fe200078ec0ff */
[----:B------:R-:W-:Y:S01]  /*0ca0*/  IMAD.SHL.U32 R5, R5, 0x40, RZ ;  /* 0x0000004005057824 */ /* 0x000fe200078e00ff */
[----:B------:R-:W-:Y:S02]  /*0cb0*/  SHF.R.S32.HI R10, RZ, 0x5, R6 ;  /* 0x00000005ff0a7819 */ /* 0x000fe40000011406 */
[----:B------:R-:W-:Y:S02]  /*0cc0*/  LOP3.LUT R7, R4, 0x8, R7, 0xf8, !PT ;  /* 0x0000000804077812 */ /* 0x000fe400078ef807 */
[----:B------:R-:W-:Y:S02]  /*0cd0*/  SHF.R.U32.HI R6, RZ, 0x3, R4 ;  /* 0x00000003ff067819 */ /* 0x000fe40000011604 */
[----:B------:R-:W-:Y:S01]  /*0ce0*/  R2P PR, R3, 0x6 ;  /* 0x0000000603007804 */ /* 0x000fe20000000000 */
[----:B------:R-:W-:Y:S01]  /*0cf0*/  IMAD.SHL.U32 R4, R10, 0x400, RZ ;  /* 0x000004000a047824 */ /* 0x000fe200078e00ff */
[----:B------:R-:W-:-:S02]  /*0d00*/  LEA.HI R3, R0, R8, RZ, 0x2 ;  /* 0x0000000800037211 */ /* 0x000fc400078f10ff */
[----:B------:R-:W-:Y:S02]  /*0d10*/  LOP3.LUT R5, R5, 0x7ffffe00, RZ, 0xc0, !PT ;  /* 0x7ffffe0005057812 */ /* 0x000fe400078ec0ff */
[----:B------:R-:W-:Y:S02]  /*0d20*/  LOP3.LUT R6, R7, R6, RZ, 0x3c, !PT ;  /* 0x0000000607067212 */ /* 0x000fe400078e3cff */
[----:B------:R-:W-:Y:S02]  /*0d30*/  LEA.HI R0, R0, R8, RZ, 0x7 ;  /* 0x0000000800007211 */ /* 0x000fe400078f38ff */
[----:B------:R-:W-:Y:S02]  /*0d40*/  SHF.R.S32.HI R18, RZ, 0x2, R3 ;  /* 0x00000002ff127819 */ /* 0x000fe40000011403 */
[----:B------:R-:W-:Y:S02]  /*0d50*/  IADD3 R5, R6, R5, R4 ;  /* 0x0000000506057210 */ /* 0x000fe40007ffe004 */
[----:B------:R-:W-:Y:S01]  /*0d60*/  SHF.R.S32.HI R4, RZ, 0x7, R0 ;  /* 0x00000007ff047819 */ /* 0x000fe20000011400 */
[----:B------:R-:W-:Y:S01]  /*0d70*/  VIADD R6, R18, 0x60 ;  /* 0x0000006012067836 */ /* 0x000fe20000000000 */
[----:B------:R-:W-:-:S02]  /*0d80*/  LOP3.LUT R0, R0, 0xffffff80, RZ, 0xc0, !PT ;  /* 0xffffff8000007812 */ /* 0x000fc400078ec0ff */
[----:B------:R-:W-:-:S03]  /*0d90*/  LOP3.LUT R4, R3, 0xfffffffc, RZ, 0xc0, !PT ;  /* 0xfffffffc03047812 */ /* 0x000fc600078ec0ff */
[C---:B------:R-:W-:Y:S01]  /*0da0*/  IMAD.IADD R7, R8.reuse, 0x1, -R0 ;  /* 0x0000000108077824 */ /* 0x040fe200078e0a00 */
[----:B------:R-:W-:Y:S01]  /*0db0*/  SHF.R.S32.HI R0, RZ, 0x1f, R6 ;  /* 0x0000001fff007819 */ /* 0x000fe20000011406 */
[----:B------:R-:W-:Y:S01]  /*0dc0*/  IMAD.IADD R4, R8, 0x1, -R4 ;  /* 0x0000000108047824 */ /* 0x000fe200078e0a04 */
[----:B------:R-:W-:Y:S02]  /*0dd0*/  SHF.L.U32 R157, R6, 0x6, RZ ;  /* 0x00000006069d7819 */ /* 0x000fe400000006ff */
[----:B------:R-:W-:Y:S01]  /*0de0*/  LEA.HI R0, R0, R6, RZ, 0x3 ;  /* 0x0000000600007211 */ /* 0x000fe200078f18ff */
[----:B------:R-:W-:Y:S01]  /*0df0*/  IMAD.SHL.U32 R16, R4, 0x8, RZ ;  /* 0x0000000804107824 */ /* 0x000fe200078e00ff */
[----:B------:R-:W-:Y:S02]  /*0e00*/  SHF.R.S32.HI R3, RZ, 0x1f, R3 ;  /* 0x0000001fff037819 */ /* 0x000fe40000011403 */
[----:B------:R-:W-:Y:S01]  /*0e10*/  LOP3.LUT R157, R157, 0x1c0, RZ, 0xc0, !PT ;  /* 0x000001c09d9d7812 */ /* 0x000fe200078ec0ff */
[----:B------:R-:W-:Y:S01]  /*0e20*/  IMAD.SHL.U32 R0, R0, 0x40, RZ ;  /* 0x0000004000007824 */ /* 0x000fe200078e00ff */
[----:B------:R-:W-:Y:S01]  /*0e30*/  LEA.HI R3, R3, R18, RZ, 0x3 ;  /* 0x0000001203037211 */ /* 0x000fe200078f18ff */
[----:B------:R-:W-:Y:S01]  /*0e40*/  IMAD R154, R5, 0x2, R2 ;  /* 0x00000002059a7824 */ /* 0x000fe200078e0202 */
[----:B------:R-:W-:-:S02]  /*0e50*/  SHF.R.U32.HI R7, RZ, 0x3, R157 ;  /* 0x00000003ff077819 */ /* 0x000fc4000001169d */
[----:B------:R-:W-:Y:S02]  /*0e60*/  LOP3.LUT R4, R157, 0x38, R16, 0xf8, !PT ;  /* 0x000000389d047812 */ /* 0x000fe400078ef810 */
[----:B------:R-:W-:Y:S01]  /*0e70*/  LOP3.LUT R0, R0, 0xfffffe00, RZ, 0xc0, !PT ;  /* 0xfffffe0000007812 */ /* 0x000fe200078ec0ff */
[----:B------:R-:W-:Y:S01]  /*0e80*/  VIADD R156, R154, 0x1e800 ;  /* 0x0001e8009a9c7836 */ /* 0x000fe20000000000 */
[----:B------:R-:W-:Y:S02]  /*0e90*/  LOP3.LUT R3, R3, 0xfffffff8, RZ, 0xc0, !PT ;  /* 0xfffffff803037812 */ /* 0x000fe400078ec0ff */
[----:B------:R-:W-:Y:S01]  /*0ea0*/  LOP3.LUT R5, R0, R4, R7, 0xf6, !PT ;  /* 0x0000000400057212 */ /* 0x000fe200078ef607 */
[----:B------:R-:W-:Y:S01]  /*0eb0*/  STL [R1+0x50], RZ ;  /* 0x000050ff01007387 */ /* 0x000fe20000100800 */
[----:B------:R-:W-:Y:S01]  /*0ec0*/  SHF.R.S32.HI R6, RZ, 0x1f, R18 ;  /* 0x0000001fff067819 */ /* 0x000fe20000011412 */
[----:B------:R-:W-:Y:S01]  /*0ed0*/  VIADD R6, R154, 0x1e820 ;  /* 0x0001e8209a067836 */ /* 0x000fe20000000000 */
[----:B------:R-:W-:Y:S01]  /*0ee0*/  @P1 IADD3 R6, R156, -0x20, RZ ;  /* 0xffffffe09c061810 */ /* 0x000fe20007ffe0ff */
[----:B------:R-:W-:Y:S01]  /*0ef0*/  IMAD.IADD R3, R18, 0x1, -R3 ;  /* 0x0000000112037824 */ /* 0x000fe200078e0a03 */
[----:B------:R0:W-:Y:S04]  /*0f00*/  STL [R1+0x38], R0 ;  /* 0x0000380001007387 */ /* 0x0001e80000100800 */
[----:B------:R1:W-:Y:S01]  /*0f10*/  STL [R1+0x28], R3 ;  /* 0x0000280301007387 */ /* 0x0003e20000100800 */
[----:B0-----:R-:W-:-:S03]  /*0f20*/  IMAD R0, R5, 0x2, R2 ;  /* 0x0000000205007824 */ /* 0x001fc600078e0202 */
[----:B------:R-:W-:Y:S04]  /*0f30*/  STL [R1+0x3c], R6 ;  /* 0x00003c0601007387 */ /* 0x000fe80000100800 */
[----:B------:R0:W-:Y:S01]  /*0f40*/  STL [R1+0x5c], R0 ;  /* 0x00005c0001007387 */ /* 0x0001e20000100800 */
[C---:B-1----:R-:W-:Y:S01]  /*0f50*/  VIADD R3, R6.reuse, 0x6000 ;  /* 0x0000600006037836 */ /* 0x042fe20000000000 */
[----:B0-----:R-:W-:-:S05]  /*0f60*/  IADD3 R0, R6, 0xc000, RZ ;  /* 0x0000c00006007810 */ /* 0x001fca0007ffe0ff */
[----:B------:R0:W-:Y:S04]  /*0f70*/  STL [R1+0x40], R0 ;  /* 0x0000400001007387 */ /* 0x0001e80000100800 */
[----:B------:R0:W-:Y:S01]  /*0f80*/  STL [R1+0x44], R3 ;  /* 0x0000440301007387 */ /* 0x0001e20000100800 */
[----:B------:R-:W-:-:S04]  /*0f90*/  MOV R155, 0x40 ;  /* 0x00000040009b7802 */ /* 0x000fc80000000f00 */
[----:B------:R-:W-:Y:S02]  /*0fa0*/  SEL R155, R155, 0xffffffc0, !P2 ;  /* 0xffffffc09b9b7807 */ /* 0x000fe40005000000 */
[----:B------:R-:W-:Y:S01]  /*0fb0*/  CS2R R22, SRZ ;  /* 0x0000000000167805 */ /* 0x000fe2000001ff00 */
[----:B------:R-:W-:Y:S02]  /*0fc0*/  IMAD.MOV.U32 R19, RZ, RZ, RZ ;  /* 0x000000ffff137224 */ /* 0x000fe400078e00ff */
[----:B------:R-:W-:Y:S02]  /*0fd0*/  IMAD.MOV.U32 R153, RZ, RZ, RZ ;  /* 0x000000ffff997224 */ /* 0x000fe400078e00ff */
[----:B------:R-:W-:Y:S02]  /*0fe0*/  IMAD.IADD R156, R156, 0x1, R155 ;  /* 0x000000019c9c7824 */ /* 0x000fe400078e029b */
[----:B------:R-:W-:Y:S01]  /*0ff0*/  IMAD.IADD R155, R155, 0x1, R6 ;  /* 0x000000019b9b7824 */ /* 0x000fe200078e0206 */
[----:B0-2---:R-:W-:-:S07]  /*1000*/  LOP3.LUT R152, R9, 0x1, RZ, 0xfc, !PT ;  /* 0x0000000109987812 */ /* 0x005fce00078efcff */
.L_x_446:
[----:B0----5:R-:W0:Y:S02]  /*1010*/  LDC.64 R4, c[0x0][0xc60] ;  /* 0x00031800ff047b82 */ /* 0x021e240000000a00 */
[----:B0-----:R-:W-:-:S05]  /*1020*/  IMAD.WIDE R4, R35, 0x4, R4 ;  /* 0x0000000423047825 */ /* 0x001fca00078e0204 */
[----:B-12---:R-:W2:Y:S01]  /*1030*/  LDG.E R10, desc[UR56][R4.64] ;  /* 0x00000038040a7981 */ /* 0x006ea2000c1e1900 */
[----:B------:R-:W-:Y:S05]  /*1040*/  YIELD ;  /* 0x0000000000007946 */ /* 0x000fea0003800000 */
[----:B------:R-:W-:Y:S01]  /*1050*/  ULDC.64 UR4, c[0x0][0xa28] ;  /* 0x00028a0000047ab9 */ /* 0x000fe20000000a00 */
[----:B------:R-:W-:Y:S01]  /*1060*/  ULDC.64 UR8, c[0x0][0xa18] ;  /* 0x0002860000087ab9 */ /* 0x000fe20000000a00 */
[----:B------:R-:W-:Y:S01]  /*1070*/  ISETP.NE.U32.AND P1, PT, RZ, UR4, PT ;  /* 0x00000004ff007c0c */ /* 0x000fe2000bf25070 */
[----:B------:R-:W-:Y:S01]  /*1080*/  ULDC.64 UR6, c[0x0][0xa08] ;  /* 0x0002820000067ab9 */ /* 0x000fe20000000a00 */
[----:B------:R-:W-:Y:S01]  /*1090*/  IMAD.MOV.U32 R3, RZ, RZ, RZ ;  /* 0x000000ffff037224 */ /* 0x000fe200078e00ff */
[----:B------:R-:W-:Y:S01]  /*10a0*/  ISETP.NE.U32.AND P0, PT, RZ, UR6, PT ;  /* 0x00000006ff007c0c */ /* 0x000fe2000bf05070 */
[----:B------:R-:W-:Y:S01]  /*10b0*/  IMAD.MOV.U32 R37, RZ, RZ, RZ ;  /* 0x000000ffff257224 */ /* 0x000fe200078e00ff */
[----:B------:R-:W-:-:S02]  /*10c0*/  ISETP.NE.AND.EX P1, PT, RZ, UR5, PT, P1 ;  /* 0x00000005ff007c0c */ /* 0x000fc4000bf25310 */
[----:B------:R-:W-:Y:S02]  /*10d0*/  ISETP.NE.AND.EX P0, PT, RZ, UR7, PT, P0 ;  /* 0x00000007ff007c0c */ /* 0x000fe4000bf05300 */
[----:B--2---:R-:W-:Y:S01]  /*10e0*/  SHF.R.S32.HI R0, RZ, 0x1f, R10 ;  /* 0x0000001fff007819 */ /* 0x004fe2000001140a */
[----:B------:R-:W-:-:S08]  /*10f0*/  IMAD.SHL.U32 R30, R10, 0x4, RZ ;  /* 0x000000040a1e7824 */ /* 0x000fd000078e00ff */
[C---:B---34-:R-:W-:Y:S01]  /*1100*/  @P1 LEA R6, P2, R10.reuse, UR4, 0x2 ;  /* 0x000000040a061c11 */ /* 0x058fe2000f8410ff */
[----:B------:R0:W-:Y:S01]  /*1110*/  STL [R1+0x48], R10 ;  /* 0x0000480a01007387 */ /* 0x0001e20000100800 */
[C-C-:B------:R-:W-:Y:S02]  /*1120*/  SHF.L.U64.HI R31, R10.reuse, 0x2, R0.reuse ;  /* 0x000000020a1f7819 */ /* 0x140fe40000010200 */
[----:B------:R-:W-:Y:S02]  /*1130*/  @P1 LEA.HI.X R7, R10, UR5, R0, 0x2, P2 ;  /* 0x000000050a071c11 */ /* 0x000fe400090f1400 */
[----:B------:R-:W-:Y:S01]  /*1140*/  ISETP.NE.U32.AND P2, PT, RZ, UR8, PT ;  /* 0x00000008ff007c0c */ /* 0x000fe2000bf45070 */
[----:B------:R-:W-:Y:S01]  /*1150*/  ULDC UR4, c[0x0][0x288] ;  /* 0x0000a20000047ab9 */ /* 0x000fe20000000800 */
[----:B------:R-:W-:Y:S01]  /*1160*/  IADD3 R8, P3, R30, UR6, RZ ;  /* 0x000000061e087c10 */ /* 0x000fe2000ff7e0ff */
[----:B------:R0:W5:Y:S01]  /*1170*/  @P1 LDG.E R3, desc[UR56][R6.64] ;  /* 0x0000003806031981 */ /* 0x000162000c1e1900 */
[----:B------:R-:W-:Y:S01]  /*1180*/  ISETP.NE.AND.EX P2, PT, RZ, UR9, PT, P2 ;  /* 0x00000009ff007c0c */ /* 0x000fe2000bf45320 */
[----:B------:R-:W-:Y:S01]  /*1190*/  IMAD.U32 R25, RZ, RZ, UR4 ;  /* 0x00000004ff197e24 */ /* 0x000fe2000f8e00ff */
[----:B------:R-:W-:Y:S01]  /*11a0*/  IADD3.X R9, R31, UR7, RZ, P3, !PT ;  /* 0x000000071f097c10 */ /* 0x000fe20009ffe4ff */
[----:B------:R-:W-:-:S04]  /*11b0*/  ULDC.64 UR4, c[0x0][0x3f8] ;  /* 0x0000fe0000047ab9 */ /* 0x000fc80000000a00 */
[----:B------:R0:W5:Y:S06]  /*11c0*/  @P0 LDG.E R37, desc[UR56][R8.64] ;  /* 0x0000003808250981 */ /* 0x00016c000c1e1900 */
[----:B------:R-:W-:-:S04]  /*11d0*/  @P2 IADD3 R4, P1, R30, UR8, RZ ;  /* 0x000000081e042c10 */ /* 0x000fc8000ff3e0ff */
[----:B------:R-:W-:-:S05]  /*11e0*/  @P2 IADD3.X R5, R31, UR9, RZ, P1, !PT ;  /* 0x000000091f052c10 */ /* 0x000fca0008ffe4ff */
[----:B------:R0:W5:Y:S01]  /*11f0*/  @P2 LDG.E R25, desc[UR56][R4.64] ;  /* 0x0000003804192981 */ /* 0x000162000c1e1900 */
[----:B------:R-:W-:-:S03]  /*1200*/  UISETP.NE.U32.AND UP0, UPT, UR4, URZ, UPT ;  /* 0x0000003f0400728c */ /* 0x000fc6000bf05070 */
[----:B------:R-:W-:Y:S01]  /*1210*/  ULDC UR4, c[0x0][0x404] ;  /* 0x0001010000047ab9 */ /* 0x000fe20000000800 */
[----:B------:R-:W-:-:S03]  /*1220*/  UISETP.NE.AND.EX UP0, UPT, UR5, URZ, UPT, UP0 ;  /* 0x0000003f0500728c */ /* 0x000fc6000bf05300 */
[----:B------:R-:W-:Y:S01]  /*1230*/  ULDC UR5, c[0x0][0x2e0] ;  /* 0x0000b80000057ab9 */ /* 0x000fe20000000800 */
[----:B------:R-:W-:-:S04]  /*1240*/  USEL UR4, UR4, 0x1, UP0 ;  /* 0x0000000104047887 */ /* 0x000fc80008000000 */
[----:B------:R-:W-:-:S03]  /*1250*/  UIMAD UR4, UR4, UR5, URZ ;  /* 0x00000005040472a4 */ /* 0x000fc6000f8e023f */
[----:B------:R-:W-:Y:S02]  /*1260*/  ULDC UR5, c[0x0][0x338] ;  /* 0x0000ce0000057ab9 */ /* 0x000fe40000000800 */
[----:B------:R-:W-:Y:S02]  /*1270*/  IMAD.U32 R29, RZ, RZ, UR5 ;  /* 0x00000005ff1d7e24 */ /* 0x000fe4000f8e00ff */
[----:B------:R-:W-:Y:S01]  /*1280*/  IMAD.U32 R32, RZ, RZ, UR4 ;  /* 0x00000004ff207e24 */ /* 0x000fe2000f8e00ff */
[----:B------:R-:W-:Y:S01]  /*1290*/  MOV R35, R10 ;  /* 0x0000000a00237202 */ /* 0x000fe20000000f00 */
[----:B0-----:R-:W-:Y:S06]  /*12a0*/  @P2 BRA `(.L_x_312) ;  /* 0x0000000000242947 */ /* 0x001fec0003800000 */
[----:B------:R-:W-:Y:S02]  /*12b0*/  ULDC.64 UR4, c[0x0][0xa00] ;  /* 0x0002800000047ab9 */ /* 0x000fe40000000a00 */
[----:B------:R-:W-:-:S04]  /*12c0*/  ISETP.NE.U32.AND P1, PT, RZ, UR4, PT ;  /* 0x00000004ff007c0c */ /* 0x000fc8000bf25070 */
[----:B------:R-:W-:-:S13]  /*12d0*/  ISETP.NE.AND.EX P1, PT, RZ, UR5, PT, P1 ;  /* 0x00000005ff007c0c */ /* 0x000fda000bf25310 */
[----:B------:R-:W-:Y:S05]  /*12e0*/  @!P1 BRA `(.L_x_312) ;  /* 0x0000000000149947 */ /* 0x000fea0003800000 */
[----:B------:R-:W0:Y:S02]  /*12f0*/  LDC.64 R4, c[0x0][0xa00] ;  /* 0x00028000ff047b82 */ /* 0x000e240000000a00 */
[----:B0-----:R-:W-:-:S05]  /*1300*/  IMAD.WIDE R4, R35, 0x4, R4 ;  /* 0x0000000423047825 */ /* 0x001fca00078e0204 */
[----:B-----5:R-:W2:Y:S04]  /*1310*/  LDG.E R25, desc[UR56][R4.64] ;  /* 0x0000003804197981 */ /* 0x020ea8000c1e1900 */
[----:B------:R-:W2:Y:S02]  /*1320*/  LDG.E R0, desc[UR56][R4.64+0x4] ;  /* 0x0000043804007981 */ /* 0x000ea4000c1e1900 */
[----:B--2---:R-:W-:-:S07]  /*1330*/  IMAD.IADD R25, R0, 0x1, -R25 ;  /* 0x0000000100197824 */ /* 0x004fce00078e0a19 */
.L_x_312:
[----:B------:R-:W-:Y:S01]  /*1340*/  ULDC.64 UR4, c[0x0][0xa20] ;  /* 0x0002880000047ab9 */ /* 0x000fe20000000a00 */
[----:B------:R0:W-:Y:S01]  /*1350*/  STL [R1+0x58], R33 ;  /* 0x0000582101007387 */ /* 0x0001e20000100800 */
[----:B------:R-:W-:-:S03]  /*1360*/  ISETP.NE.U32.AND P1, PT, RZ, UR4, PT ;  /* 0x00000004ff007c0c */ /* 0x000fc6000bf25070 */
[----:B------:R0:W-:Y:S01]  /*1370*/  STL [R1+0x4c], R34 ;  /* 0x00004c2201007387 */ /* 0x0001e20000100800 */
[----:B------:R-:W-:-:S13]  /*1380*/  ISETP.NE.AND.EX P1, PT, RZ, UR5, PT, P1 ;  /* 0x00000005ff007c0c */ /* 0x000fda000bf25310 */
[----:B0-----:R-:W-:Y:S05]  /*1390*/  @!P1 BRA `(.L_x_313) ;  /* 0x0000000000109947 */ /* 0x001fea0003800000 */
[----:B------:R-:W-:-:S04]  /*13a0*/  IADD3 R4, P0, R30, UR4, RZ ;  /* 0x000000041e047c10 */ /* 0x000fc8000ff1e0ff */
[----:B------:R-:W-:-:S05]  /*13b0*/  IADD3.X R5, R31, UR5, RZ, P0, !PT ;  /* 0x000000051f057c10 */ /* 0x000fca00087fe4ff */
[----:B------:R0:W5:Y:S01]  /*13c0*/  LDG.E R32, desc[UR56][R4.64] ;  /* 0x0000003804207981 */ /* 0x000162000c1e1900 */
[----:B------:R-:W-:Y:S05]  /*13d0*/  BRA `(.L_x_314) ;  /* 0x0000000000107947 */ /* 0x000fea0003800000 */
.L_x_313:
[----:B------:R-:W-:Y:S05]  /*13e0*/  @!P0 BRA `(.L_x_314) ;  /* 0x00000000000c8947 */ /* 0x000fea0003800000 */
[----:B------:R-:W2:Y:S04]  /*13f0*/  LDG.E R5, desc[UR56][R8.64] ;  /* 0x0000003808057981 */ /* 0x000ea8000c1e1900 */
[----:B------:R-:W2:Y:S02]  /*1400*/  LDG.E R32, desc[UR56][R8.64+0x4] ;  /* 0x0000043808207981 */ /* 0x000ea4000c1e1900 */
[----:B--2---:R-:W-:-:S07]  /*1410*/  IMAD.IADD R32, R32, 0x1, -R5 ;  /* 0x0000000120207824 */ /* 0x004fce00078e0a05 */
.L_x_314:
[----:B------:R-:W-:Y:S02]  /*1420*/  ULDC.64 UR4, c[0x0][0xa10] ;  /* 0x0002840000047ab9 */ /* 0x000fe40000000a00 */
[----:B------:R-:W-:-:S04]  /*1430*/  ISETP.NE.U32.AND P0, PT, RZ, UR4, PT ;  /* 0x00000004ff007c0c */ /* 0x000fc8000bf05070 */
[----:B------:R-:W-:Y:S01]  /*1440*/  ISETP.NE.AND.EX P0, PT, RZ, UR5, PT, P0 ;  /* 0x00000005ff007c0c */ /* 0x000fe2000bf05300 */
[----:B-----5:R-:W-:Y:S01]  /*1450*/  IMAD.IADD R8, R32, 0x1, -R3 ;  /* 0x0000000120087824 */ /* 0x020fe200078e0a03 */
[----:B------:R-:W-:-:S11]  /*1460*/  ULDC.64 UR4, c[0x0][0xa30] ;  /* 0x00028c0000047ab9 */ /* 0x000fd60000000a00 */
[----:B0-----:R-:W0:Y:S02]  /*1470*/  @P0 LDC.64 R4, c[0x0][0xa10] ;  /* 0x00028400ff040b82 */ /* 0x001e240000000a00 */
[----:B0-----:R-:W-:-:S05]  /*1480*/  @P0 IMAD.WIDE R4, R35, 0x4, R4 ;  /* 0x0000000423040825 */ /* 0x001fca00078e0204 */
[----:B------:R-:W2:Y:S04]  /*1490*/  @P0 LDG.E R0, desc[UR56][R4.64] ;  /* 0x0000003804000981 */ /* 0x000ea8000c1e1900 */
[----:B------:R0:W2:Y:S01]  /*14a0*/  @P0 LDG.E R9, desc[UR56][R4.64+0x4] ;  /* 0x0000043804090981 */ /* 0x0000a2000c1e1900 */
[----:B------:R-:W-:Y:S01]  /*14b0*/  ISETP.NE.U32.AND P1, PT, RZ, UR4, PT ;  /* 0x00000004ff007c0c */ /* 0x000fe2000bf25070 */
[----:B------:R-:W-:-:S03]  /*14c0*/  IMAD.MOV.U32 R24, RZ, RZ, R32 ;  /* 0x000000ffff187224 */ /* 0x000fc600078e0020 */
[----:B------:R-:W-:Y:S01]  /*14d0*/  ISETP.NE.AND.EX P1, PT, RZ, UR5, PT, P1 ;  /* 0x00000005ff007c0c */ /* 0x000fe2000bf25310 */
[----:B0-----:R-:W-:-:S05]  /*14e0*/  IMAD.MOV R4, RZ, RZ, -R8 ;  /* 0x000000ffff047224 */ /* 0x001fca00078e0a08 */
[----:B------:R-:W-:-:S07]  /*14f0*/  VIMNMX R4, RZ, R4, !PT ;  /* 0x00000004ff047248 */ /* 0x000fce0007fe0100 */
[----:B------:R-:W-:-:S04]  /*1500*/  @P1 IADD3 R6, P2, R30, UR4, RZ ;  /* 0x000000041e061c10 */ /* 0x000fc8000ff5e0ff */
[----:B------:R-:W-:-:S05]  /*1510*/  @P1 IADD3.X R7, R31, UR5, RZ, P2, !PT ;  /* 0x000000051f071c10 */ /* 0x000fca00097fe4ff */
[----:B------:R0:W5:Y:S01]  /*1520*/  @P1 LDG.E R24, desc[UR56][R6.64] ;  /* 0x0000003806181981 */ /* 0x000162000c1e1900 */
[----:B--2---:R-:W-:-:S05]  /*1530*/  @P0 IADD3 R29, -R0, R9, RZ ;  /* 0x00000009001d0210 */ /* 0x004fca0007ffe1ff */
[----:B------:R-:W-:-:S04]  /*1540*/  IMAD.IADD R126, R8, 0x1, R29 ;  /* 0x00000001087e7824 */ /* 0x000fc800078e021d */
[----:B------:R-:W-:-:S04]  /*1550*/  VIADD R0, R126, 0xbf ;  /* 0x000000bf7e007836 */ /* 0x000fc80000000000 */
[----:B------:R-:W-:-:S05]  /*1560*/  IMAD.HI R0, R0, 0x2aaaaaab, RZ ;  /* 0x2aaaaaab00007827 */ /* 0x000fca00078e02ff */
[----:B------:R-:W-:-:S04]  /*1570*/  SHF.R.U32.HI R3, RZ, 0x1f, R0 ;  /* 0x0000001fff037819 */ /* 0x000fc80000011600 */
[----:B------:R-:W-:-:S05]  /*1580*/  LEA.HI.SX32 R10, R0, R3, 0x1b ;  /* 0x00000003000a7211 */ /* 0x000fca00078fdaff */
[----:B------:R-:W-:Y:S01]  /*1590*/  IMAD R0, R10, 0xc0, -R8 ;  /* 0x000000c00a007824 */ /* 0x000fe200078e0a08 */
[----:B------:R0:W-:Y:S04]  /*15a0*/  STL [R1+0x54], R10 ;  /* 0x0000540a01007387 */ /* 0x0001e80000100800 */
[----:B------:R-:W-:-:S04]  /*15b0*/  VIMNMX R3, R0, R29, PT ;  /* 0x0000001d00037248 */ /* 0x000fc80003fe0100 */
[----:B------:R-:W-:Y:S01]  /*15c0*/  ISETP.GT.AND P0, PT, R3, R4, PT ;  /* 0x000000040300720c */ /* 0x000fe20003f04270 */
[----:B------:R-:W-:-:S05]  /*15d0*/  IMAD.WIDE.U32 R4, R4, -0x55555555, RZ ;  /* 0xaaaaaaab04047825 */ /* 0x000fca00078e00ff */
[----:B------:R-:W-:-:S05]  /*15e0*/  SHF.R.U32.HI R28, RZ, 0x7, R5 ;  /* 0x00000007ff1c7819 */ /* 0x000fca0000011605 */
[----:B------:R-:W-:Y:S02]  /*15f0*/  IMAD.MOV.U32 R27, RZ, RZ, R28 ;  /* 0x000000ffff1b7224 */ /* 0x000fe400078e001c */
[----:B------:R-:W-:-:S04]  /*1600*/  @P0 VIADD R0, R3, 0xbf ;  /* 0x000000bf03000836 */ /* 0x000fc80000000000 */
[----:B------:R-:W-:-:S05]  /*1610*/  @P0 IMAD.HI R0, R0, 0x2aaaaaab, RZ ;  /* 0x2aaaaaab00000827 */ /* 0x000fca00078e02ff */
[----:B------:R-:W-:-:S04]  /*1620*/  @P0 SHF.R.U32.HI R3, RZ, 0x1f, R0 ;  /* 0x0000001fff030819 */ /* 0x000fc80000011600 */
[----:B------:R-:W-:Y:S02]  /*1630*/  @P0 LEA.HI.SX32 R27, R0, R3, 0x1b ;  /* 0x00000003001b0211 */ /* 0x000fe400078fdaff */
[----:B------:R-:W-:Y:S02]  /*1640*/  PLOP3.LUT P0, PT, PT, PT, PT, 0x80, 0x0 ;  /* 0x000000000000781c */ /* 0x000fe40003f0f070 */
[----:B------:R-:W-:-:S13]  /*1650*/  ISETP.GT.AND P1, PT, R27, R28, PT ;  /* 0x0000001c1b00720c */ /* 0x000fda0003f24270 */
[----:B0-----:R-:W-:Y:S05]  /*1660*/  @!P1 BRA `(.L_x_315) ;  /* 0x0000003c009c9947 */ /* 0x001fea0003800000 */
[----:B------:R-:W-:Y:S01]  /*1670*/  IADD3 R0, R2, 0x12400, RZ ;  /* 0x0001240002007810 */ /* 0x000fe20007ffe0ff */
[----:B------:R-:W-:Y:S03]  /*1680*/  BSSY B6, `(.L_x_316) ;  /* 0x0000013000067945 */ /* 0x000fe60003800000 */
[----:B------:R-:W-:-:S13]  /*1690*/  LOP3.LUT P0, RZ, R0, 0x3ff, RZ, 0xc0, !PT ;  /* 0x000003ff00ff7812 */ /* 0x000fda000780c0ff */
[----:B------:R-:W-:Y:S05]  /*16a0*/  @!P0 BRA `(.L_x_317) ;  /* 0x0000000000408947 */ /* 0x000fea0003800000 */
[----:B------:R-:W-:Y:S01]  /*16b0*/  MOV R0, 0x0 ;  /* 0x0000000000007802 */ /* 0x000fe20000000f00 */
[----:B------:R-:W-:Y:S01]  /*16c0*/  ULDC.64 UR4, c[0x4][0xa8] ;  /* 0x01002a0000047ab9 */ /* 0x000fe20000000a00 */
[----:B------:R-:W-:Y:S01]  /*16d0*/  ULDC.64 UR6, c[0x4][0x40] ;  /* 0x0100100000067ab9 */ /* 0x000fe20000000a00 */
[----:B------:R-:W-:Y:S01]  /*16e0*/  IMAD.U32 R4, RZ, RZ, UR4 ;  /* 0x00000004ff047e24 */ /* 0x000fe2000f8e00ff */
[----:B------:R0:W1:Y:S01]  /*16f0*/  LDC.64 R14, c[0x4][R0] ;  /* 0x01000000000e7b82 */ /* 0x0000620000000a00 */
[----:B------:R-:W-:Y:S01]  /*1700*/  IMAD.U32 R5, RZ, RZ, UR5 ;  /* 0x00000005ff057e24 */ /* 0x000fe2000f8e00ff */
[----:B------:R-:W-:Y:S01]  /*1710*/  ULDC.64 UR4, c[0x4][0xb0] ;  /* 0x01002c0000047ab9 */ /* 0x000fe20000000a00 */
[----:B------:R-:W-:Y:S01]  /*1720*/  IMAD.U32 R10, RZ, RZ, UR6 ;  /* 0x00000006ff0a7e24 */ /* 0x000fe2000f8e00ff */
[----:B------:R-:W-:Y:S01]  /*1730*/  MOV R11, UR7 ;  /* 0x00000007000b7c02 */ /* 0x000fe20008000f00 */
[----:B------:R-:W-:Y:S02]  /*1740*/  IMAD.U32 R6, RZ, RZ, UR4 ;  /* 0x00000004ff067e24 */ /* 0x000fe4000f8e00ff */
[----:B------:R-:W-:-:S02]  /*1750*/  IMAD.U32 R7, RZ, RZ, UR5 ;  /* 0x00000005ff077e24 */ /* 0x000fc4000f8e00ff */
[----:B------:R-:W-:Y:S02]  /*1760*/  IMAD.MOV.U32 R8, RZ, RZ, 0x70 ;  /* 0x00000070ff087424 */ /* 0x000fe400078e00ff */
[----:B------:R-:W-:Y:S02]  /*1770*/  IMAD.MOV.U32 R12, RZ, RZ, 0x1 ;  /* 0x00000001ff0c7424 */ /* 0x000fe400078e00ff */
[----:B0-----:R-:W-:-:S07]  /*1780*/  IMAD.MOV.U32 R13, RZ, RZ, RZ ;  /* 0x000000ffff0d7224 */ /* 0x001fce00078e00ff */
[----:B------:R-:W-:-:S07]  /*1790*/  LEPC R20, `(.L_x_317) ;  /* 0x000000001014794e */ /* 0x000fce0000000000 */
[----:B-1---5:R-:W-:Y:S05]  /*17a0*/  CALL.ABS.NOINC R14 ;  /* 0x000000000e007343 */ /* 0x022fea0003c00000 */
.L_x_317:
[----:B------:R-:W-:Y:S05]  /*17b0*/  BSYNC B6 ;  /* 0x0000000000067941 */ /* 0x000fea0003800000 */
.L_x_316:
[----:B------:R-:W-:Y:S01]  /*17c0*/  VIADD R26, R2, 0x400 ;  /* 0x00000400021a7836 */ /* 0x000fe20000000000 */
[----:B------:R-:W-:Y:S04]  /*17d0*/  BSSY B6, `(.L_x_318) ;  /* 0x0000013000067945 */ /* 0x000fe80003800000 */
[----:B------:R-:W-:-:S13]  /*17e0*/  LOP3.LUT P0, RZ, R26, 0x3ff, RZ, 0xc0, !PT ;  /* 0x000003ff1aff7812 */ /* 0x000fda000780c0ff */
[----:B------:R-:W-:Y:S05]  /*17f0*/  @!P0 BRA `(.L_x_319) ;  /* 0x0000000000408947 */ /* 0x000fea0003800000 */
[----:B------:R-:W-:Y:S01]  /*1800*/  MOV R0, 0x0 ;  /* 0x0000000000007802 */ /* 0x000fe20000000f00 */
[----:B------:R-:W-:Y:S01]  /*1810*/  ULDC.64 UR4, c[0x4][0xa8] ;  /* 0x01002a0000047ab9 */ /* 0x000fe20000000a00 */
[----:B------:R-:W-:Y:S01]  /*1820*/  ULDC.64 UR6, c[0x4][0x40] ;  /* 0x0100100000067ab9 */ /* 0x000fe20000000a00 */
[----:B------:R-:W-:Y:S01]  /*1830*/  IMAD.U32 R4, RZ, RZ, UR4 ;  /* 0x00000004ff047e24 */ /* 0x000fe2000f8e00ff */
[----:B------:R0:W1:Y:S01]  /*1840*/  LDC.64 R14, c[0x4][R0] ;  /* 0x01000000000e7b82 */ /* 0x0000620000000a00 */
[----:B------:R-:W-:Y:S01]  /*1850*/  MOV R5, UR5 ;  /* 0x0000000500057c02 */ /* 0x000fe20008000f00 */
[----:B------:R-:W-:Y:S01]  /*1860*/  ULDC.64 UR4, c[0x4][0xb0] ;  /* 0x01002c0000047ab9 */ /* 0x000fe20000000a00 */
[----:B------:R-:W-:Y:S01]  /*1870*/  IMAD.U32 R10, RZ, RZ, UR6 ;  /* 0x00000006ff0a7e24 */ /* 0x000fe2000f8e00ff */
[----:B------:R-:W-:Y:S01]  /*1880*/  MOV R12, 0x1 ;  /* 0x00000001000c7802 */ /* 0x000fe20000000f00 */
[----:B------:R-:W-:Y:S02]  /*1890*/  IMAD.U32 R6, RZ, RZ, UR4 ;  /* 0x00000004ff067e24 */ /* 0x000fe4000f8e00ff */
[----:B------:R-:W-:-:S02]  /*18a0*/  IMAD.U32 R7, RZ, RZ, UR5 ;  /* 0x00000005ff077e24 */ /* 0x000fc4000f8e00ff */
[----:B------:R-:W-:Y:S02]  /*18b0*/  IMAD.U32 R11, RZ, RZ, UR7 ;  /* 0x00000007ff0b7e24 */ /* 0x000fe4000f8e00ff */
[----:B------:R-:W-:Y:S02]  /*18c0*/  IMAD.MOV.U32 R8, RZ, RZ, 0x70 ;  /* 0x00000070ff087424 */ /* 0x000fe400078e00ff */
[----:B0-----:R-:W-:-:S07]  /*18d0*/  IMAD.MOV.U32 R13, RZ, RZ, RZ ;  /* 0x000000ffff0d7224 */ /* 0x001fce00078e00ff */
[----:B------:R-:W-:-:S07]  /*18e0*/  LEPC R20, `(.L_x_319) ;  /* 0x000000001014794e */ /* 0x000fce0000000000 */
[----:B-1---5:R-:W-:Y:S05]  /*18f0*/  CALL.ABS.NOINC R14 ;  /* 0x000000000e007343 */ /* 0x022fea0003c00000 */
.L_x_319:
[----:B------:R-:W-:Y:S05]  /*1900*/  BSYNC B6 ;  /* 0x0000000000067941 */ /* 0x000fea0003800000 */
.L_x_318:
[----:B------:R-:W-:Y:S01]  /*1910*/  ULDC.64 UR4, c[0x0][0x9f8] ;  /* 0x00027e0000047ab9 */ /* 0x000fe20000000a00 */
[----:B------:R-:W-:Y:S01]  /*1920*/  IMAD.IADD R45, R37, 0x1, R32 ;  /* 0x00000001252d7824 */ /* 0x000fe200078e0220 */
[----:B------:R-:W-:Y:S01]  /*1930*/  ISETP.NE.U32.AND P0, PT, RZ, UR4, PT ;  /* 0x00000004ff007c0c */ /* 0x000fe2000bf05070 */
[----:B------:R-:W2:Y:S01]  /*1940*/  LDL R32, [R1+0x28] ;  /* 0x0000280001207983 */ /* 0x000ea20000100800 */
[----:B------:R-:W0:Y:S01]  /*1950*/  LDC R0, c[0x0][0x428] ;  /* 0x00010a00ff007b82 */ /* 0x000e220000000800 */
[----:B------:R-:W-:Y:S01]  /*1960*/  ULDC.64 UR6, c[0x0][0xa08] ;  /* 0x0002820000067ab9 */ /* 0x000fe20000000a00 */
[----:B------:R-:W-:Y:S01]  /*1970*/  ISETP.NE.AND.EX P0, PT, RZ, UR5, PT, P0 ;  /* 0x00000005ff007c0c */ /* 0x000fe2000bf05300 */
[----:B------:R-:W3:Y:S04]  /*1980*/  LDL.LU R42, [R1] ;  /* 0x00000000012a7983 */ /* 0x000ee80000300800 */
[----:B------:R-:W4:Y:S01]  /*1990*/  LDL R36, [R1+0x38] ;  /* 0x0000380001247983 */ /* 0x000f220000100800 */
[----:B------:R-:W1:Y:S07]  /*19a0*/  LDC.64 R12, c[0x0][0x3e8] ;  /* 0x0000fa00ff0c7b82 */ /* 0x000e6e0000000a00 */
[----:B------:R-:W-:Y:S01]  /*19b0*/  @P0 IADD3 R4, P1, R30, UR4, RZ ;  /* 0x000000041e040c10 */ /* 0x000fe2000ff3e0ff */
[----:B------:R-:W1:Y:S01]  /*19c0*/  S2R R20, SR_TID.X ;  /* 0x0000000000147919 */ /* 0x000e620000002100 */
[----:B------:R-:W2:Y:S02]  /*19d0*/  LDC R75, c[0x0][0x3d4] ;  /* 0x0000f500ff4b7b82 */ /* 0x000ea40000000800 */
[----:B------:R-:W-:Y:S01]  /*19e0*/  @P0 IADD3.X R5, R31, UR5, RZ, P1, !PT ;  /* 0x000000051f050c10 */ /* 0x000fe20008ffe4ff */
[----:B------:R-:W-:-:S04]  /*19f0*/  ULDC.64 UR4, c[0x0][0x2f8] ;  /* 0x0000be0000047ab9 */ /* 0x000fc80000000a00 */
[----:B------:R1:W3:Y:S01]  /*1a00*/  @P0 LDG.E R35, desc[UR56][R4.64] ;  /* 0x0000003804230981 */ /* 0x0002e2000c1e1900 */
[----:B0-----:R-:W-:Y:S01]  /*1a10*/  ISETP.NE.AND P0, PT, R0, 0x1, PT ;  /* 0x000000010000780c */ /* 0x001fe20003f05270 */
[----:B------:R-:W0:Y:S01]  /*1a20*/  LDC.64 R30, c[0x0][0x2f0] ;  /* 0x0000bc00ff1e7b82 */ /* 0x000e220000000a00 */
[----:B------:R-:W-:Y:S02]  /*1a30*/  SHF.R.S32.HI R47, RZ, 0x1f, R45 ;  /* 0x0000001fff2f7819 */ /* 0x000fe4000001142d */
[----:B------:R-:W-:Y:S02]  /*1a40*/  SHF.R.S32.HI R17, RZ, 0x1f, R16 ;  /* 0x0000001fff117819 */ /* 0x000fe40000011410 */
[----:B------:R-:W-:-:S07]  /*1a50*/  SHF.R.S32.HI R40, RZ, 0x1f, R18 ;  /* 0x0000001fff287819 */ /* 0x000fce0000011412 */
[----:B------:R-:W0:Y:S08]  /*1a60*/  @P0 LDC R3, c[0x0][0x42c] ;  /* 0x00010b00ff030b82 */ /* 0x000e300000000800 */
[----:B------:R-:W0:Y:S01]  /*1a70*/  @P0 LDC R7, c[0x0][0x430] ;  /* 0x00010c00ff070b82 */ /* 0x000e220000000800 */
[----:B-1----:R-:W-:Y:S01]  /*1a80*/  SHF.R.U32.HI R38, RZ, 0x7, R20 ;  /* 0x00000007ff267819 */ /* 0x002fe20000011614 */
[-C--:B0-----:R-:W-:Y:S01]  /*1a90*/  IMAD R6, R47, R30.reuse, RZ ;  /* 0x0000001e2f067224 */ /* 0x081fe200078e02ff */
[----:B------:R-:W-:Y:S01]  /*1aa0*/  IADD3 R21, R20, -0x80, RZ ;  /* 0xffffff8014157810 */ /* 0x000fe20007ffe0ff */
[----:B------:R-:W-:Y:S01]  /*1ab0*/  IMAD.WIDE.U32 R4, R45, R30, RZ ;  /* 0x0000001e2d047225 */ /* 0x000fe200078e00ff */
[----:B------:R-:W-:-:S02]  /*1ac0*/  ISETP.NE.AND P6, PT, R38, 0x1, PT ;  /* 0x000000012600780c */ /* 0x000fc40003fc5270 */
[----:B------:R-:W-:-:S04]  /*1ad0*/  SHF.R.S32.HI R20, RZ, 0x1f, R21 ;  /* 0x0000001fff147819 */ /* 0x000fc80000011415 */
[----:B------:R-:W-:Y:S01]  /*1ae0*/  LEA.HI R20, R20, R21, RZ, 0x2 ;  /* 0x0000001514147211 */ /* 0x000fe200078f10ff */
[----:B------:R-:W-:-:S03]  /*1af0*/  @P0 IMAD.HI.U32 R0, R34, R3, RZ ;  /* 0x0000000322000227 */ /* 0x000fc600078e00ff */
[----:B------:R-:W-:Y:S01]  /*1b00*/  LOP3.LUT R20, R20, 0xfffffffc, RZ, 0xc0, !PT ;  /* 0xfffffffc14147812 */ /* 0x000fe200078ec0ff */
[----:B------:R-:W-:-:S04]  /*1b10*/  IMAD R3, R45, R31, R6 ;  /* 0x0000001f2d037224 */ /* 0x000fc800078e0206 */
[----:B------:R-:W-:Y:S01]  /*1b20*/  IMAD.IADD R20, R21, 0x1, -R20 ;  /* 0x0000000115147824 */ /* 0x000fe200078e0a14 */
[----:B------:R-:W-:Y:S01]  /*1b30*/  @P0 SHF.R.U32.HI R34, RZ, R7, R0 ;  /* 0x00000007ff220219 */ /* 0x000fe20000011600 */
[----:B------:R-:W-:Y:S01]  /*1b40*/  IMAD.IADD R5, R5, 0x1, R3 ;  /* 0x0000000105057824 */ /* 0x000fe200078e0203 */
[----:B------:R-:W-:Y:S01]  /*1b50*/  ISETP.NE.U32.AND P0, PT, RZ, UR6, PT ;  /* 0x00000006ff007c0c */ /* 0x000fe2000bf05070 */
[----:B------:R-:W0:Y:S01]  /*1b60*/  LDC.64 R6, c[0x0][0x3d8] ;  /* 0x0000f600ff067b82 */ /* 0x000e220000000a00 */
[----:B------:R-:W-:Y:S01]  /*1b70*/  SHF.R.S32.HI R9, RZ, 0x1f, R34 ;  /* 0x0000001fff097819 */ /* 0x000fe20000011422 */
[----:B------:R-:W-:Y:S01]  /*1b80*/  IMAD.WIDE.U32 R4, R34, UR4, R4 ;  /* 0x0000000422047c25 */ /* 0x000fe2000f8e0004 */
[----:B------:R-:W-:-:S03]  /*1b90*/  ISETP.NE.AND.EX P0, PT, RZ, UR7, PT, P0 ;  /* 0x00000007ff007c0c */ /* 0x000fc6000bf05300 */
[----:B------:R-:W-:Y:S02]  /*1ba0*/  IMAD R3, R9, UR4, RZ ;  /* 0x0000000409037c24 */ /* 0x000fe4000f8e02ff */
[----:B------:R-:W-:Y:S02]  /*1bb0*/  IMAD.SHL.U32 R60, R20, 0x4, RZ ;  /* 0x00000004143c7824 */ /* 0x000fe400078e00ff */
[----:B------:R-:W-:Y:S01]  /*1bc0*/  IMAD R3, R34, UR5, R3 ;  /* 0x0000000522037c24 */ /* 0x000fe2000f8e0203 */
[----:B------:R-:W-:-:S03]  /*1bd0*/  ULDC.64 UR4, c[0x0][0x300] ;  /* 0x0000c00000047ab9 */ /* 0x000fc60000000a00 */
[----:B------:R-:W-:Y:S01]  /*1be0*/  IMAD.IADD R5, R5, 0x1, R3 ;  /* 0x0000000105057824 */ /* 0x000fe200078e0203 */
[----:B------:R-:W-:Y:S02]  /*1bf0*/  SHF.R.S32.HI R61, RZ, 0x1f, R60 ;  /* 0x0000001fff3d7819 */ /* 0x000fe4000001143c */
[----:B------:R-:W-:Y:S01]  /*1c00*/  IADD3 R96, R38, 0x8, RZ ;  /* 0x0000000826607810 */ /* 0x000fe20007ffe0ff */
[----:B------:R-:W-:Y:S02]  /*1c10*/  IMAD R73, R13, 0xc0, RZ ;  /* 0x000000c00d497824 */ /* 0x000fe400078e02ff */
[----:B------:R-:W-:Y:S02]  /*1c20*/  VIADD R78, R16, 0x20 ;  /* 0x00000020104e7836 */ /* 0x000fe40000000000 */
[----:B0-----:R-:W-:Y:S02]  /*1c30*/  IMAD R43, R7, 0xc0, RZ ;  /* 0x000000c0072b7824 */ /* 0x001fe400078e02ff */
[C---:B--2---:R-:W-:Y:S01]  /*1c40*/  IMAD.SHL.U32 R79, R32.reuse, 0x40, RZ ;  /* 0x00000040204f7824 */ /* 0x044fe200078e00ff */
[----:B------:R-:W-:Y:S01]  /*1c50*/  LOP3.LUT P1, RZ, R32, 0x4, RZ, 0xc0, !PT ;  /* 0x0000000420ff7812 */ /* 0x000fe2000782c0ff */
[----:B------:R-:W-:-:S05]  /*1c60*/  VIADD R32, R18, 0x60 ;  /* 0x0000006012207836 */ /* 0x000fca0000000000 */
[----:B------:R-:W-:Y:S02]  /*1c70*/  SHF.R.S32.HI R77, RZ, 0x1f, R32 ;  /* 0x0000001fff4d7819 */ /* 0x000fe40000011420 */
[----:B------:R-:W0:Y:S01]  /*1c80*/  S2R R32, SR_TID.X ;  /* 0x0000000000207919 */ /* 0x000e220000002100 */
[----:B---3--:R-:W-:Y:S02]  /*1c90*/  SHF.R.S32.HI R0, RZ, 0x1f, R35 ;  /* 0x0000001fff007819 */ /* 0x008fe40000011423 */
[----:B------:R-:W-:Y:S02]  /*1ca0*/  SEL R35, R35, RZ, !P0 ;  /* 0x000000ff23237207 */ /* 0x000fe40004000000 */
[----:B------:R-:W-:-:S03]  /*1cb0*/  SEL R10, R0, RZ, !P0 ;  /* 0x000000ff000a7207 */ /* 0x000fc60004000000 */
[----:B------:R-:W-:-:S04]  /*1cc0*/  IMAD.WIDE.U32 R62, R35, UR4, R4 ;  /* 0x00000004233e7c25 */ /* 0x000fc8000f8e0004 */
[----:B------:R-:W-:Y:S02]  /*1cd0*/  IMAD R0, R10, UR4, RZ ;  /* 0x000000040a007c24 */ /* 0x000fe4000f8e02ff */
[----:B------:R-:W-:-:S04]  /*1ce0*/  IMAD.WIDE.U32 R4, R18, R30, R16 ;  /* 0x0000001e12047225 */ /* 0x000fc800078e0010 */
[----:B------:R-:W-:Y:S01]  /*1cf0*/  IMAD R3, R35, UR5, R0 ;  /* 0x0000000523037c24 */ /* 0x000fe2000f8e0200 */
[----:B------:R-:W-:Y:S05]  /*1d00*/  @!P6 WARPSYNC.ALL ;  /* 0x000000000000e948 */ /* 0x000fea0003800000 */
[----:B------:R-:W-:Y:S01]  /*1d10*/  ULDC.64 UR4, c[0x0][0x320] ;  /* 0x0000c80000047ab9 */ /* 0x000fe20000000a00 */
[----:B------:R-:W-:Y:S01]  /*1d20*/  IMAD R0, R40, R30, RZ ;  /* 0x0000001e28007224 */ /* 0x000fe200078e02ff */
[----:B------:R-:W-:Y:S01]  /*1d30*/  @!P6 BAR.SYNC.DEFER_BLOCKING 0x9, 0x100 ;  /* 0x024400000000eb1d */ /* 0x000fe20000010000 */
[----:B------:R-:W-:Y:S01]  /*1d40*/  IMAD R9, R9, UR4, RZ ;  /* 0x0000000409097c24 */ /* 0x000fe2000f8e02ff */
[----:B------:R-:W-:Y:S01]  /*1d50*/  IADD3 R81, P0, R62, R4, RZ ;  /* 0x000000043e517210 */ /* 0x000fe20007f1e0ff */
[----:B------:R-:W-:-:S02]  /*1d60*/  IMAD R11, R18, R31, R0 ;  /* 0x0000001f120b7224 */ /* 0x000fc400078e0200 */
[----:B------:R-:W-:Y:S02]  /*1d70*/  IMAD.IADD R82, R63, 0x1, R3 ;  /* 0x000000013f527824 */ /* 0x000fe400078e0203 */
[C---:B------:R-:W-:Y:S02]  /*1d80*/  IMAD R15, R34.reuse, UR5, R9 ;  /* 0x00000005220f7c24 */ /* 0x040fe4000f8e0209 */
[----:B------:R-:W-:Y:S01]  /*1d90*/  IMAD.WIDE.U32 R8, R34, UR4, R16 ;  /* 0x0000000422087c25 */ /* 0x000fe2000f8e0010 */
[----:B------:R-:W-:Y:S01]  /*1da0*/  ULDC.64 UR4, c[0x0][0x328] ;  /* 0x0000ca0000047ab9 */ /* 0x000fe20000000a00 */
[----:B------:R-:W-:Y:S02]  /*1db0*/  IADD3.X R80, R82, R5, R11, P0, !PT ;  /* 0x0000000552507210 */ /* 0x000fe400007fe40b */
[----:B------:R-:W-:Y:S01]  /*1dc0*/  IMAD R3, R10, UR4, RZ ;  /* 0x000000040a037c24 */ /* 0x000fe2000f8e02ff */
[----:B------:R-:W-:Y:S01]  /*1dd0*/  ISETP.GE.AND P0, PT, R16, R75, PT ;  /* 0x0000004b1000720c */ /* 0x000fe20003f06270 */
[----:B------:R-:W-:-:S02]  /*1de0*/  IMAD R0, R40, R12, RZ ;  /* 0x0000000c28007224 */ /* 0x000fc400078e02ff */
[----:B------:R-:W-:Y:S01]  /*1df0*/  IMAD R41, R35, UR5, R3 ;  /* 0x0000000523297c24 */ /* 0x000fe2000f8e0203 */
[----:B------:R-:W-:Y:S01]  /*1e00*/  SEL R3, R75, RZ, P0 ;  /* 0x000000ff4b037207 */ /* 0x000fe20000000000 */
[----:B------:R-:W-:Y:S02]  /*1e10*/  IMAD R37, R18, R13, R0 ;  /* 0x0000000d12257224 */ /* 0x000fe400078e0200 */
[-C--:B------:R-:W-:Y:S02]  /*1e20*/  IMAD R0, R40, R6.reuse, RZ ;  /* 0x0000000628007224 */ /* 0x080fe400078e02ff */
[----:B------:R-:W-:-:S04]  /*1e30*/  IMAD.WIDE.U32 R10, R18, R6, R16 ;  /* 0x00000006120a7225 */ /* 0x000fc800078e0010 */
[C---:B------:R-:W-:Y:S02]  /*1e40*/  IMAD R21, R18.reuse, R7, R0 ;  /* 0x0000000712157224 */ /* 0x040fe400078e0200 */
[----:B------:R-:W-:-:S04]  /*1e50*/  IMAD.WIDE.U32 R4, R18, R6, R60 ;  /* 0x0000000612047225 */ /* 0x000fc800078e003c */
[----:B------:R-:W-:Y:S01]  /*1e60*/  IMAD.IADD R3, R16, 0x1, R3 ;  /* 0x0000000110037824 */ /* 0x000fe200078e0203 */
[----:B------:R-:W-:Y:S01]  /*1e70*/  IADD3 R11, R21, R11, RZ ;  /* 0x0000000b150b7210 */ /* 0x000fe20007ffe0ff */
[----:B------:R-:W-:Y:S01]  /*1e80*/  IMAD.IADD R5, R5, 0x1, R21 ;  /* 0x0000000105057824 */ /* 0x000fe200078e0215 */
[----:B-----5:R-:W-:Y:S01]  /*1e90*/  SHF.R.S32.HI R21, RZ, 0x1f, R24 ;  /* 0x0000001fff157819 */ /* 0x020fe20000011418 */
[----:B0-----:R-:W-:Y:S01]  /*1ea0*/  VIADD R38, R32, 0xffffff80 ;  /* 0xffffff8020267836 */ /* 0x001fe20000000000 */
[----:B------:R-:W-:Y:S01]  /*1eb0*/  SHF.R.S32.HI R0, RZ, 0x1f, R3 ;  /* 0x0000001fff007819 */ /* 0x000fe20000011403 */
[----:B------:R-:W-:Y:S01]  /*1ec0*/  IMAD.IADD R9, R9, 0x1, R15 ;  /* 0x0000000109097824 */ /* 0x000fe200078e020f */
[----:B------:R-:W-:Y:S02]  /*1ed0*/  LOP3.LUT R42, R42, 0xfffffffb, RZ, 0xc0, !PT ;  /* 0xfffffffb2a2a7812 */ /* 0x000fe400078ec0ff */
[----:B------:R-:W-:Y:S01]  /*1ee0*/  LEA.HI R0, R0, R3, RZ, 0x3 ;  /* 0x0000000300007211 */ /* 0x000fe200078f18ff */
[----:B------:R-:W-:Y:S01]  /*1ef0*/  IMAD R3, R21, R6, RZ ;  /* 0x0000000615037224 */ /* 0x000fe200078e02ff */
[----:B------:R-:W-:-:S02]  /*1f00*/  LOP3.LUT R79, R79, 0x1c0, RZ, 0xc0, !PT ;  /* 0x000001c04f4f7812 */ /* 0x000fc400078ec0ff */
[----:B------:R-:W-:Y:S02]  /*1f10*/  @P1 LOP3.LUT R42, R42, 0x4, RZ, 0xfc, !PT ;  /* 0x000000042a2a1812 */ /* 0x000fe400078efcff */
[----:B------:R-:W-:Y:S01]  /*1f20*/  SHF.R.S32.HI R32, RZ, 0x1f, R38 ;  /* 0x0000001fff207819 */ /* 0x000fe20000011426 */
[----:B------:R-:W-:Y:S01]  /*1f30*/  IMAD R65, R24, R7, R3 ;  /* 0x0000000718417224 */ /* 0x000fe200078e0203 */
[----:B------:R-:W-:Y:S01]  /*1f40*/  SHF.R.U32.HI R76, RZ, 0x3, R79 ;  /* 0x00000003ff4c7819 */ /* 0x000fe2000001164f */
[----:B------:R0:W-:Y:S01]  /*1f50*/  STL [R1], R42 ;  /* 0x0000002a01007387 */ /* 0x0001e20000100800 */
[----:B------:R-:W-:Y:S02]  /*1f60*/  LOP3.LUT R3, R79, 0x18, R16, 0xf8, !PT ;  /* 0x000000184f037812 */ /* 0x000fe400078ef810 */
[----:B------:R-:W-:Y:S01]  /*1f70*/  LEA.HI R32, R32, R38, RZ, 0x5 ;  /* 0x0000002620207211 */ /* 0x000fe200078f28ff */
[----:B------:R-:W-:Y:S01]  /*1f80*/  IMAD.WIDE.U32 R34, R35, UR4, R8 ;  /* 0x0000000423227c25 */ /* 0x000fe2000f8e0008 */
[----:B------:R-:W-:Y:S01]  /*1f90*/  LOP3.LUT R3, R3, R76, RZ, 0x3c, !PT ;  /* 0x0000004c03037212 */ /* 0x000fe200078e3cff */
[----:B------:R-:W-:Y:S01]  /*1fa0*/  ULDC UR4, c[0x0][0x2e4] ;  /* 0x0000b90000047ab9 */ /* 0x000fe20000000800 */
[----:B------:R-:W-:Y:S01]  /*1fb0*/  SHF.R.S32.HI R32, RZ, 0x5, R32 ;  /* 0x00000005ff207819 */ /* 0x000fe20000011420 */
[----:B------:R-:W-:-:S04]  /*1fc0*/  IMAD.WIDE.U32 R14, R18, R12, R16 ;  /* 0x0000000c120e7225 */ /* 0x000fc800078e0010 */
[----:B------:R-:W-:Y:S01]  /*1fd0*/  IMAD.WIDE.U32 R8, R18, R12, R60 ;  /* 0x0000000c12087225 */ /* 0x000fe200078e003c */
[----:B------:R-:W-:-:S03]  /*1fe0*/  SHF.R.S32.HI R68, RZ, 0x3, R0 ;  /* 0x00000003ff447819 */ /* 0x000fc60000011400 */
[-C--:B------:R-:W-:Y:S02]  /*1ff0*/  IMAD R20, R21, R12.reuse, RZ ;  /* 0x0000000c15147224 */ /* 0x080fe400078e02ff */
[----:B------:R-:W-:Y:S01]  /*2000*/  IMAD.IADD R15, R37, 0x1, R15 ;  /* 0x00000001250f7824 */ /* 0x000fe200078e020f */
[----:B------:R-:W-:Y:S01]  /*2010*/  LOP3.LUT R67, R0, 0xfffffff8, RZ, 0xc0, !PT ;  /* 0xfffffff800437812 */ /* 0x000fe200078ec0ff */
[----:B------:R-:W-:Y:S02]  /*2020*/  IMAD.IADD R9, R9, 0x1, R37 ;  /* 0x0000000109097824 */ /* 0x000fe400078e0225 */
[----:B------:R-:W-:Y:S01]  /*2030*/  IMAD R71, R32, 0x200, R3 ;  /* 0x0000020020477824 */ /* 0x000fe200078e0203 */
[----:B------:R-:W-:Y:S01]  /*2040*/  LOP3.LUT R3, R79, 0x38, R0, 0xf8, !PT ;  /* 0x000000384f037812 */ /* 0x000fe200078ef800 */
[C---:B------:R-:W-:Y:S01]  /*2050*/  IMAD R39, R24.reuse, R13, R20 ;  /* 0x0000000d18277224 */ /* 0x040fe200078e0214 */
[----:B------:R-:W-:Y:S01]  /*2060*/  LOP3.LUT R0, R157, 0x38, R0, 0xf8, !PT ;  /* 0x000000389d007812 */ /* 0x000fe200078ef800 */
[----:B------:R-:W-:Y:S01]  /*2070*/  IMAD.WIDE.U32 R20, R24, R12, R14 ;  /* 0x0000000c18147225 */ /* 0x000fe200078e000e */
[----:B------:R-:W-:-:S03]  /*2080*/  SHF.R.U32.HI R38, RZ, 0x3, R157 ;  /* 0x00000003ff267819 */ /* 0x000fc6000001169d */
[----:B------:R-:W-:Y:S01]  /*2090*/  IMAD.WIDE.U32 R14, R24, R12, R8 ;  /* 0x0000000c180e7225 */ /* 0x000fe200078e0008 */
[----:B------:R-:W-:Y:S02]  /*20a0*/  LOP3.LUT R3, R3, R76, RZ, 0x3c, !PT ;  /* 0x0000004c03037212 */ /* 0x000fe400078e3cff */
[----:B------:R-:W-:Y:S01]  /*20b0*/  LOP3.LUT R0, R0, R38, RZ, 0x3c, !PT ;  /* 0x0000002600007212 */ /* 0x000fe200078e3cff */
[----:B------:R-:W-:Y:S01]  /*20c0*/  IMAD.WIDE.U32 R8, R24, R6, R4 ;  /* 0x0000000618087225 */ /* 0x000fe200078e0004 */
[----:B------:R-:W-:-:S03]  /*20d0*/  IADD3 R4, P1, R18, R45, RZ ;  /* 0x0000002d12047210 */ /* 0x000fc60007f3e0ff */
[----:B------:R-:W-:Y:S01]  /*20e0*/  IMAD.WIDE.U32 R10, R24, R6, R10 ;  /* 0x00000006180a7225 */ /* 0x000fe200078e000a */
[----:B------:R-:W-:-:S03]  /*20f0*/  LEA R32, R32, R3, 0x9 ;  /* 0x0000000320207211 */ /* 0x000fc600078e48ff */
[----:B------:R-:W-:Y:S02]  /*2100*/  IMAD R37, R31, 0xc0, RZ ;  /* 0x000000c01f257824 */ /* 0x000fe400078e02ff */
[----:B------:R-:W-:-:S04]  /*2110*/  IMAD.WIDE.U32 R6, R6, 0xc0, RZ ;  /* 0x000000c006067825 */ /* 0x000fc800078e00ff */
[----:B------:R-:W-:-:S04]  /*2120*/  IMAD.WIDE.U32 R30, R30, 0xc0, RZ ;  /* 0x000000c01e1e7825 */ /* 0x000fc800078e00ff */
[----:B------:R-:W-:Y:S01]  /*2130*/  IMAD.WIDE.U32 R12, R12, 0xc0, RZ ;  /* 0x000000c00c0c7825 */ /* 0x000fe200078e00ff */
[----:B------:R-:W-:Y:S02]  /*2140*/  IADD3 R72, R7, R43, RZ ;  /* 0x0000002b07487210 */ /* 0x000fe40007ffe0ff */
[----:B------:R-:W-:Y:S01]  /*2150*/  ISETP.GE.AND P2, PT, R78, UR4, PT ;  /* 0x000000044e007c0c */ /* 0x000fe2000bf46270 */
[----:B------:R-:W-:Y:S01]  /*2160*/  IMAD.X R5, R40, 0x1, R47, P1 ;  /* 0x0000000128057824 */ /* 0x000fe200008e062f */
[----:B------:R-:W-:Y:S01]  /*2170*/  ISETP.GE.AND P1, PT, R16, UR4, PT ;  /* 0x0000000410007c0c */ /* 0x000fe2000bf26270 */
[----:B------:R-:W-:Y:S01]  /*2180*/  IMAD.IADD R69, R65, 0x1, R11 ;  /* 0x0000000141457824 */ /* 0x000fe200078e020b */
[----:B------:R-:W-:Y:S01]  /*2190*/  SHF.R.S32.HI R64, RZ, 0x1f, R67 ;  /* 0x0000001fff407819 */ /* 0x000fe20000011443 */
[----:B----4-:R-:W-:Y:S02]  /*21a0*/  IMAD.IADD R3, R36, 0x1, R0 ;  /* 0x0000000124037824 */ /* 0x010fe400078e0200 */
[----:B------:R-:W-:-:S02]  /*21b0*/  IMAD.SHL.U32 R75, R75, 0x2, RZ ;  /* 0x000000024b4b7824 */ /* 0x000fc400078e00ff */
[----:B------:R-:W-:Y:S02]  /*21c0*/  IMAD.IADD R74, R31, 0x1, R37 ;  /* 0x000000011f4a7824 */ /* 0x000fe400078e0225 */
[----:B------:R-:W-:Y:S02]  /*21d0*/  IMAD.IADD R73, R13, 0x1, R73 ;  /* 0x000000010d497824 */ /* 0x000fe400078e0249 */
[----:B------:R-:W-:Y:S02]  /*21e0*/  IMAD.IADD R70, R39, 0x1, R21 ;  /* 0x0000000127467824 */ /* 0x000fe400078e0215 */
[----:B------:R-:W-:Y:S02]  /*21f0*/  IMAD.IADD R66, R15, 0x1, R39 ;  /* 0x000000010f427824 */ /* 0x000fe400078e0227 */
[----:B------:R-:W-:Y:S02]  /*2200*/  IMAD.IADD R65, R9, 0x1, R65 ;  /* 0x0000000109417824 */ /* 0x000fe400078e0241 */
[----:B0-----:R-:W-:-:S07]  /*2210*/  IMAD.IADD R0, R35, 0x1, R41 ;  /* 0x0000000123007824 */ /* 0x001fce00078e0229 */
.L_x_369:
[----:B------:R-:W2:Y:S01]  /*2220*/  LDL R49, [R1+0x28] ;  /* 0x0000280001317983 */ /* 0x000ea20000100800 */
[----:B------:R-:W0:Y:S03]  /*2230*/  LDC.64 R84, c[0x0][0x2d8] ;  /* 0x0000b600ff547b82 */ /* 0x000e260000000a00 */
[----:B------:R-:W3:Y:S01]  /*2240*/  LDL.LU R48, [R1] ;  /* 0x0000000001307983 */ /* 0x000ee20000300800 */
[----:B------:R-:W-:Y:S01]  /*2250*/  VIADD R43, R27, 0xffffffff ;  /* 0xffffffff1b2b7836 */ /* 0x000fe20000000000 */
[----:B------:R-:W-:Y:S05]  /*2260*/  YIELD ;  /* 0x0000000000007946 */ /* 0x000fea0003800000 */
[----:B------:R-:W-:Y:S01]  /*2270*/  SHF.R.S32.HI R42, RZ, 0x1f, R43 ;  /* 0x0000001fff2a7819 */ /* 0x000fe2000001142b */
[-C--:B------:R-:W-:Y:S01]  /*2280*/  IMAD R27, R74, R43.reuse, RZ ;  /* 0x0000002b4a1b7224 */ /* 0x080fe200078e02ff */
[----:B------:R-:W1:Y:S01]  /*2290*/  LDC.64 R90, c[0x0][0x2f0] ;  /* 0x0000bc00ff5a7b82 */ /* 0x000e620000000a00 */
[----:B------:R-:W-:Y:S01]  /*22a0*/  IMAD.WIDE.U32 R38, R30, R43, RZ ;  /* 0x0000002b1e267225 */ /* 0x000fe200078e00ff */
[----:B------:R-:W-:Y:S03]  /*22b0*/  BSSY B0, `(.L_x_320) ;  /* 0x00002ca000007945 */ /* 0x000fe60003800000 */
[----:B------:R-:W-:-:S02]  /*22c0*/  IMAD R27, R42, R30, R27 ;  /* 0x0000001e2a1b7224 */ /* 0x000fc400078e021b */
[----:B------:R-:W-:Y:S01]  /*22d0*/  IMAD.MOV.U32 R88, RZ, RZ, R38 ;  /* 0x000000ffff587224 */ /* 0x000fe200078e0026 */
[----:B------:R-:W4:Y:S01]  /*22e0*/  LDC R92, c[0x0][0x3d4] ;  /* 0x0000f500ff5c7b82 */ /* 0x000f220000000800 */
[----:B------:R-:W-:Y:S01]  /*22f0*/  IMAD.IADD R89, R39, 0x1, R27 ;  /* 0x0000000127597824 */ /* 0x000fe200078e021b */
[----:B------:R-:W-:Y:S01]  /*2300*/  IADD3 R39, P4, R81, R38, RZ ;  /* 0x0000002651277210 */ /* 0x000fe20007f9e0ff */
[----:B------:R-:W-:-:S03]  /*2310*/  IMAD R27, R19, 0x3000, R71 ;  /* 0x00003000131b7824 */ /* 0x000fc600078e0247 */
[----:B------:R-:W-:Y:S01]  /*2320*/  IADD3.X R40, R89, R80, RZ, P4, !PT ;  /* 0x0000005059287210 */ /* 0x000fe200027fe4ff */
[----:B------:R-:W-:Y:S01]  /*2330*/  IMAD R94, R27, 0x2, R26 ;  /* 0x000000021b5e7824 */ /* 0x000fe200078e021a */
[----:B0-----:R-:W-:-:S04]  /*2340*/  LEA R46, P4, R39, R84, 0x1 ;  /* 0x00000054272e7211 */ /* 0x001fc800078808ff */
[----:B------:R-:W-:Y:S02]  /*2350*/  LEA.HI.X R47, R39, R85, R40, 0x1, P4 ;  /* 0x00000055272f7211 */ /* 0x000fe400020f0c28 */
[----:B------:R-:W-:Y:S01]  /*2360*/  ISETP.GT.AND P4, PT, R43, R28, PT ;  /* 0x0000001c2b00720c */ /* 0x000fe20003f84270 */
[----:B-1----:R-:W-:-:S04]  /*2370*/  IMAD.WIDE.U32 R36, R90, 0x60, R88 ;  /* 0x000000605a247825 */ /* 0x002fc800078e0058 */
[----:B------:R-:W-:Y:S01]  /*2380*/  IMAD R41, R91, 0x60, RZ ;  /* 0x000000605b297824 */ /* 0x000fe200078e02ff */
[----:B------:R-:W-:-:S04]  /*2390*/  IADD3 R36, P3, R81, R36, RZ ;  /* 0x0000002451247210 */ /* 0x000fc80007f7e0ff */
[----:B------:R-:W-:Y:S01]  /*23a0*/  IADD3.X R38, R80, R37, R41, P3, !PT ;  /* 0x0000002550267210 */ /* 0x000fe20001ffe429 */
[----:B------:R-:W-:Y:S01]  /*23b0*/  VIADD R37, R27, 0x20 ;  /* 0x000000201b257836 */ /* 0x000fe20000000000 */
[----:B------:R-:W-:-:S04]  /*23c0*/  LEA R44, P3, R36, R84, 0x1 ;  /* 0x00000054242c7211 */ /* 0x000fc800078608ff */
[----:B------:R-:W-:Y:S02]  /*23d0*/  LEA.HI.X R45, R36, R85, R38, 0x1, P3 ;  /* 0x00000055242d7211 */ /* 0x000fe400018f0c26 */
[----:B----4-:R-:W-:Y:S02]  /*23e0*/  ISETP.GE.AND P3, PT, R92, 0x1, PT ;  /* 0x000000015c00780c */ /* 0x010fe40003f66270 */
[----:B--2---:R-:W-:Y:S02]  /*23f0*/  LOP3.LUT P5, RZ, R49, 0x4, RZ, 0xc0, !PT ;  /* 0x0000000431ff7812 */ /* 0x004fe400078ac0ff */
[----:B---3--:R-:W-:-:S04]  /*2400*/  LOP3.LUT R48, R48, 0xfffffffd, RZ, 0xc0, !PT ;  /* 0xfffffffd30307812 */ /* 0x008fc800078ec0ff */
[----:B------:R-:W-:-:S05]  /*2410*/  @P4 LOP3.LUT R48, R48, 0x2, RZ, 0xfc, !PT ;  /* 0x0000000230304812 */ /* 0x000fca00078efcff */
[----:B------:R0:W-:Y:S02]  /*2420*/  STL [R1], R48 ;  /* 0x0000003001007387 */ /* 0x0001e40000100800 */
[----:B------:R-:W-:Y:S02]  /*2430*/  @P5 VIADD R37, R27, 0xffffffe0 ;  /* 0xffffffe01b255836 */ /* 0x000fe40000000000 */
[----:B------:R-:W-:Y:S02]  /*2440*/  IMAD.MOV.U32 R27, RZ, RZ, R43 ;  /* 0x000000ffff1b7224 */ /* 0x000fe400078e002b */
[----:B------:R-:W-:Y:S01]  /*2450*/  IMAD R86, R37, 0x2, R26 ;  /* 0x0000000225567824 */ /* 0x000fe200078e021a */
[----:B------:R-:W-:Y:S06]  /*2460*/  @!P3 BRA `(.L_x_321) ;  /* 0x000000280050b947 */ /* 0x000fec0003800000 */
[----:B------:R-:W-:Y:S01]  /*2470*/  ULDC.U8 UR4, c[0x0][0x3f0] ;  /* 0x0000fc0000047ab9 */ /* 0x000fe20000000000 */
[-C--:B------:R-:W-:Y:S01]  /*2480*/  IMAD R37, R72, R43.reuse, RZ ;  /* 0x0000002b48257224 */ /* 0x080fe200078e02ff */
[----:B------:R-:W-:Y:S01]  /*2490*/  ISETP.NE.AND P3, PT, RZ, UR4, PT ;  /* 0x00000004ff007c0c */ /* 0x000fe2000bf65270 */
[-C--:B------:R-:W-:Y:S02]  /*24a0*/  IMAD R39, R73, R43.reuse, RZ ;  /* 0x0000002b49277224 */ /* 0x080fe400078e02ff */
[----:B------:R-:W-:Y:S02]  /*24b0*/  IMAD R37, R42, R6, R37 ;  /* 0x000000062a257224 */ /* 0x000fe400078e0225 */
[----:B------:R-:W-:Y:S02]  /*24c0*/  IMAD R87, R27, -0xc0, R29 ;  /* 0xffffff401b577824 */ /* 0x000fe400078e021d */
[----:B------:R-:W-:-:S03]  /*24d0*/  IMAD.WIDE.U32 R54, R6, R43, RZ ;  /* 0x0000002b06367225 */ /* 0x000fc600078e00ff */
[----:B------:R-:W-:Y:S01]  /*24e0*/  VIMNMX R87, R87, 0xc0, PT ;  /* 0x000000c057577848 */ /* 0x000fe20003fe0100 */
[----:B------:R-:W-:Y:S01]  /*24f0*/  IMAD R39, R42, R12, R39 ;  /* 0x0000000c2a277224 */ /* 0x000fe200078e0227 */
[----:B------:R-:W-:Y:S01]  /*2500*/  IADD3 R93, R55, R37, RZ ;  /* 0x00000025375d7210 */ /* 0x000fe20007ffe0ff */
[----:B------:R-:W-:-:S04]  /*2510*/  IMAD.WIDE.U32 R52, R12, R43, RZ ;  /* 0x0000002b0c347225 */ /* 0x000fc800078e00ff */
[----:B------:R-:W-:Y:S01]  /*2520*/  IMAD.IADD R83, R53, 0x1, R39 ;  /* 0x0000000135537824 */ /* 0x000fe200078e0227 */
[----:B------:R-:W-:Y:S06]  /*2530*/  @!P3 BRA `(.L_x_322) ;  /* 0x0000001000c4b947 */ /* 0x000fec0003800000 */
[----:B------:R-:W-:Y:S01]  /*2540*/  ISETP.GE.AND P4, PT, R18, R87, PT ;  /* 0x000000571200720c */ /* 0x000fe20003f86270 */
[----:B------:R-:W-:Y:S01]  /*2550*/  BSSY B1, `(.L_x_323) ;  /* 0x000001f000017945 */ /* 0x000fe20003800000 */
[----:B------:R-:W-:Y:S02]  /*2560*/  CS2R R40, SRZ ;  /* 0x0000000000287805 */ /* 0x000fe4000001ff00 */
[----:B------:R-:W-:Y:S02]  /*2570*/  CS2R R56, SRZ ;  /* 0x0000000000387805 */ /* 0x000fe4000001ff00 */
[----:B------:R-:W-:Y:S02]  /*2580*/  CS2R R84, SRZ ;  /* 0x0000000000547805 */ /* 0x000fe4000001ff00 */
[----:B------:R-:W-:Y:S02]  /*2590*/  CS2R R58, SRZ ;  /* 0x00000000003a7805 */ /* 0x000fe4000001ff00 */
[----:B0-----:R-:W-:-:S02]  /*25a0*/  CS2R R48, SRZ ;  /* 0x0000000000307805 */ /* 0x001fc4000001ff00 */
[----:B------:R-:W-:Y:S02]  /*25b0*/  CS2R R42, SRZ ;  /* 0x00000000002a7805 */ /* 0x000fe4000001ff00 */
[----:B------:R-:W-:Y:S02]  /*25c0*/  CS2R R50, SRZ ;  /* 0x0000000000327805 */ /* 0x000fe4000001ff00 */
[----:B------:R-:W-:Y:S01]  /*25d0*/  CS2R R88, SRZ ;  /* 0x0000000000587805 */ /* 0x000fe2000001ff00 */
[----:B------:R-:W-:Y:S06]  /*25e0*/  @P4 BRA `(.L_x_324) ;  /* 0x0000000000544947 */ /* 0x000fec0003800000 */
[----:B------:R-:W-:Y:S01]  /*25f0*/  IADD3 R37, P3, R8, R54, RZ ;  /* 0x0000003608257210 */ /* 0x000fe20007f7e0ff */
[----:B------:R-:W-:Y:S01]  /*2600*/  ULDC.64 UR4, c[0x0][0x3c8] ;  /* 0x0000f20000047ab9 */ /* 0x000fe20000000a00 */
[----:B------:R-:W-:Y:S02]  /*2610*/  CS2R R84, SRZ ;  /* 0x0000000000547805 */ /* 0x000fe4000001ff00 */
[----:B------:R-:W-:Y:S01]  /*2620*/  CS2R R88, SRZ ;  /* 0x0000000000587805 */ /* 0x000fe2000001ff00 */
[----:B------:R-:W-:Y:S01]  /*2630*/  IMAD.X R38, R93, 0x1, R65, P3 ;  /* 0x000000015d267824 */ /* 0x000fe200018e0641 */
[----:B------:R-:W-:-:S05]  /*2640*/  IADD3 R39, P3, R14, R52, RZ ;  /* 0x000000340e277210 */ /* 0x000fca0007f7e0ff */
[----:B------:R-:W-:Y:S01]  /*2650*/  IMAD.X R56, R83, 0x1, R66, P3 ;  /* 0x0000000153387824 */ /* 0x000fe200018e0642 */
[----:B------:R-:W-:-:S04]  /*2660*/  LEA R36, P3, R37, UR4, 0x1 ;  /* 0x0000000425247c11 */ /* 0x000fc8000f8608ff */
[----:B------:R-:W-:Y:S01]  /*2670*/  LEA.HI.X R37, R37, UR5, R38, 0x1, P3 ;  /* 0x0000000525257c11 */ /* 0x000fe200098f0c26 */
[----:B------:R-:W-:Y:S02]  /*2680*/  ULDC.64 UR4, c[0x0][0x3e0] ;  /* 0x0000f80000047ab9 */ /* 0x000fe40000000a00 */
[----:B------:R-:W-:-:S04]  /*2690*/  LEA R38, P3, R39, UR4, 0x1 ;  /* 0x0000000427267c11 */ /* 0x000fc8000f8608ff */
[----:B------:R-:W-:Y:S02]  /*26a0*/  LEA.HI.X R39, R39, UR5, R56, 0x1, P3 ;  /* 0x0000000527277c11 */ /* 0x000fe400098f0c38 */
[C---:B------:R-:W-:Y:S01]  /*26b0*/  ISETP.GE.AND P3, PT, R60.reuse, R92, PT ;  /* 0x0000005c3c00720c */ /* 0x040fe20003f66270 */
[----:B------:R-:W-:Y:S01]  /*26c0*/  VIADD R91, R60, 0x10 ;  /* 0x000000103c5b7836 */ /* 0x000fe20000000000 */
[----:B------:R-:W-:Y:S02]  /*26d0*/  CS2R R56, SRZ ;  /* 0x0000000000387805 */ /* 0x000fe4000001ff00 */
[----:B------:R-:W-:-:S09]  /*26e0*/  CS2R R58, SRZ ;  /* 0x00000000003a7805 */ /* 0x000fd2000001ff00 */
[----:B------:R0:W5:Y:S04]  /*26f0*/  @!P3 LDG.E.64 R84, desc[UR56][R36.64] ;  /* 0x000000382454b981 */ /* 0x000168000c1e1b00 */
[----:B------:R0:W5:Y:S01]  /*2700*/  @!P3 LDG.E.64 R88, desc[UR56][R38.64] ;  /* 0x000000382658b981 */ /* 0x000162000c1e1b00 */
[----:B------:R-:W-:-:S13]  /*2710*/  ISETP.GE.AND P3, PT, R91, R92, PT ;  /* 0x0000005c5b00720c */ /* 0x000fda0003f66270 */
[----:B------:R0:W5:Y:S04]  /*2720*/  @!P3 LDG.E.64 R56, desc[UR56][R36.64+0x20] ;  /* 0x000020382438b981 */ /* 0x000168000c1e1b00 */
[----:B------:R0:W5:Y:S02]  /*2730*/  @!P3 LDG.E.64 R58, desc[UR56][R38.64+0x20] ;  /* 0x00002038263ab981 */ /* 0x000164000c1e1b00 */
.L_x_324:
[----:B------:R-:W-:Y:S05]  /*2740*/  BSYNC B1 ;  /* 0x0000000000017941 */ /* 0x000fea0003800000 */
.L_x_323:
[----:B0-----:R-:W-:Y:S01]  /*2750*/  VIADD R36, R18, 0x60 ;  /* 0x0000006012247836 */ /* 0x001fe20000000000 */
[----:B------:R-:W-:Y:S01]  /*2760*/  BSSY B1, `(.L_x_325) ;  /* 0x0000022000017945 */ /* 0x000fe20003800000 */
[----:B-----5:R-:W-:Y:S01]  /*2770*/  MOV R90, R56 ;  /* 0x00000038005a7202 */ /* 0x020fe20000000f00 */
[----:B------:R-:W-:Y:S02]  /*2780*/  IMAD.MOV.U32 R91, RZ, RZ, R57 ;  /* 0x000000ffff5b7224 */ /* 0x000fe400078e0039 */
[----:B------:R-:W-:-:S13]  /*2790*/  ISETP.GE.AND P5, PT, R36, R87, PT ;  /* 0x000000572400720c */ /* 0x000fda0003fa6270 */
[----:B------:R-:W-:Y:S05]  /*27a0*/  @P5 BRA `(.L_x_326) ;  /* 0x0000000000745947 */ /* 0x000fea0003800000 */
[----:B------:R-:W0:Y:S01]  /*27b0*/  LDC.64 R36, c[0x0][0x3d8] ;  /* 0x0000f600ff247b82 */ /* 0x000e220000000a00 */
[----:B------:R-:W-:Y:S01]  /*27c0*/  IMAD.MOV.U32 R55, RZ, RZ, R93 ;  /* 0x000000ffff377224 */ /* 0x000fe200078e005d */
[----:B------:R-:W-:Y:S01]  /*27d0*/  ULDC.64 UR4, c[0x0][0x3c8] ;  /* 0x0000f20000047ab9 */ /* 0x000fe20000000a00 */
[----:B------:R-:W-:Y:S01]  /*27e0*/  IMAD.MOV.U32 R53, RZ, RZ, R83 ;  /* 0x000000ffff357224 */ /* 0x000fe200078e0053 */
[----:B------:R-:W-:Y:S02]  /*27f0*/  CS2R R48, SRZ ;  /* 0x0000000000307805 */ /* 0x000fe4000001ff00 */
[----:B------:R-:W-:Y:S01]  /*2800*/  CS2R R50, SRZ ;  /* 0x0000000000327805 */ /* 0x000fe2000001ff00 */
[----:B0-----:R-:W-:-:S04]  /*2810*/  IMAD.WIDE.U32 R54, R36, 0x60, R54 ;  /* 0x0000006024367825 */ /* 0x001fc800078e0036 */
[----:B------:R-:W-:Y:S01]  /*2820*/  IMAD R37, R37, 0x60, RZ ;  /* 0x0000006025257824 */ /* 0x000fe200078e02ff */
[----:B------:R-:W-:-:S04]  /*2830*/  IADD3 R38, P3, R8, R54, RZ ;  /* 0x0000003608267210 */ /* 0x000fc80007f7e0ff */
[----:B------:R-:W-:Y:S02]  /*2840*/  IADD3.X R55, R65, R55, R37, P3, !PT ;  /* 0x0000003741377210 */ /* 0x000fe40001ffe425 */
[----:B------:R-:W0:Y:S02]  /*2850*/  LDC.64 R36, c[0x0][0x3e8] ;  /* 0x0000fa00ff247b82 */ /* 0x000e240000000a00 */
[----:B0-----:R-:W-:-:S04]  /*2860*/  IMAD.WIDE.U32 R52, R36, 0x60, R52 ;  /* 0x0000006024347825 */ /* 0x001fc800078e0034 */
[----:B------:R-:W-:Y:S01]  /*2870*/  IMAD R37, R37, 0x60, RZ ;  /* 0x0000006025257824 */ /* 0x000fe200078e02ff */
[----:B------:R-:W-:-:S04]  /*2880*/  IADD3 R39, P3, R14, R52, RZ ;  /* 0x000000340e277210 */ /* 0x000fc80007f7e0ff */
[----:B------:R-:W-:Y:S02]  /*2890*/  IADD3.X R52, R66, R53, R37, P3, !PT ;  /* 0x0000003542347210 */ /* 0x000fe40001ffe425 */
        /* <DEDUP_REMOVED lines=14> */
.L_x_326:
[----:B------:R-:W-:Y:S05]  /*2980*/  BSYNC B1 ;  /* 0x0000000000017941 */ /* 0x000fea0003800000 */
.L_x_325:
[----:B0-----:R-:W-:Y:S01]  /*2990*/  IMAD.MOV.U32 R36, RZ, RZ, R84 ;  /* 0x000000ffff247224 */ /* 0x001fe200078e0054 */
[----:B------:R-:W-:Y:S01]  /*29a0*/  MOV R37, R85 ;  /* 0x0000005500257202 */ /* 0x000fe20000000f00 */
[----:B------:R-:W-:Y:S01]  /*29b0*/  IMAD.MOV.U32 R38, RZ, RZ, R88 ;  /* 0x000000ffff267224 */ /* 0x000fe200078e0058 */
[----:B------:R-:W-:Y:S01]  /*29c0*/  PRMT R91, R91, 0x5410, R90 ;  /* 0x000054105b5b7816 */ /* 0x000fe2000000005a */
[----:B------:R-:W-:Y:S01]  /*29d0*/  IMAD.MOV.U32 R39, RZ, RZ, R89 ;  /* 0x000000ffff277224 */ /* 0x000fe200078e0059 */
[----:B------:R-:W-:Y:S01]  /*29e0*/  PRMT R99, R36, 0x5410, R37 ;  /* 0x0000541024637816 */ /* 0x000fe20000000025 */
[----:B------:R-:W-:Y:S01]  /*29f0*/  IMAD.MOV.U32 R36, RZ, RZ, R58 ;  /* 0x000000ffff247224 */ /* 0x000fe200078e003a */
[----:B------:R-:W-:Y:S01]  /*2a00*/  PRMT R90, R91, 0x7610, R90 ;  /* 0x000076105b5a7816 */ /* 0x000fe2000000005a */
[----:B------:R-:W-:Y:S01]  /*2a10*/  IMAD.MOV.U32 R37, RZ, RZ, R59 ;  /* 0x000000ffff257224 */ /* 0x000fe200078e003b */
[----:B------:R-:W-:Y:S02]  /*2a20*/  ISETP.NE.AND P3, PT, R152, 0x3, PT ;  /* 0x000000039800780c */ /* 0x000fe40003f65270 */
[----:B------:R-:W-:Y:S01]  /*2a30*/  PRMT R91, R36, 0x7610, R91 ;  /* 0x00007610245b7816 */ /* 0x000fe2000000005b */
[----:B-----5:R-:W-:Y:S01]  /*2a40*/  IMAD.MOV.U32 R36, RZ, RZ, R40 ;  /* 0x000000ffff247224 */ /* 0x020fe200078e0028 */
[----:B------:R-:W-:Y:S01]  /*2a50*/  PRMT R103, R38, 0x5410, R39 ;  /* 0x0000541026677816 */ /* 0x000fe20000000027 */
[----:B------:R-:W-:Y:S01]  /*2a60*/  IMAD.MOV.U32 R38, RZ, RZ, R48 ;  /* 0x000000ffff267224 */ /* 0x000fe200078e0030 */
[----:B------:R-:W-:Y:S01]  /*2a70*/  PRMT R90, R90, 0x5410, R37 ;  /* 0x000054105a5a7816 */ /* 0x000fe20000000025 */
[----:B------:R-:W-:Y:S01]  /*2a80*/  IMAD.MOV.U32 R39, RZ, RZ, R49 ;  /* 0x000000ffff277224 */ /* 0x000fe200078e0031 */
[----:B------:R-:W-:-:S04]  /*2a90*/  MOV R37, R41 ;  /* 0x0000002900257202 */ /* 0x000fc80000000f00 */
[----:B------:R-:W-:Y:S01]  /*2aa0*/  PRMT R52, R36, 0x5410, R37 ;  /* 0x0000541024347816 */ /* 0x000fe20000000025 */
[----:B------:R-:W-:Y:S01]  /*2ab0*/  IMAD.MOV.U32 R36, RZ, RZ, R42 ;  /* 0x000000ffff247224 */ /* 0x000fe200078e002a */
[----:B------:R-:W-:Y:S01]  /*2ac0*/  PRMT R54, R38, 0x5410, R39 ;  /* 0x0000541026367816 */ /* 0x000fe20000000027 */
[----:B------:R-:W-:Y:S01]  /*2ad0*/  IMAD.MOV.U32 R37, RZ, RZ, R43 ;  /* 0x000000ffff257224 */ /* 0x000fe200078e002b */
[----:B------:R-:W-:Y:S01]  /*2ae0*/  MOV R39, R51 ;  /* 0x0000003300277202 */ /* 0x000fe20000000f00 */
[----:B------:R-:W-:-:S03]  /*2af0*/  IMAD.MOV.U32 R38, RZ, RZ, R50 ;  /* 0x000000ffff267224 */ /* 0x000fc600078e0032 */
[----:B------:R-:W-:Y:S02]  /*2b00*/  PRMT R53, R36, 0x5410, R37 ;  /* 0x0000541024357816 */ /* 0x000fe40000000025 */
[----:B------:R-:W-:Y:S01]  /*2b10*/  PRMT R55, R38, 0x5410, R39 ;  /* 0x0000541026377816 */ /* 0x000fe20000000027 */
[----:B------:R-:W-:Y:S06]  /*2b20*/  @!P3 BRA `(.L_x_327) ;  /* 0x000000000004b947 */ /* 0x000fec0003800000 */
[----:B------:R-:W-:Y:S01]  /*2b30*/  BPT.TRAP 0x1 ;  /* 0x000000040000795c */ /* 0x000fe20000300000 */
.L_x_327:
[----:B------:R-:W-:Y:S01]  /*2b40*/  IMAD R83, R19, 0x8, R2 ;  /* 0x0000000813537824 */ /* 0x000fe200078e0202 */
[----:B------:R-:W-:Y:S01]  /*2b50*/  SHF.L.U32 R95, R23, 0x1f, RZ ;  /* 0x0000001f175f7819 */ /* 0x000fe200000006ff */
[----:B------:R-:W-:Y:S03]  /*2b60*/  BSSY B1, `(.L_x_328) ;  /* 0x0000003000017945 */ /* 0x000fe60003800000 */
[----:B------:R-:W0:Y:S02]  /*2b70*/  SYNCS.PHASECHK.TRANS64.TRYWAIT P6, [R83+URZ+0x30890], R95 ;  /* 0x0308905f530075a7 */ /* 0x000e2400080c017f */
[----:B0-----:R-:W-:Y:S05]  /*2b80*/  @!P6 BRA `(.L_x_329) ;  /* 0x00000120007ce947 */ /* 0x001fea0003800000 */
.L_x_547:
[----:B------:R-:W-:Y:S05]  /*2b90*/  BSYNC B1 ;  /* 0x0000000000017941 */ /* 0x000fea0003800000 */
.L_x_328:
[----:B------:R-:W-:Y:S04]  /*2ba0*/  BSSY B1, `(.L_x_330) ;  /* 0x0000065000017945 */ /* 0x000fe80003800000 */
[----:B------:R-:W-:Y:S05]  /*2bb0*/  @P4 BRA `(.L_x_331) ;  /* 0x00000004008c4947 */ /* 0x000fea0003800000 */
[----:B------:R-:W-:Y:S04]  /*2bc0*/  BSSY B2, `(.L_x_332) ;  /* 0x0000031000027945 */ /* 0x000fe80003800000 */
[----:B------:R-:W-:Y:S05]  /*2bd0*/  @P1 BRA `(.L_x_333) ;  /* 0x0000000000bc1947 */ /* 0x000fea0003800000 */
[----:B------:R1:W2:Y:S01]  /*2be0*/  LDS.128 R36, [R94+0x12000] ;  /* 0x012000005e247984 */ /* 0x0002a20000000c00 */
[----:B------:R-:W-:Y:S01]  /*2bf0*/  ISETP.GE.AND P4, PT, R60, R92, PT ;  /* 0x0000005c3c00720c */ /* 0x000fe20003f86270 */
[----:B------:R-:W-:-:S12]  /*2c00*/  BSSY B3, `(.L_x_334) ;  /* 0x000002b000037945 */ /* 0x000fd80003800000 */
[----:B-1----:R-:W-:Y:S05]  /*2c10*/  @P4 BRA `(.L_x_335) ;  /* 0x0000000000a44947 */ /* 0x002fea0003800000 */
[--C-:B------:R-:W-:Y:S01]  /*2c20*/  SHF.R.U64 R93, R84, 0x10, R85.reuse ;  /* 0x00000010545d7819 */ /* 0x100fe20000001255 */
[----:B--2---:R-:W-:Y:S01]  /*2c30*/  IMAD.MOV.U32 R84, RZ, RZ, R38 ;  /* 0x000000ffff547224 */ /* 0x004fe200078e0026 */
[----:B------:R-:W-:Y:S01]  /*2c40*/  SHF.R.U32.HI R98, RZ, 0x10, R85 ;  /* 0x00000010ff627819 */ /* 0x000fe20000011655 */
[--C-:B------:R-:W-:Y:S01]  /*2c50*/  HADD2.F32 R38, -RZ, R37.reuse.H1_H1 ;  /* 0x30000025ff267230 */ /* 0x100fe20000004100 */
[--C-:B------:R-:W-:Y:S01]  /*2c60*/  SHF.R.U64 R85, R88, 0x10, R89.reuse ;  /* 0x0000001058557819 */ /* 0x100fe20000001259 */
[----:B------:R-:W-:Y:S01]  /*2c70*/  HADD2.F32 R37, -RZ, R37.H0_H0 ;  /* 0x20000025ff257230 */ /* 0x000fe20000004100 */
[----:B------:R-:W-:Y:S01]  /*2c80*/  SHF.R.U32.HI R100, RZ, 0x10, R89 ;  /* 0x00000010ff647819 */ /* 0x000fe20000011659 */
[----:B------:R-:W-:Y:S02]  /*2c90*/  HADD2.F32 R88, -RZ, R93.H0_H0 ;  /* 0x2000005dff587230 */ /* 0x000fe40000004100 */
[----:B------:R-:W-:Y:S02]  /*2ca0*/  HADD2.F32 R89, -RZ, R85.H0_H0 ;  /* 0x20000055ff597230 */ /* 0x000fe40000004100 */
[----:B------:R-:W-:-:S02]  /*2cb0*/  HADD2.F32 R100, -RZ, R100.H0_H0 ;  /* 0x20000064ff647230 */ /* 0x000fc40000004100 */
[--C-:B------:R-:W-:Y:S02]  /*2cc0*/  HADD2.F32 R85, -RZ, R39.reuse.H1_H1 ;  /* 0x30000027ff557230 */ /* 0x100fe40000004100 */
[CC--:B------:R-:W-:Y:S01]  /*2cd0*/  FMUL.FTZ R102, R38.reuse, R89.reuse ;  /* 0x0000005926667220 */ /* 0x0c0fe20000410000 */
[----:B------:R-:W-:Y:S02]  /*2ce0*/  HADD2.F32 R39, -RZ, R39.H0_H0 ;  /* 0x20000027ff277230 */ /* 0x000fe40000004100 */
[----:B------:R-:W-:Y:S01]  /*2cf0*/  FMUL.FTZ R89, R37, R89 ;  /* 0x0000005925597220 */ /* 0x000fe20000410000 */
[----:B------:R-:W-:Y:S02]  /*2d00*/  HADD2.F32 R98, -RZ, R98.H0_H0 ;  /* 0x20000062ff627230 */ /* 0x000fe40000004100 */
[----:B------:R-:W-:Y:S01]  /*2d10*/  FMUL.FTZ R104, R85, R100 ;  /* 0x0000006455687220 */ /* 0x000fe20000410000 */
[----:B------:R-:W-:Y:S01]  /*2d20*/  FFMA.FTZ R102, R37, R88, -R102 ;  /* 0x0000005825667223 */ /* 0x000fe20000010866 */
[----:B------:R-:W-:Y:S01]  /*2d30*/  FMUL.FTZ R100, R39, R100 ;  /* 0x0000006427647220 */ /* 0x000fe20000410000 */
[----:B------:R-:W-:Y:S01]  /*2d40*/  FFMA.FTZ R97, R38, R88, R89 ;  /* 0x0000005826617223 */ /* 0x000fe20000010059 */
[----:B------:R-:W-:-:S02]  /*2d50*/  HADD2.F32 R88, -RZ, R103.H0_H0 ;  /* 0x20000067ff587230 */ /* 0x000fc40000004100 */
[-C--:B------:R-:W-:Y:S01]  /*2d60*/  FFMA.FTZ R104, R39, R98.reuse, -R104 ;  /* 0x0000006227687223 */ /* 0x080fe20000010868 */
[----:B------:R-:W-:Y:S02]  /*2d70*/  HADD2.F32 R89, -RZ, R103.H1_H1 ;  /* 0x30000067ff597230 */ /* 0x000fe40000004100 */
[----:B------:R-:W-:Y:S01]  /*2d80*/  FFMA.FTZ R101, R85, R98, R100 ;  /* 0x0000006255657223 */ /* 0x000fe20000010064 */
[----:B------:R-:W-:Y:S02]  /*2d90*/  HADD2.F32 R37, -RZ, R36.H1_H1 ;  /* 0x30000024ff257230 */ /* 0x000fe40000004100 */
[----:B------:R-:W-:Y:S02]  /*2da0*/  HADD2.F32 R38, -RZ, R84.H1_H1 ;  /* 0x30000054ff267230 */ /* 0x000fe40000004100 */
[----:B------:R-:W-:Y:S02]  /*2db0*/  HADD2.F32 R36, -RZ, R36.H0_H0 ;  /* 0x20000024ff247230 */ /* 0x000fe40000004100 */
[----:B------:R-:W-:Y:S01]  /*2dc0*/  FMUL.FTZ R93, R37, R88 ;  /* 0x00000058255d7220 */ /* 0x000fe20000410000 */
[----:B------:R-:W-:-:S02]  /*2dd0*/  HADD2.F32 R84, -RZ, R84.H0_H0 ;  /* 0x20000054ff547230 */ /* 0x000fc40000004100 */
[--C-:B------:R-:W-:Y:S02]  /*2de0*/  HADD2.F32 R39, -RZ, R99.reuse.H0_H0 ;  /* 0x20000063ff277230 */ /* 0x100fe40000004100 */
[----:B------:R-:W-:Y:S01]  /*2df0*/  FMUL.FTZ R88, R36, R88 ;  /* 0x0000005824587220 */ /* 0x000fe20000410000 */
[----:B------:R-:W-:Y:S02]  /*2e00*/  HADD2.F32 R85, -RZ, R99.H1_H1 ;  /* 0x30000063ff557230 */ /* 0x000fe40000004100 */
[-C--:B------:R-:W-:Y:S01]  /*2e10*/  FMUL.FTZ R99, R38, R89.reuse ;  /* 0x0000005926637220 */ /* 0x080fe20000410000 */
[----:B------:R-:W-:Y:S01]  /*2e20*/  FMUL.FTZ R89, R84, R89 ;  /* 0x0000005954597220 */ /* 0x000fe20000410000 */
[-C--:B------:R-:W-:Y:S01]  /*2e30*/  FFMA.FTZ R93, R36, R39.reuse, -R93 ;  /* 0x00000027245d7223 */ /* 0x080fe2000001085d */
[----:B------:R-:W-:Y:S01]  /*2e40*/  FFMA.FTZ R88, R37, R39, R88 ;  /* 0x0000002725587223 */ /* 0x000fe20000010058 */
[-C--:B------:R-:W-:Y:S01]  /*2e50*/  FFMA.FTZ R99, R84, R85.reuse, -R99 ;  /* 0x0000005554637223 */ /* 0x080fe20000010863 */
[----:B------:R-:W-:Y:S01]  /*2e60*/  FFMA.FTZ R38, R38, R85, R89 ;  /* 0x0000005526267223 */ /* 0x000fe20000010059 */
[----:B------:R-:W-:-:S02]  /*2e70*/  F2FP.F16.F32.PACK_AB R37, R97, R102 ;  /* 0x000000666125723e */ /* 0x000fc400000000ff */
[----:B------:R-:W-:Y:S02]  /*2e80*/  F2FP.F16.F32.PACK_AB R39, R101, R104 ;  /* 0x000000686527723e */ /* 0x000fe400000000ff */
[----:B------:R-:W-:Y:S02]  /*2e90*/  F2FP.F16.F32.PACK_AB R36, R88, R93 ;  /* 0x0000005d5824723e */ /* 0x000fe400000000ff */
[----:B------:R-:W-:-:S07]  /*2ea0*/  F2FP.F16.F32.PACK_AB R38, R38, R99 ;  /* 0x000000632626723e */ /* 0x000fce00000000ff */
.L_x_335:
[----:B------:R-:W-:Y:S05]  /*2eb0*/  BSYNC B3 ;  /* 0x0000000000037941 */ /* 0x000fea0003800000 */
.L_x_334:
[----:B--2---:R1:W-:Y:S02]  /*2ec0*/  STG.E.128 desc[UR56][R46.64], R36 ;  /* 0x000000242e007986 */ /* 0x0043e4000c101d38 */
.L_x_333:
[----:B------:R-:W-:Y:S05]  /*2ed0*/  BSYNC B2 ;  /* 0x0000000000027941 */ /* 0x000fea0003800000 */
.L_x_332:
[----:B------:R-:W-:Y:S05]  /*2ee0*/  @P2 BRA `(.L_x_331) ;  /* 0x0000000000c02947 */ /* 0x000fea0003800000 */
[----:B-1----:R1:W2:Y:S01]  /*2ef0*/  LDS.128 R36, [R86+0x12000] ;  /* 0x0120000056247984 */ /* 0x0022a20000000c00 */
[----:B------:R-:W-:Y:S01]  /*2f00*/  VIADD R85, R60, 0x10 ;  /* 0x000000103c557836 */ /* 0x000fe20000000000 */
[----:B------:R-:W-:Y:S04]  /*2f10*/  BSSY B2, `(.L_x_336) ;  /* 0x000002c000027945 */ /* 0x000fe80003800000 */
[----:B------:R-:W-:-:S13]  /*2f20*/  ISETP.GE.AND P4, PT, R85, R92, PT ;  /* 0x0000005c5500720c */ /* 0x000fda0003f86270 */
        /* <DEDUP_REMOVED lines=12> */
[-C--:B------:R-:W-:Y:S01]  /*2ff0*/  FMUL.FTZ R98, R38, R59.reuse ;  /* 0x0000003b26627220 */ /* 0x080fe20000410000 */
[----:B------:R-:W-:Y:S02]  /*3000*/  HADD2.F32 R39, -RZ, R39.H0_H0 ;  /* 0x20000027ff277230 */ /* 0x000fe40000004100 */
[----:B------:R-:W-:Y:S01]  /*3010*/  FMUL.FTZ R59, R37, R59 ;  /* 0x0000003b253b7220 */ /* 0x000fe20000410000 */
[----:B------:R-:W-:Y:S02]  /*3020*/  HADD2.F32 R84, -RZ, R84.H0_H0 ;  /* 0x20000054ff547230 */ /* 0x000fe40000004100 */
[----:B------:R-:W-:Y:S01]  /*3030*/  FMUL.FTZ R100, R57, R88 ;  /* 0x0000005839647220 */ /* 0x000fe20000410000 */
[----:B------:R-:W-:Y:S01]  /*3040*/  FFMA.FTZ R98, R37, R58, -R98 ;  /* 0x0000003a25627223 */ /* 0x000fe20000010862 */
[----:B------:R-:W-:Y:S01]  /*3050*/  FMUL.FTZ R88, R39, R88 ;  /* 0x0000005827587220 */ /* 0x000fe20000410000 */
[----:B------:R-:W-:-:S02]  /*3060*/  HADD2.F32 R37, -RZ, R36.H1_H1 ;  /* 0x30000024ff257230 */ /* 0x000fc40000004100 */
[----:B------:R-:W-:Y:S01]  /*3070*/  FFMA.FTZ R100, R39, R84, -R100 ;  /* 0x0000005427647223 */ /* 0x000fe20000010864 */
[--C-:B------:R-:W-:Y:S02]  /*3080*/  HADD2.F32 R39, -RZ, R91.reuse.H1_H1 ;  /* 0x3000005bff277230 */ /* 0x100fe40000004100 */
[----:B------:R-:W-:Y:S01]  /*3090*/  FFMA.FTZ R89, R38, R58, R59 ;  /* 0x0000003a26597223 */ /* 0x000fe2000001003b */
[----:B------:R-:W-:Y:S02]  /*30a0*/  HADD2.F32 R91, -RZ, R91.H0_H0 ;  /* 0x2000005bff5b7230 */ /* 0x000fe40000004100 */
[----:B------:R-:W-:Y:S01]  /*30b0*/  FFMA.FTZ R93, R57, R84, R88 ;  /* 0x00000054395d7223 */ /* 0x000fe20000010058 */
[----:B------:R-:W-:Y:S02]  /*30c0*/  HADD2.F32 R36, -RZ, R36.H0_H0 ;  /* 0x20000024ff247230 */ /* 0x000fe40000004100 */
[----:B------:R-:W-:Y:S02]  /*30d0*/  HADD2.F32 R59, -RZ, R90.H1_H1 ;  /* 0x3000005aff3b7230 */ /* 0x000fe40000004100 */
[----:B------:R-:W-:Y:S01]  /*30e0*/  FMUL.FTZ R85, R37, R91 ;  /* 0x0000005b25557220 */ /* 0x000fe20000410000 */
[----:B------:R-:W-:-:S02]  /*30f0*/  HADD2.F32 R38, -RZ, R56.H1_H1 ;  /* 0x30000038ff267230 */ /* 0x000fc40000004100 */
[C---:B------:R-:W-:Y:S01]  /*3100*/  FMUL.FTZ R58, R36.reuse, R91 ;  /* 0x0000005b243a7220 */ /* 0x040fe20000410000 */
[----:B------:R-:W-:Y:S02]  /*3110*/  HADD2.F32 R56, -RZ, R56.H0_H0 ;  /* 0x20000038ff387230 */ /* 0x000fe40000004100 */
[----:B------:R-:W-:Y:S01]  /*3120*/  FFMA.FTZ R85, R36, R39, -R85 ;  /* 0x0000002724557223 */ /* 0x000fe20000010855 */
[----:B------:R-:W-:Y:S02]  /*3130*/  HADD2.F32 R57, -RZ, R90.H0_H0 ;  /* 0x2000005aff397230 */ /* 0x000fe40000004100 */
[----:B------:R-:W-:Y:S01]  /*3140*/  FMUL.FTZ R91, R38, R59 ;  /* 0x0000003b265b7220 */ /* 0x000fe20000410000 */
[----:B------:R-:W-:Y:S01]  /*3150*/  FFMA.FTZ R58, R37, R39, R58 ;  /* 0x00000027253a7223 */ /* 0x000fe2000001003a */
[C---:B------:R-:W-:Y:S01]  /*3160*/  FMUL.FTZ R59, R56.reuse, R59 ;  /* 0x0000003b383b7220 */ /* 0x040fe20000410000 */
[----:B------:R-:W-:Y:S01]  /*3170*/  F2FP.F16.F32.PACK_AB R37, R89, R98 ;  /* 0x000000625925723e */ /* 0x000fe200000000ff */
[-C--:B------:R-:W-:Y:S01]  /*3180*/  FFMA.FTZ R91, R56, R57.reuse, -R91 ;  /* 0x00000039385b7223 */ /* 0x080fe2000001085b */
[----:B------:R-:W-:Y:S01]  /*3190*/  F2FP.F16.F32.PACK_AB R39, R93, R100 ;  /* 0x000000645d27723e */ /* 0x000fe200000000ff */
[----:B------:R-:W-:Y:S01]  /*31a0*/  FFMA.FTZ R38, R38, R57, R59 ;  /* 0x0000003926267223 */ /* 0x000fe2000001003b */
[----:B------:R-:W-:-:S04]  /*31b0*/  F2FP.F16.F32.PACK_AB R36, R58, R85 ;  /* 0x000000553a24723e */ /* 0x000fc800000000ff */
[----:B------:R-:W-:-:S07]  /*31c0*/  F2FP.F16.F32.PACK_AB R38, R38, R91 ;  /* 0x0000005b2626723e */ /* 0x000fce00000000ff */
.L_x_337:
[----:B------:R-:W-:Y:S05]  /*31d0*/  BSYNC B2 ;  /* 0x0000000000027941 */ /* 0x000fea0003800000 */
.L_x_336:
[----:B--2---:R2:W-:Y:S02]  /*31e0*/  STG.E.128 desc[UR56][R46.64+0x40], R36 ;  /* 0x000040242e007986 */ /* 0x0045e4000c101d38 */
.L_x_331:
[----:B------:R-:W-:Y:S05]  /*31f0*/  BSYNC B1 ;  /* 0x0000000000017941 */ /* 0x000fea0003800000 */
.L_x_330:
[----:B------:R-:W-:Y:S05]  /*3200*/  @P5 BRA `(.L_x_338) ;  /* 0x0000001c00505947 */ /* 0x000fea0003800000 */
[----:B------:R-:W-:Y:S04]  /*3210*/  BSSY B1, `(.L_x_339) ;  /* 0x0000031000017945 */ /* 0x000fe80003800000 */
[----:B------:R-:W-:Y:S05]  /*3220*/  @P1 BRA `(.L_x_340) ;  /* 0x0000000000bc1947 */ /* 0x000fea0003800000 */
[----:B-12---:R1:W2:Y:S01]  /*3230*/  LDS.128 R36, [R94+0x15000] ;  /* 0x015000005e247984 */ /* 0x0062a20000000c00 */
        /* <DEDUP_REMOVED lines=15> */
[C---:B------:R-:W-:Y:S01]  /*3330*/  FMUL.FTZ R49, R37.reuse, R49 ;  /* 0x0000003125317220 */ /* 0x040fe20000410000 */
[----:B------:R-:W-:Y:S02]  /*3340*/  HADD2.F32 R39, -RZ, R39.H0_H0 ;  /* 0x20000027ff277230 */ /* 0x000fe40000004100 */
[-C--:B------:R-:W-:Y:S01]  /*3350*/  FFMA.FTZ R58, R37, R48.reuse, -R58 ;  /* 0x00000030253a7223 */ /* 0x080fe2000001083a */
[----:B------:R-:W-:Y:S01]  /*3360*/  FFMA.FTZ R51, R38, R48, R49 ;  /* 0x0000003026337223 */ /* 0x000fe20000010031 */
[----:B------:R-:W-:Y:S02]  /*3370*/  HADD2.F32 R50, -RZ, R57.H0_H0 ;  /* 0x20000039ff327230 */ /* 0x000fe40000004100 */
[----:B------:R-:W-:Y:S01]  /*3380*/  FMUL.FTZ R84, R47, R56 ;  /* 0x000000382f547220 */ /* 0x000fe20000410000 */
[----:B------:R-:W-:-:S02]  /*3390*/  HADD2.F32 R48, -RZ, R55.H0_H0 ;  /* 0x20000037ff307230 */ /* 0x000fc40000004100 */
[C---:B------:R-:W-:Y:S01]  /*33a0*/  FMUL.FTZ R56, R39.reuse, R56 ;  /* 0x0000003827387220 */ /* 0x040fe20000410000 */
[----:B------:R-:W-:Y:S02]  /*33b0*/  HADD2.F32 R55, -RZ, R55.H1_H1 ;  /* 0x30000037ff377230 */ /* 0x000fe40000004100 */
[-C--:B------:R-:W-:Y:S01]  /*33c0*/  FFMA.FTZ R84, R39, R50.reuse, -R84 ;  /* 0x0000003227547223 */ /* 0x080fe20000010854 */
[----:B------:R-:W-:Y:S02]  /*33d0*/  HADD2.F32 R37, -RZ, R36.H1_H1 ;  /* 0x30000024ff257230 */ /* 0x000fe40000004100 */
[----:B------:R-:W-:Y:S01]  /*33e0*/  FFMA.FTZ R59, R47, R50, R56 ;  /* 0x000000322f3b7223 */ /* 0x000fe20000010038 */
[----:B------:R-:W-:Y:S02]  /*33f0*/  HADD2.F32 R38, -RZ, R46.H1_H1 ;  /* 0x3000002eff267230 */ /* 0x000fe40000004100 */
[----:B------:R-:W-:Y:S02]  /*3400*/  HADD2.F32 R36, -RZ, R36.H0_H0 ;  /* 0x20000024ff247230 */ /* 0x000fe40000004100 */
[----:B------:R-:W-:Y:S01]  /*3410*/  FMUL.FTZ R49, R37, R48 ;  /* 0x0000003025317220 */ /* 0x000fe20000410000 */
[----:B------:R-:W-:-:S02]  /*3420*/  HADD2.F32 R46, -RZ, R46.H0_H0 ;  /* 0x2000002eff2e7230 */ /* 0x000fc40000004100 */
[-C--:B------:R-:W-:Y:S01]  /*3430*/  FMUL.FTZ R57, R38, R55.reuse ;  /* 0x0000003726397220 */ /* 0x080fe20000410000 */
[--C-:B------:R-:W-:Y:S02]  /*3440*/  HADD2.F32 R39, -RZ, R54.reuse.H0_H0 ;  /* 0x20000036ff277230 */ /* 0x100fe40000004100 */
[----:B------:R-:W-:Y:S01]  /*3450*/  FMUL.FTZ R48, R36, R48 ;  /* 0x0000003024307220 */ /* 0x000fe20000410000 */
[----:B------:R-:W-:Y:S02]  /*3460*/  HADD2.F32 R47, -RZ, R54.H1_H1 ;  /* 0x30000036ff2f7230 */ /* 0x000fe40000004100 */
        /* <DEDUP_REMOVED lines=9> */
.L_x_342:
[----:B------:R-:W-:Y:S05]  /*3500*/  BSYNC B2 ;  /* 0x0000000000027941 */ /* 0x000fea0003800000 */
.L_x_341:
[----:B--2---:R3:W-:Y:S02]  /*3510*/  STG.E.128 desc[UR56][R44.64], R36 ;  /* 0x000000242c007986 */ /* 0x0047e4000c101d38 */
.L_x_340:
[----:B------:R-:W-:Y:S05]  /*3520*/  BSYNC B1 ;  /* 0x0000000000017941 */ /* 0x000fea0003800000 */
.L_x_339:
[----:B------:R-:W-:Y:S05]  /*3530*/  @P2 BRA `(.L_x_338) ;  /* 0x0000001800842947 */ /* 0x000fea0003800000 */
[----:B-123--:R1:W2:Y:S01]  /*3540*/  LDS.128 R36, [R86+0x15000] ;  /* 0x0150000056247984 */ /* 0x00e2a20000000c00 */
[----:B------:R-:W-:Y:S01]  /*3550*/  IADD3 R47, R60, 0x10, RZ ;  /* 0x000000103c2f7810 */ /* 0x000fe20007ffe0ff */
[----:B------:R-:W-:Y:S03]  /*3560*/  BSSY B1, `(.L_x_343) ;  /* 0x000002c000017945 */ /* 0x000fe60003800000 */
        /* <DEDUP_REMOVED lines=43> */
.L_x_344:
[----:B------:R-:W-:Y:S05]  /*3820*/  BSYNC B1 ;  /* 0x0000000000017941 */ /* 0x000fea0003800000 */
.L_x_343:
[----:B--2---:R1:W-:Y:S01]  /*3830*/  STG.E.128 desc[UR56][R44.64+0x40], R36 ;  /* 0x000040242c007986 */ /* 0x0043e2000c101d38 */
[----:B------:R-:W-:Y:S05]  /*3840*/  BRA `(.L_x_338) ;  /* 0x0000001400c07947 */ /* 0x000fea0003800000 */
.L_x_322:
[C---:B------:R-:W-:Y:S02]  /*3850*/  ISETP.GE.AND P3, PT, R18.reuse, R87, PT ;  /* 0x000000571200720c */ /* 0x040fe40003f66270 */
[----:B------:R-:W-:Y:S02]  /*3860*/  CS2R R42, SRZ ;  /* 0x00000000002a7805 */ /* 0x000fe4000001ff00 */
[----:B------:R-:W-:Y:S01]  /*3870*/  CS2R R40, SRZ ;  /* 0x0000000000287805 */ /* 0x000fe2000001ff00 */
[----:B0-----:R-:W-:Y:S01]  /*3880*/  VIADD R48, R18, 0x60 ;  /* 0x0000006012307836 */ /* 0x001fe20000000000 */
[----:B------:R-:W-:-:S13]  /*3890*/  ISETP.GE.OR P3, PT, R16, R92, P3 ;  /* 0x0000005c1000720c */ /* 0x000fda0001f66670 */
[----:B------:R-:W0:Y:S01]  /*38a0*/  @!P3 LDC.64 R44, c[0x0][0x3c8] ;  /* 0x0000f200ff2cbb82 */ /* 0x000e220000000a00 */
[----:B------:R-:W-:-:S05]  /*38b0*/  @!P3 IADD3 R38, P4, R10, R54, RZ ;  /* 0x000000360a26b210 */ /* 0x000fca0007f9e0ff */
[----:B------:R-:W-:Y:S01]  /*38c0*/  @!P3 IMAD.X R39, R93, 0x1, R69, P4 ;  /* 0x000000015d27b824 */ /* 0x000fe200020e0645 */
[----:B------:R-:W-:Y:S01]  /*38d0*/  @!P3 IADD3 R36, P4, R20, R52, RZ ;  /* 0x000000341424b210 */ /* 0x000fe20007f9e0ff */
[----:B------:R-:W1:Y:S04]  /*38e0*/  @!P3 LDC.64 R46, c[0x0][0x3e0] ;  /* 0x0000f800ff2ebb82 */ /* 0x000e680000000a00 */
[----:B------:R-:W-:Y:S01]  /*38f0*/  @!P3 IMAD.X R37, R83, 0x1, R70, P4 ;  /* 0x000000015325b824 */ /* 0x000fe200020e0646 */
[----:B0-----:R-:W-:-:S04]  /*3900*/  @!P3 LEA R44, P4, R38, R44, 0x1 ;  /* 0x0000002c262cb211 */ /* 0x001fc800078808ff */
[----:B------:R-:W-:Y:S02]  /*3910*/  @!P3 LEA.HI.X R45, R38, R45, R39, 0x1, P4 ;  /* 0x0000002d262db211 */ /* 0x000fe400020f0c27 */
[----:B------:R-:W-:Y:S02]  /*3920*/  CS2R R38, SRZ ;  /* 0x0000000000267805 */ /* 0x000fe4000001ff00 */
[----:B-1----:R-:W-:-:S04]  /*3930*/  @!P3 LEA R46, P4, R36, R46, 0x1 ;  /* 0x0000002e242eb211 */ /* 0x002fc800078808ff */
[----:B------:R-:W-:Y:S02]  /*3940*/  @!P3 LEA.HI.X R47, R36, R47, R37, 0x1, P4 ;  /* 0x0000002f242fb211 */ /* 0x000fe400020f0c25 */
[----:B------:R-:W-:-:S03]  /*3950*/  CS2R R36, SRZ ;  /* 0x0000000000247805 */ /* 0x000fc6000001ff00 */
[----:B------:R0:W5:Y:S04]  /*3960*/  @!P3 LDG.E.128 R40, desc[UR56][R46.64] ;  /* 0x000000382e28b981 */ /* 0x000168000c1e1d00 */
[----:B------:R1:W5:Y:S01]  /*3970*/  @!P3 LDG.E.128 R36, desc[UR56][R44.64] ;  /* 0x000000382c24b981 */ /* 0x000362000c1e1d00 */
[----:B------:R-:W-:-:S04]  /*3980*/  ISETP.GE.AND P3, PT, R48, R87, PT ;  /* 0x000000573000720c */ /* 0x000fc80003f66270 */
[CC--:B------:R-:W-:Y:S01]  /*3990*/  ISETP.GE.OR P3, PT, R16.reuse, R92.reuse, P3 ;  /* 0x0000005c1000720c */ /* 0x0c0fe20001f66670 */
[----:B------:R-:W-:Y:S01]  /*39a0*/  BSSY B1, `(.L_x_345) ;  /* 0x000001b000017945 */ /* 0x000fe20003800000 */
[----:B0-----:R-:W-:Y:S02]  /*39b0*/  CS2R R46, SRZ ;  /* 0x00000000002e7805 */ /* 0x001fe4000001ff00 */
[----:B------:R-:W-:Y:S02]  /*39c0*/  CS2R R50, SRZ ;  /* 0x0000000000327805 */ /* 0x000fe4000001ff00 */
[----:B------:R-:W-:Y:S02]  /*39d0*/  CS2R R48, SRZ ;  /* 0x0000000000307805 */ /* 0x000fe4000001ff00 */
[----:B-1----:R-:W-:Y:S02]  /*39e0*/  CS2R R44, SRZ ;  /* 0x00000000002c7805 */ /* 0x002fe4000001ff00 */
[----:B------:R-:W-:-:S03]  /*39f0*/  ISETP.GE.AND P4, PT, R16, R92, PT ;  /* 0x0000005c1000720c */ /* 0x000fc60003f86270 */
[----:B------:R-:W-:Y:S10]  /*3a00*/  @P3 BRA `(.L_x_346) ;  /* 0x0000000000503947 */ /* 0x000ff40003800000 */
[----:B------:R-:W0:Y:S01]  /*3a10*/  LDC.64 R44, c[0x0][0x3d8] ;  /* 0x0000f600ff2c7b82 */ /* 0x000e220000000a00 */
[----:B------:R-:W-:Y:S01]  /*3a20*/  IMAD.MOV.U32 R55, RZ, RZ, R93 ;  /* 0x000000ffff377224 */ /* 0x000fe200078e005d */
[----:B------:R-:W-:Y:S01]  /*3a30*/  MOV R53, R83 ;  /* 0x0000005300357202 */ /* 0x000fe20000000f00 */
[----:B------:R-:W-:Y:S01]  /*3a40*/  ULDC.64 UR4, c[0x0][0x3c8] ;  /* 0x0000f20000047ab9 */ /* 0x000fe20000000a00 */
        /* <DEDUP_REMOVED lines=14> */
[----:B------:R-:W5:Y:S04]  /*3b30*/  LDG.E.128 R44, desc[UR56][R44.64] ;  /* 0x000000382c2c7981 */ /* 0x000f68000c1e1d00 */
[----:B------:R-:W5:Y:S03]  /*3b40*/  LDG.E.128 R48, desc[UR56][R48.64] ;  /* 0x0000003830307981 */ /* 0x000f66000c1e1d00 */
.L_x_346:
[----:B------:R-:W-:Y:S05]  /*3b50*/  BSYNC B1 ;  /* 0x0000000000017941 */ /* 0x000fea0003800000 */
.L_x_345:
[----:B-----5:R-:W-:Y:S01]  /*3b60*/  IMAD.MOV.U32 R52, RZ, RZ, R46 ;  /* 0x000000ffff347224 */ /* 0x020fe200078e002e */
[----:B------:R-:W-:Y:S01]  /*3b70*/  ISETP.NE.AND P3, PT, R152, 0x3, PT ;  /* 0x000000039800780c */ /* 0x000fe20003f65270 */
[----:B------:R-:W-:Y:S02]  /*3b80*/  IMAD.MOV.U32 R53, RZ, RZ, R47 ;  /* 0x000000ffff357224 */ /* 0x000fe400078e002f */
[----:B------:R-:W-:Y:S02]  /*3b90*/  IMAD.MOV.U32 R54, RZ, RZ, R44 ;  /* 0x000000ffff367224 */ /* 0x000fe400078e002c */
[----:B------:R-:W-:Y:S01]  /*3ba0*/  IMAD.MOV.U32 R55, RZ, RZ, R45 ;  /* 0x000000ffff377224 */ /* 0x000fe200078e002d */
[----:B------:R-:W-:Y:S01]  /*3bb0*/  PRMT R104, R52, 0x5410, R53 ;  /* 0x0000541034687816 */ /* 0x000fe20000000035 */
[----:B------:R-:W-:Y:S01]  /*3bc0*/  IMAD.MOV.U32 R52, RZ, RZ, R50 ;  /* 0x000000ffff347224 */ /* 0x000fe200078e0032 */
[----:B------:R-:W-:Y:S02]  /*3bd0*/  MOV R53, R51 ;  /* 0x0000003300357202 */ /* 0x000fe40000000f00 */
[----:B------:R-:W-:Y:S01]  /*3be0*/  PRMT R105, R54, 0x5410, R55 ;  /* 0x0000541036697816 */ /* 0x000fe20000000037 */
[----:B------:R-:W-:Y:S01]  /*3bf0*/  IMAD.MOV.U32 R54, RZ, RZ, R48 ;  /* 0x000000ffff367224 */ /* 0x000fe200078e0030 */
[----:B------:R-:W-:Y:S01]  /*3c00*/  PRMT R106, R52, 0x5410, R53 ;  /* 0x00005410346a7816 */ /* 0x000fe20000000035 */
[----:B------:R-:W-:-:S02]  /*3c10*/  IMAD.MOV.U32 R55, RZ, RZ, R49 ;  /* 0x000000ffff377224 */ /* 0x000fc400078e0031 */
        /* <DEDUP_REMOVED lines=8> */
[----:B------:R-:W-:Y:S01]  /*3ca0*/  IMAD.MOV.U32 R53, RZ, RZ, R43 ;  /* 0x000000ffff357224 */ /* 0x000fe200078e002b */
[----:B------:R-:W-:Y:S01]  /*3cb0*/  PRMT R109, R54, 0x7610, R109 ;  /* 0x00007610366d7816 */ /* 0x000fe2000000006d */
[----:B------:R-:W-:Y:S01]  /*3cc0*/  IMAD.MOV.U32 R54, RZ, RZ, R40 ;  /* 0x000000ffff367224 */ /* 0x000fe200078e0028 */
[----:B------:R-:W-:Y:S01]  /*3cd0*/  PRMT R110, R55, 0x7610, R110 ;  /* 0x00007610376e7816 */ /* 0x000fe2000000006e */
[----:B------:R-:W-:Y:S01]  /*3ce0*/  IMAD.MOV.U32 R55, RZ, RZ, R41 ;  /* 0x000000ffff377224 */ /* 0x000fe200078e0029 */
[----:B------:R-:W-:-:S02]  /*3cf0*/  PRMT R108, R108, 0x5410, R52 ;  /* 0x000054106c6c7816 */ /* 0x000fc40000000034 */
[----:B------:R-:W-:Y:S02]  /*3d00*/  PRMT R111, R53, 0x7610, R111 ;  /* 0x00007610356f7816 */ /* 0x000fe4000000006f */
[----:B------:R-:W-:Y:S02]  /*3d10*/  PRMT R109, R109, 0x5410, R54 ;  /* 0x000054106d6d7816 */ /* 0x000fe40000000036 */
[----:B------:R-:W-:Y:S01]  /*3d20*/  PRMT R114, R55, 0x7610, R114 ;  /* 0x0000761037727816 */ /* 0x000fe20000000072 */
[----:B------:R-:W-:Y:S06]  /*3d30*/  @!P3 BRA `(.L_x_347) ;  /* 0x000000000004b947 */ /* 0x000fec0003800000 */
[----:B------:R-:W-:Y:S01]  /*3d40*/  BPT.TRAP 0x1 ;  /* 0x000000040000795c */ /* 0x000fe20000300000 */
.L_x_347:
[----:B------:R-:W-:Y:S01]  /*3d50*/  IMAD R83, R19, 0x8, R2 ;  /* 0x0000000813537824 */ /* 0x000fe200078e0202 */
[----:B------:R-:W-:Y:S01]  /*3d60*/  SHF.L.U32 R95, R23, 0x1f, RZ ;  /* 0x0000001f175f7819 */ /* 0x000fe200000006ff */
[----:B------:R-:W0:Y:S01]  /*3d70*/  LDC R98, c[0x0][0x2e4] ;  /* 0x0000b900ff627b82 */ /* 0x000e220000000800 */
[----:B------:R-:W-:Y:S02]  /*3d80*/  BSSY B1, `(.L_x_348) ;  /* 0x0000004000017945 */ /* 0x000fe40003800000 */
[----:B------:R-:W1:Y:S01]  /*3d90*/  SYNCS.PHASECHK.TRANS64.TRYWAIT P5, [R83+URZ+0x30890], R95 ;  /* 0x0308905f530075a7 */ /* 0x000e6200080a017f */
[----:B0-----:R-:W-:Y:S01]  /*3da0*/  IADD3 R100, -R75, R98, RZ ;  /* 0x000000624b647210 */ /* 0x001fe20007ffe1ff */
[----:B-1----:R-:W-:Y:S06]  /*3db0*/  @!P5 BRA `(.L_x_349) ;  /* 0x000001100004d947 */ /* 0x002fec0003800000 */
.L_x_548:
[----:B------:R-:W-:Y:S05]  /*3dc0*/  BSYNC B1 ;  /* 0x0000000000017941 */ /* 0x000fea0003800000 */
.L_x_348:
[----:B------:R-:W-:Y:S01]  /*3dd0*/  ISETP.GE.OR P5, PT, R18, R87, P1 ;  /* 0x000000571200720c */ /* 0x000fe20000fa6670 */
[----:B------:R-:W-:-:S12]  /*3de0*/  BSSY B1, `(.L_x_350) ;  /* 0x000007f000017945 */ /* 0x000fd80003800000 */
[----:B------:R-:W-:Y:S05]  /*3df0*/  @P5 BRA `(.L_x_351) ;  /* 0x0000000400f45947 */ /* 0x000fea0003800000 */
[----:B------:R-:W1:Y:S01]  /*3e00*/  S2R R53, SR_TID.X ;  /* 0x0000000000357919 */ /* 0x000e620000002100 */
[----:B------:R-:W-:Y:S01]  /*3e10*/  SHF.R.S32.HI R52, RZ, 0x1f, R18 ;  /* 0x0000001fff347819 */ /* 0x000fe20000011412 */
[-C--:B------:R-:W-:Y:S01]  /*3e20*/  IMAD.WIDE.U32 R92, R18, R90.reuse, R88 ;  /* 0x0000005a125c7225 */ /* 0x080fe200078e0058 */
[----:B------:R-:W-:Y:S03]  /*3e30*/  BSSY B2, `(.L_x_352) ;  /* 0x000006d000027945 */ /* 0x000fe60003800000 */
[----:B------:R-:W-:Y:S01]  /*3e40*/  IMAD R52, R52, R90, RZ ;  /* 0x0000005a34347224 */ /* 0x000fe200078e02ff */
[----:B------:R-:W-:-:S03]  /*3e50*/  IADD3 R97, P5, P6, R62, R92, R67 ;  /* 0x0000005c3e617210 */ /* 0x000fc60007ebe043 */
[----:B------:R-:W-:Y:S01]  /*3e60*/  IMAD R99, R18, R91, R52 ;  /* 0x0000005b12637224 */ /* 0x000fe200078e0234 */
[----:B------:R-:W-:-:S03]  /*3e70*/  SEL R52, R75, R100, !P0 ;  /* 0x000000644b347207 */ /* 0x000fc60004000000 */
[----:B------:R-:W-:-:S05]  /*3e80*/  IMAD.IADD R99, R99, 0x1, R93 ;  /* 0x0000000163637824 */ /* 0x000fca00078e025d */
[----:B------:R-:W-:Y:S01]  /*3e90*/  IADD3.X R102, R82, R99, R64, P5, P6 ;  /* 0x0000006352667210 */ /* 0x000fe20002fec440 */
[----:B-1----:R-:W-:Y:S01]  /*3ea0*/  VIADD R55, R53, 0xffffff80 ;  /* 0xffffff8035377836 */ /* 0x002fe20000000000 */
[----:B------:R-:W-:-:S04]  /*3eb0*/  SHF.R.S32.HI R53, RZ, 0x1f, R52 ;  /* 0x0000001fff357819 */ /* 0x000fc80000011434 */
[----:B------:R-:W-:Y:S02]  /*3ec0*/  LEA.HI R53, R53, R52, RZ, 0x4 ;  /* 0x0000003435357211 */ /* 0x000fe400078f20ff */
[----:B------:R-:W-:Y:S02]  /*3ed0*/  SHF.R.S32.HI R54, RZ, 0x1f, R55 ;  /* 0x0000001fff367819 */ /* 0x000fe40000011437 */
[----:B------:R-:W-:Y:S02]  /*3ee0*/  LEA.HI.SX32 R53, R53, R68, 0x1c ;  /* 0x0000004435357211 */ /* 0x000fe400078fe2ff */
[----:B------:R-:W-:-:S03]  /*3ef0*/  LEA.HI R54, R54, R55, RZ, 0x5 ;  /* 0x0000003736367211 */ /* 0x000fc600078f28ff */
[----:B------:R-:W-:Y:S01]  /*3f00*/  IMAD.SHL.U32 R101, R53, 0x8, RZ ;  /* 0x0000000835657824 */ /* 0x000fe200078e00ff */
[----:B------:R-:W-:-:S04]  /*3f10*/  SHF.R.S32.HI R54, RZ, 0x5, R54 ;  /* 0x00000005ff367819 */ /* 0x000fc80000011436 */
[----:B------:R-:W-:-:S04]  /*3f20*/  LOP3.LUT R53, R79, 0x38, R101, 0xf8, !PT ;  /* 0x000000384f357812 */ /* 0x000fc800078ef865 */
[----:B------:R-:W-:-:S05]  /*3f30*/  LOP3.LUT R53, R53, R76, RZ, 0x3c, !PT ;  /* 0x0000004c35357212 */ /* 0x000fca00078e3cff */
[----:B------:R-:W-:Y:S02]  /*3f40*/  IMAD R52, R54, 0x200, R53 ;  /* 0x0000020036347824 */ /* 0x000fe400078e0235 */
[C---:B------:R-:W-:Y:S02]  /*3f50*/  IMAD R53, R19.reuse, 0x3000, R32 ;  /* 0x0000300013357824 */ /* 0x040fe400078e0220 */
[----:B------:R-:W-:Y:S02]  /*3f60*/  IMAD R55, R19, 0x3000, R52 ;  /* 0x0000300013377824 */ /* 0x000fe400078e0234 */
[----:B------:R-:W-:-:S03]  /*3f70*/  IMAD R53, R53, 0x2, R2 ;  /* 0x0000000235357824 */ /* 0x000fc600078e0202 */
[----:B------:R-:W-:-:S03]  /*3f80*/  LEA R56, R55, R2, 0x1 ;  /* 0x0000000237387211 */ /* 0x000fc600078e08ff */
[----:B------:R-:W1:Y:S04]  /*3f90*/  LDS.128 R52, [R53+0x12400] ;  /* 0x0124000035347984 */ /* 0x000e680000000c00 */
[----:B------:R-:W2:Y:S01]  /*3fa0*/  LDS.128 R56, [R56+0x12400] ;  /* 0x0124000038387984 */ /* 0x000ea20000000c00 */
[----:B------:R-:W-:Y:S05]  /*3fb0*/  @P4 BRA `(.L_x_353) ;  /* 0x0000000400504947 */ /* 0x000fea0003800000 */
[--C-:B------:R-:W-:Y:S01]  /*3fc0*/  SHF.R.U64 R36, R36, 0x10, R37.reuse ;  /* 0x0000001024247819 */ /* 0x100fe20000001225 */
[----:B------:R-:W-:Y:S01]  /*3fd0*/  HADD2.F32 R114, -RZ, R114.H0_H0 ;  /* 0x20000072ff727230 */ /* 0x000fe20000004100 */
[----:B------:R-:W-:Y:S01]  /*3fe0*/  SHF.R.U32.HI R103, RZ, 0x10, R37 ;  /* 0x00000010ff677819 */ /* 0x000fe20000011625 */
[----:B--2---:R-:W-:Y:S01]  /*3ff0*/  HADD2.F32 R112, -RZ, R57.H1_H1 ;  /* 0x30000039ff707230 */ /* 0x004fe20000004100 */
[--C-:B------:R-:W-:Y:S01]  /*4000*/  SHF.R.U64 R37, R40, 0x10, R41.reuse ;  /* 0x0000001028257819 */ /* 0x100fe20000001229 */
[----:B------:R-:W-:Y:S01]  /*4010*/  HADD2.F32 R110, -RZ, R110.H0_H0 ;  /* 0x2000006eff6e7230 */ /* 0x000fe20000004100 */
[----:B------:R-:W-:Y:S01]  /*4020*/  SHF.R.U32.HI R41, RZ, 0x10, R41 ;  /* 0x00000010ff297819 */ /* 0x000fe20000011629 */
[----:B------:R-:W-:Y:S01]  /*4030*/  HADD2.F32 R103, -RZ, R103.H0_H0 ;  /* 0x20000067ff677230 */ /* 0x000fe20000004100 */
[--C-:B------:R-:W-:Y:S02]  /*4040*/  SHF.R.U64 R38, R38, 0x10, R39.reuse ;  /* 0x0000001026267819 */ /* 0x100fe40000001227 */
[----:B------:R-:W-:Y:S01]  /*4050*/  SHF.R.U32.HI R40, RZ, 0x10, R39 ;  /* 0x00000010ff287819 */ /* 0x000fe20000011627 */
[----:B------:R-:W-:Y:S01]  /*4060*/  HADD2.F32 R41, -RZ, R41.H0_H0 ;  /* 0x20000029ff297230 */ /* 0x000fe20000004100 */
[----:B------:R-:W-:-:S02]  /*4070*/  SHF.R.U64 R39, R42, 0x10, R43 ;  /* 0x000000102a277819 */ /* 0x000fc4000000122b */
[----:B------:R-:W-:Y:S01]  /*4080*/  SHF.R.U32.HI R42, RZ, 0x10, R43 ;  /* 0x00000010ff2a7819 */ /* 0x000fe2000001162b */
[----:B------:R-:W-:Y:S02]  /*4090*/  HADD2.F32 R43, -RZ, R57.H0_H0 ;  /* 0x20000039ff2b7230 */ /* 0x000fe40000004100 */
[-C--:B------:R-:W-:Y:S01]  /*40a0*/  FMUL.FTZ R118, R112, R41.reuse ;  /* 0x0000002970767220 */ /* 0x080fe20000410000 */
[--C-:B-1----:R-:W-:Y:S02]  /*40b0*/  HADD2.F32 R57, -RZ, R53.reuse.H0_H0 ;  /* 0x20000035ff397230 */ /* 0x102fe40000004100 */
[----:B------:R-:W-:Y:S02]  /*40c0*/  HADD2.F32 R53, -RZ, R53.H1_H1 ;  /* 0x30000035ff357230 */ /* 0x000fe40000004100 */
[-C--:B------:R-:W-:Y:S01]  /*40d0*/  FMUL.FTZ R116, R43, R114.reuse ;  /* 0x000000722b747220 */ /* 0x080fe20000410000 */
[----:B------:R-:W-:Y:S02]  /*40e0*/  HADD2.F32 R42, -RZ, R42.H0_H0 ;  /* 0x2000002aff2a7230 */ /* 0x000fe40000004100 */
[----:B------:R-:W-:Y:S01]  /*40f0*/  FMUL.FTZ R114, R57, R114 ;  /* 0x0000007239727220 */ /* 0x000fe20000410000 */
[----:B------:R-:W-:Y:S01]  /*4100*/  FMUL.FTZ R113, R53, R41 ;  /* 0x0000002935717220 */ /* 0x000fe20000410000 */
[----:B------:R-:W-:-:S02]  /*4110*/  FFMA.FTZ R41, R57, R110, -R116 ;  /* 0x0000006e39297223 */ /* 0x000fc40000010874 */
[----:B------:R-:W-:Y:S01]  /*4120*/  FFMA.FTZ R43, R43, R110, R114 ;  /* 0x0000006e2b2b7223 */ /* 0x000fe20000010072 */
[-C--:B------:R-:W-:Y:S01]  /*4130*/  FFMA.FTZ R110, R53, R103.reuse, -R118 ;  /* 0x00000067356e7223 */ /* 0x080fe20000010876 */
[--C-:B------:R-:W-:Y:S02]  /*4140*/  HADD2.F32 R53, -RZ, R111.reuse.H1_H1 ;  /* 0x3000006fff357230 */ /* 0x100fe40000004100 */
[----:B------:R-:W-:Y:S01]  /*4150*/  FFMA.FTZ R112, R112, R103, R113 ;  /* 0x0000006770707223 */ /* 0x000fe20000010071 */
[----:B------:R-:W-:Y:S02]  /*4160*/  HADD2.F32 R111, -RZ, R111.H0_H0 ;  /* 0x2000006fff6f7230 */ /* 0x000fe40000004100 */
[----:B------:R-:W-:Y:S01]  /*4170*/  HADD2.F32 R116, -RZ, R59.H0_H0 ;  /* 0x2000003bff747230 */ /* 0x000fe20000004100 */
[----:B------:R-:W-:Y:S01]  /*4180*/  F2FP.F16.F32.PACK_AB R41, R110, R41 ;  /* 0x000000296e29723e */ /* 0x000fe200000000ff */
[----:B------:R-:W-:Y:S01]  /*4190*/  HADD2.F32 R114, -RZ, R55.H0_H0 ;  /* 0x20000037ff727230 */ /* 0x000fe20000004100 */
[----:B------:R-:W-:Y:S01]  /*41a0*/  F2FP.F16.F32.PACK_AB R43, R112, R43 ;  /* 0x0000002b702b723e */ /* 0x000fe200000000ff */
[----:B------:R-:W-:-:S02]  /*41b0*/  HADD2.F32 R59, -RZ, R59.H1_H1 ;  /* 0x3000003bff3b7230 */ /* 0x000fc40000004100 */
[-C--:B------:R-:W-:Y:S01]  /*41c0*/  FMUL.FTZ R57, R116, R111.reuse ;  /* 0x0000006f74397220 */ /* 0x080fe20000410000 */
[----:B------:R-:W-:Y:S02]  /*41d0*/  HADD2.F32 R55, -RZ, R55.H1_H1 ;  /* 0x30000037ff377230 */ /* 0x000fe40000004100 */
[C---:B------:R-:W-:Y:S01]  /*41e0*/  FMUL.FTZ R111, R114.reuse, R111 ;  /* 0x0000006f726f7220 */ /* 0x040fe20000410000 */
[----:B------:R-:W-:Y:S02]  /*41f0*/  HADD2.F32 R118, -RZ, R40.H0_H0 ;  /* 0x20000028ff767230 */ /* 0x000fe40000004100 */
[-C--:B------:R-:W-:Y:S01]  /*4200*/  FMUL.FTZ R120, R59, R42.reuse ;  /* 0x0000002a3b787220 */ /* 0x080fe20000410000 */
[-C--:B------:R-:W-:Y:S01]  /*4210*/  FFMA.FTZ R40, R114, R53.reuse, -R57 ;  /* 0x0000003572287223 */ /* 0x080fe20000010839 */
[----:B------:R-:W-:Y:S01]  /*4220*/  FMUL.FTZ R122, R55, R42 ;  /* 0x0000002a377a7220 */ /* 0x000fe20000410000 */
[----:B------:R-:W-:Y:S01]  /*4230*/  FFMA.FTZ R42, R116, R53, R111 ;  /* 0x00000035742a7223 */ /* 0x000fe2000001006f */
[----:B------:R-:W-:-:S02]  /*4240*/  HADD2.F32 R116, -RZ, R109.H1_H1 ;  /* 0x3000006dff747230 */ /* 0x000fc40000004100 */
[-C--:B------:R-:W-:Y:S01]  /*4250*/  FFMA.FTZ R53, R55, R118.reuse, -R120 ;  /* 0x0000007637357223 */ /* 0x080fe20000010878 */
[----:B------:R-:W-:Y:S02]  /*4260*/  HADD2.F32 R103, -RZ, R37.H0_H0 ;  /* 0x20000025ff677230 */ /* 0x000fe40000004100 */
[----:B------:R-:W-:Y:S01]  /*4270*/  FFMA.FTZ R55, R59, R118, R122 ;  /* 0x000000763b377223 */ /* 0x000fe2000001007a */
[----:B------:R-:W-:Y:S02]  /*4280*/  HADD2.F32 R57, -RZ, R56.H0_H0 ;  /* 0x20000038ff397230 */ /* 0x000fe40000004100 */
[----:B------:R-:W-:Y:S02]  /*4290*/  HADD2.F32 R37, -RZ, R52.H0_H0 ;  /* 0x20000034ff257230 */ /* 0x000fe40000004100 */
[----:B------:R-:W-:Y:S02]  /*42a0*/  HADD2.F32 R56, -RZ, R56.H1_H1 ;  /* 0x30000038ff387230 */ /* 0x000fe40000004100 */
[----:B------:R-:W-:-:S02]  /*42b0*/  HADD2.F32 R52, -RZ, R52.H1_H1 ;  /* 0x30000034ff347230 */ /* 0x000fc40000004100 */
[----:B------:R-:W-:Y:S02]  /*42c0*/  HADD2.F32 R114, -RZ, R109.H0_H0 ;  /* 0x2000006dff727230 */ /* 0x000fe40000004100 */
[-C--:B------:R-:W-:Y:S01]  /*42d0*/  FMUL.FTZ R109, R56, R103.reuse ;  /* 0x00000067386d7220 */ /* 0x080fe20000410000 */
[----:B------:R-:W-:Y:S02]  /*42e0*/  HADD2.F32 R59, -RZ, R36.H0_H0 ;  /* 0x20000024ff3b7230 */ /* 0x000fe40000004100 */
[-C--:B------:R-:W-:Y:S01]  /*42f0*/  FMUL.FTZ R36, R57, R116.reuse ;  /* 0x0000007439247220 */ /* 0x080fe20000410000 */
[C---:B------:R-:W-:Y:S01]  /*4300*/  FMUL.FTZ R116, R37.reuse, R116 ;  /* 0x0000007425747220 */ /* 0x040fe20000410000 */
[C---:B------:R-:W-:Y:S02]  /*4310*/  FMUL.FTZ R103, R52.reuse, R103 ;  /* 0x0000006734677220 */ /* 0x040fe40000410000 */
[-C--:B------:R-:W-:Y:S01]  /*4320*/  FFMA.FTZ R36, R37, R114.reuse, -R36 ;  /* 0x0000007225247223 */ /* 0x080fe20000010824 */
[----:B------:R-:W-:Y:S01]  /*4330*/  FFMA.FTZ R37, R57, R114, R116 ;  /* 0x0000007239257223 */ /* 0x000fe20000010074 */
[-C--:B------:R-:W-:Y:S01]  /*4340*/  FFMA.FTZ R57, R52, R59.reuse, -R109 ;  /* 0x0000003b34397223 */ /* 0x080fe2000001086d */
[----:B------:R-:W-:Y:S01]  /*4350*/  FFMA.FTZ R52, R56, R59, R103 ;  /* 0x0000003b38347223 */ /* 0x000fe20000010067 */
[----:B------:R-:W-:-:S02]  /*4360*/  HADD2.F32 R59, -RZ, R108.H0_H0 ;  /* 0x2000006cff3b7230 */ /* 0x000fc40000004100 */
[----:B------:R-:W-:Y:S02]  /*4370*/  HADD2.F32 R108, -RZ, R108.H1_H1 ;  /* 0x3000006cff6c7230 */ /* 0x000fe40000004100 */
[----:B------:R-:W-:Y:S02]  /*4380*/  HADD2.F32 R109, -RZ, R39.H0_H0 ;  /* 0x20000027ff6d7230 */ /* 0x000fe40000004100 */
[----:B------:R-:W-:Y:S02]  /*4390*/  HADD2.F32 R56, -RZ, R58.H0_H0 ;  /* 0x2000003aff387230 */ /* 0x000fe40000004100 */
[----:B------:R-:W-:Y:S02]  /*43a0*/  HADD2.F32 R39, -RZ, R54.H0_H0 ;  /* 0x20000036ff277230 */ /* 0x000fe40000004100 */
[----:B------:R-:W-:Y:S02]  /*43b0*/  HADD2.F32 R58, -RZ, R58.H1_H1 ;  /* 0x3000003aff3a7230 */ /* 0x000fe40000004100 */
[----:B------:R-:W-:-:S02]  /*43c0*/  HADD2.F32 R54, -RZ, R54.H1_H1 ;  /* 0x30000036ff367230 */ /* 0x000fc40000004100 */
[CC--:B------:R-:W-:Y:S01]  /*43d0*/  FMUL.FTZ R111, R39.reuse, R108.reuse ;  /* 0x0000006c276f7220 */ /* 0x0c0fe20000410000 */
[----:B------:R-:W-:Y:S02]  /*43e0*/  HADD2.F32 R103, -RZ, R38.H0_H0 ;  /* 0x20000026ff677230 */ /* 0x000fe40000004100 */
[----:B------:R-:W-:Y:S01]  /*43f0*/  FMUL.FTZ R38, R56, R108 ;  /* 0x0000006c38267220 */ /* 0x000fe20000410000 */
[-C--:B------:R-:W-:Y:S01]  /*4400*/  FMUL.FTZ R113, R58, R109.reuse ;  /* 0x0000006d3a717220 */ /* 0x080fe20000410000 */
[----:B------:R-:W-:Y:S01]  /*4410*/  FMUL.FTZ R109, R54, R109 ;  /* 0x0000006d366d7220 */ /* 0x000fe20000410000 */
[-C--:B------:R-:W-:Y:S01]  /*4420*/  FFMA.FTZ R111, R56, R59.reuse, R111 ;  /* 0x0000003b386f7223 */ /* 0x080fe2000001006f */
[----:B------:R-:W-:Y:S01]  /*4430*/  FFMA.FTZ R38, R39, R59, -R38 ;  /* 0x0000003b27267223 */ /* 0x000fe20000010826 */
[----:B------:R-:W-:Y:S01]  /*4440*/  F2FP.F16.F32.PACK_AB R39, R53, R40 ;  /* 0x000000283527723e */ /* 0x000fe200000000ff */
[-C--:B------:R-:W-:Y:S01]  /*4450*/  FFMA.FTZ R113, R54, R103.reuse, -R113 ;  /* 0x0000006736717223 */ /* 0x080fe20000010871 */
[----:B------:R-:W-:Y:S01]  /*4460*/  FFMA.FTZ R58, R58, R103, R109 ;  /* 0x000000673a3a7223 */ /* 0x000fe2000001006d */
[----:B------:R-:W-:Y:S01]  /*4470*/  F2FP.F16.F32.PACK_AB R40, R57, R36 ;  /* 0x000000243928723e */ /* 0x000fe200000000ff */
[----:B------:R-:W-:Y:S01]  /*4480*/  IMAD.MOV.U32 R53, RZ, RZ, R41 ;  /* 0x000000ffff357224 */ /* 0x000fe200078e0029 */
[----:B------:R-:W-:Y:S01]  /*4490*/  F2FP.F16.F32.PACK_AB R59, R55, R42 ;  /* 0x0000002a373b723e */ /* 0x000fe200000000ff */
[----:B------:R-:W-:Y:S01]  /*44a0*/  IMAD.MOV.U32 R57, RZ, RZ, R43 ;  /* 0x000000ffff397224 */ /* 0x000fe200078e002b */
[----:B------:R-:W-:Y:S01]  /*44b0*/  F2FP.F16.F32.PACK_AB R56, R52, R37 ;  /* 0x000000253438723e */ /* 0x000fe200000000ff */
[----:B------:R-:W-:Y:S01]  /*44c0*/  IMAD.MOV.U32 R52, RZ, RZ, R40 ;  /* 0x000000ffff347224 */ /* 0x000fe200078e0028 */
[----:B------:R-:W-:Y:S01]  /*44d0*/  F2FP.F16.F32.PACK_AB R54, R113, R38 ;  /* 0x000000267136723e */ /* 0x000fe200000000ff */
[----:B------:R-:W-:Y:S01]  /*44e0*/  IMAD.MOV.U32 R55, RZ, RZ, R39 ;  /* 0x000000ffff377224 */ /* 0x000fe200078e0027 */
[----:B------:R-:W-:-:S07]  /*44f0*/  F2FP.F16.F32.PACK_AB R58, R58, R111 ;  /* 0x0000006f3a3a723e */ /* 0x000fce00000000ff */
.L_x_353:
[----:B------:R-:W-:Y:S05]  /*4500*/  BSYNC B2 ;  /* 0x0000000000027941 */ /* 0x000fea0003800000 */
.L_x_352:
[----:B------:R-:W-:Y:S02]  /*4510*/  ISETP.GE.AND P5, PT, R101, R98, PT ;  /* 0x000000626500720c */ /* 0x000fe40003fa6270 */
[----:B------:R-:W-:-:S11]  /*4520*/  P2R R37, PR, RZ, 0x1 ;  /* 0x00000001ff257803 */ /* 0x000fd60000000000 */
[--C-:B------:R-:W-:Y:S02]  /*4530*/  @!P5 SHF.R.S32.HI R36, RZ, 0x1f, R101.reuse ;  /* 0x0000001fff24d819 */ /* 0x100fe40000011465 */
[----:B------:R-:W-:-:S04]  /*4540*/  @!P5 IADD3 R92, P0, P6, R62, R92, R101 ;  /* 0x0000005c3e5cd210 */ /* 0x000fc80007e1e065 */
[----:B------:R-:W-:Y:S02]  /*4550*/  @!P5 IADD3.X R99, R82, R99, R36, P0, P6 ;  /* 0x000000635263d210 */ /* 0x000fe400007ec424 */
[-C--:B------:R-:W-:Y:S02]  /*4560*/  LEA R36, P6, R97, R84.reuse, 0x1 ;  /* 0x0000005461247211 */ /* 0x080fe400078c08ff */
[----:B------:R-:W-:Y:S02]  /*4570*/  ISETP.NE.AND P0, PT, R37, RZ, PT ;  /* 0x000000ff2500720c */ /* 0x000fe40003f05270 */
[----:B------:R-:W-:Y:S02]  /*4580*/  LEA.HI.X R37, R97, R85, R102, 0x1, P6 ;  /* 0x0000005561257211 */ /* 0x000fe400030f0c66 */
[----:B------:R-:W-:-:S03]  /*4590*/  @!P5 LEA R38, P6, R92, R84, 0x1 ;  /* 0x000000545c26d211 */ /* 0x000fc600078c08ff */
[----:B-1----:R1:W-:Y:S01]  /*45a0*/  STG.E.128 desc[UR56][R36.64], R52 ;  /* 0x0000003424007986 */ /* 0x0023e2000c101d38 */
[----:B------:R-:W-:-:S05]  /*45b0*/  @!P5 LEA.HI.X R39, R92, R85, R99, 0x1, P6 ;  /* 0x000000555c27d211 */ /* 0x000fca00030f0c63 */
[----:B--2---:R1:W-:Y:S04]  /*45c0*/  @!P5 STG.E.128 desc[UR56][R38.64], R56 ;  /* 0x000000382600d986 */ /* 0x0043e8000c101d38 */
.L_x_351:
[----:B------:R-:W-:Y:S05]  /*45d0*/  BSYNC B1 ;  /* 0x0000000000017941 */ /* 0x000fea0003800000 */
.L_x_350:
[----:B-1----:R-:W-:Y:S02]  /*45e0*/  VIADD R37, R18, 0x60 ;  /* 0x0000006012257836 */ /* 0x002fe40000000000 */
[-C--:B------:R-:W-:Y:S02]  /*45f0*/  IMAD R36, R77, R90.reuse, RZ ;  /* 0x0000005a4d247224 */ /* 0x080fe400078e02ff */
[C---:B------:R-:W-:Y:S01]  /*4600*/  IMAD.WIDE.U32 R88, R37.reuse, R90, R88 ;  /* 0x0000005a25587225 */ /* 0x040fe200078e0058 */
[----:B------:R-:W-:-:S03]  /*4610*/  ISETP.GE.OR P5, PT, R37, R87, P1 ;  /* 0x000000572500720c */ /* 0x000fc60000fa6670 */
[----:B------:R-:W-:-:S10]  /*4620*/  IMAD R55, R37, R91, R36 ;  /* 0x0000005b25377224 */ /* 0x000fd400078e0224 */
[----:B------:R-:W-:Y:S05]  /*4630*/  @P5 BRA `(.L_x_338) ;  /* 0x0000000800445947 */ /* 0x000fea0003800000 */
[----:B------:R-:W2:Y:S01]  /*4640*/  LDL R38, [R1+0x38] ;  /* 0x0000380001267983 */ /* 0x000ea20000100800 */
[----:B------:R-:W-:Y:S01]  /*4650*/  IADD3 R55, R89, R55, RZ ;  /* 0x0000003759377210 */ /* 0x000fe20007ffe0ff */
[----:B------:R-:W-:Y:S01]  /*4660*/  BSSY B1, `(.L_x_354) ;  /* 0x000006a000017945 */ /* 0x000fe20003800000 */
[----:B------:R-:W-:Y:S02]  /*4670*/  IADD3 R36, P5, P6, R62, R88, R67 ;  /* 0x000000583e247210 */ /* 0x000fe40007ebe043 */
[----:B------:R-:W-:Y:S02]  /*4680*/  SEL R100, R75, R100, !P0 ;  /* 0x000000644b647207 */ /* 0x000fe40004000000 */
[----:B------:R-:W-:Y:S02]  /*4690*/  IADD3.X R37, R82, R55, R64, P5, P6 ;  /* 0x0000003752257210 */ /* 0x000fe40002fec440 */
[----:B------:R-:W-:Y:S02]  /*46a0*/  LEA R52, P5, R36, R84, 0x1 ;  /* 0x0000005424347211 */ /* 0x000fe400078a08ff */
[----:B------:R-:W-:-:S02]  /*46b0*/  SHF.R.U32.HI R39, RZ, 0x3, R157 ;  /* 0x00000003ff277819 */ /* 0x000fc4000001169d */
[----:B------:R-:W-:Y:S02]  /*46c0*/  LEA.HI.X R53, R36, R85, R37, 0x1, P5 ;  /* 0x0000005524357211 */ /* 0x000fe400028f0c25 */
[----:B------:R-:W-:-:S04]  /*46d0*/  SHF.R.S32.HI R37, RZ, 0x1f, R100 ;  /* 0x0000001fff257819 */ /* 0x000fc80000011464 */
[----:B------:R-:W-:-:S04]  /*46e0*/  LEA.HI R37, R37, R100, RZ, 0x4 ;  /* 0x0000006425257211 */ /* 0x000fc800078f20ff */
[----:B------:R-:W-:-:S05]  /*46f0*/  LEA.HI.SX32 R37, R37, R68, 0x1c ;  /* 0x0000004425257211 */ /* 0x000fca00078fe2ff */
[----:B------:R-:W-:Y:S02]  /*4700*/  IMAD.SHL.U32 R57, R37, 0x8, RZ ;  /* 0x0000000825397824 */ /* 0x000fe400078e00ff */
[----:B------:R-:W-:-:S03]  /*4710*/  IMAD R37, R19, 0x3000, R3 ;  /* 0x0000300013257824 */ /* 0x000fc600078e0203 */
[----:B------:R-:W-:Y:S01]  /*4720*/  LOP3.LUT R36, R157, 0x38, R57, 0xf8, !PT ;  /* 0x000000389d247812 */ /* 0x000fe200078ef839 */
[----:B------:R-:W-:-:S03]  /*4730*/  IMAD R37, R37, 0x2, R2 ;  /* 0x0000000225257824 */ /* 0x000fc600078e0202 */
[----:B------:R-:W-:-:S05]  /*4740*/  LOP3.LUT R36, R36, R39, RZ, 0x3c, !PT ;  /* 0x0000002724247212 */ /* 0x000fca00078e3cff */
[----:B--2---:R-:W-:-:S04]  /*4750*/  IMAD.IADD R36, R38, 0x1, R36 ;  /* 0x0000000126247824 */ /* 0x004fc800078e0224 */
[----:B------:R-:W-:-:S04]  /*4760*/  IMAD R39, R19, 0x3000, R36 ;  /* 0x0000300013277824 */ /* 0x000fc800078e0224 */
[----:B------:R-:W-:Y:S02]  /*4770*/  IMAD R40, R39, 0x2, R2 ;  /* 0x0000000227287824 */ /* 0x000fe400078e0202 */
[----:B------:R-:W1:Y:S04]  /*4780*/  LDS.128 R36, [R37+0x12400] ;  /* 0x0124000025247984 */ /* 0x000e680000000c00 */
[----:B------:R-:W2:Y:S01]  /*4790*/  LDS.128 R40, [R40+0x12400] ;  /* 0x0124000028287984 */ /* 0x000ea20000000c00 */
[----:B------:R-:W-:Y:S05]  /*47a0*/  @P4 BRA `(.L_x_355) ;  /* 0x0000000400544947 */ /* 0x000fea0003800000 */
[--C-:B------:R-:W-:Y:S01]  /*47b0*/  SHF.R.U64 R44, R44, 0x10, R45.reuse ;  /* 0x000000102c2c7819 */ /* 0x100fe2000000122d */
[----:B------:R-:W-:Y:S01]  /*47c0*/  HADD2.F32 R56, -RZ, R107.H1_H1 ;  /* 0x3000006bff387230 */ /* 0x000fe20000004100 */
[----:B------:R-:W-:Y:S01]  /*47d0*/  SHF.R.U32.HI R59, RZ, 0x10, R45 ;  /* 0x00000010ff3b7819 */ /* 0x000fe2000001162d */
[----:B------:R-:W-:Y:S01]  /*47e0*/  HADD2.F32 R54, -RZ, R105.H1_H1 ;  /* 0x30000069ff367230 */ /* 0x000fe20000004100 */
[----:B------:R-:W-:Y:S01]  /*47f0*/  SHF.R.U64 R45, R46, 0x10, R47 ;  /* 0x000000102e2d7819 */ /* 0x000fe2000000122f */
[----:B------:R-:W-:Y:S01]  /*4800*/  HADD2.F32 R107, -RZ, R107.H0_H0 ;  /* 0x2000006bff6b7230 */ /* 0x000fe20000004100 */
[----:B------:R-:W-:Y:S01]  /*4810*/  SHF.R.U64 R46, R50, 0x10, R51 ;  /* 0x00000010322e7819 */ /* 0x000fe20000001233 */
[----:B--2---:R-:W-:Y:S01]  /*4820*/  IMAD.MOV.U32 R50, RZ, RZ, R41 ;  /* 0x000000ffff327224 */ /* 0x004fe200078e0029 */
[----:B------:R-:W-:Y:S01]  /*4830*/  SHF.R.U32.HI R91, RZ, 0x10, R49 ;  /* 0x00000010ff5b7819 */ /* 0x000fe20000011631 */
[----:B-1----:R-:W-:Y:S01]  /*4840*/  IMAD.MOV.U32 R41, RZ, RZ, R39 ;  /* 0x000000ffff297224 */ /* 0x002fe200078e0027 */
[----:B------:R-:W-:Y:S01]  /*4850*/  SHF.R.U32.HI R90, RZ, 0x10, R51 ;  /* 0x00000010ff5a7819 */ /* 0x000fe20000011633 */
[----:B------:R-:W-:Y:S01]  /*4860*/  IMAD.MOV.U32 R51, RZ, RZ, R43 ;  /* 0x000000ffff337224 */ /* 0x000fe200078e002b */
[----:B------:R-:W-:Y:S01]  /*4870*/  SHF.R.U64 R48, R48, 0x10, R49 ;  /* 0x0000001030307819 */ /* 0x000fe20000001231 */
[--C-:B------:R-:W-:Y:S01]  /*4880*/  HADD2.F32 R43, -RZ, R50.reuse.H0_H0 ;  /* 0x20000032ff2b7230 */ /* 0x100fe20000004100 */
[----:B------:R-:W-:Y:S01]  /*4890*/  SHF.R.U32.HI R49, RZ, 0x10, R47 ;  /* 0x00000010ff317819 */ /* 0x000fe2000001162f */
[----:B------:R-:W-:Y:S01]  /*48a0*/  HADD2.F32 R50, -RZ, R50.H1_H1 ;  /* 0x30000032ff327230 */ /* 0x000fe20000004100 */
[----:B------:R-:W-:Y:S01]  /*48b0*/  MOV R47, R40 ;  /* 0x00000028002f7202 */ /* 0x000fe20000000f00 */
[----:B------:R-:W-:-:S02]  /*48c0*/  HADD2.F32 R91, -RZ, R91.H0_H0 ;  /* 0x2000005bff5b7230 */ /* 0x000fc40000004100 */
[-C--:B------:R-:W-:Y:S01]  /*48d0*/  FMUL.FTZ R58, R43, R56.reuse ;  /* 0x000000382b3a7220 */ /* 0x080fe20000410000 */
[--C-:B------:R-:W-:Y:S02]  /*48e0*/  HADD2.F32 R39, -RZ, R37.reuse.H0_H0 ;  /* 0x20000025ff277230 */ /* 0x100fe40000004100 */
[----:B------:R-:W-:Y:S02]  /*48f0*/  HADD2.F32 R40, -RZ, R37.H1_H1 ;  /* 0x30000025ff287230 */ /* 0x000fe40000004100 */
[-C--:B------:R-:W-:Y:S01]  /*4900*/  FMUL.FTZ R93, R50, R91.reuse ;  /* 0x0000005b325d7220 */ /* 0x080fe20000410000 */
[----:B------:R-:W-:Y:S02]  /*4910*/  HADD2.F32 R59, -RZ, R59.H0_H0 ;  /* 0x2000003bff3b7230 */ /* 0x000fe40000004100 */
[C---:B------:R-:W-:Y:S01]  /*4920*/  FMUL.FTZ R56, R39.reuse, R56 ;  /* 0x0000003827387220 */ /* 0x040fe20000410000 */
[----:B------:R-:W-:Y:S01]  /*4930*/  FFMA.FTZ R37, R39, R54, -R58 ;  /* 0x0000003627257223 */ /* 0x000fe2000001083a */
[----:B------:R-:W-:Y:S01]  /*4940*/  FMUL.FTZ R91, R40, R91 ;  /* 0x0000005b285b7220 */ /* 0x000fe20000410000 */
[----:B------:R-:W-:-:S02]  /*4950*/  HADD2.F32 R90, -RZ, R90.H0_H0 ;  /* 0x2000005aff5a7230 */ /* 0x000fc40000004100 */
[----:B------:R-:W-:Y:S01]  /*4960*/  FFMA.FTZ R39, R43, R54, R56 ;  /* 0x000000362b277223 */ /* 0x000fe20000010038 */
[-C--:B------:R-:W-:Y:S01]  /*4970*/  FFMA.FTZ R40, R40, R59.reuse, -R93 ;  /* 0x0000003b28287223 */ /* 0x080fe2000001085d */
[----:B------:R-:W-:Y:S01]  /*4980*/  FFMA.FTZ R50, R50, R59, R91 ;  /* 0x0000003b32327223 */ /* 0x000fe2000001005b */
[----:B------:R-:W-:Y:S02]  /*4990*/  HADD2.F32 R59, -RZ, R106.H1_H1 ;  /* 0x3000006aff3b7230 */ /* 0x000fe40000004100 */
[--C-:B------:R-:W-:Y:S01]  /*49a0*/  HADD2.F32 R56, -RZ, R51.reuse.H0_H0 ;  /* 0x20000033ff387230 */ /* 0x100fe20000004100 */
[----:B------:R-:W-:Y:S01]  /*49b0*/  F2FP.F16.F32.PACK_AB R37, R40, R37 ;  /* 0x000000252825723e */ /* 0x000fe200000000ff */
[----:B------:R-:W-:Y:S02]  /*49c0*/  HADD2.F32 R51, -RZ, R51.H1_H1 ;  /* 0x30000033ff337230 */ /* 0x000fe40000004100 */
[--C-:B------:R-:W-:Y:S02]  /*49d0*/  HADD2.F32 R43, -RZ, R41.reuse.H0_H0 ;  /* 0x20000029ff2b7230 */ /* 0x100fe40000004100 */
[----:B------:R-:W-:Y:S01]  /*49e0*/  FMUL.FTZ R92, R56, R59 ;  /* 0x0000003b385c7220 */ /* 0x000fe20000410000 */
[----:B------:R-:W-:-:S02]  /*49f0*/  HADD2.F32 R54, -RZ, R41.H1_H1 ;  /* 0x30000029ff367230 */ /* 0x000fc40000004100 */
[-C--:B------:R-:W-:Y:S01]  /*4a00*/  FMUL.FTZ R91, R51, R90.reuse ;  /* 0x0000005a335b7220 */ /* 0x080fe20000410000 */
[----:B------:R-:W-:Y:S02]  /*4a10*/  HADD2.F32 R58, -RZ, R104.H1_H1 ;  /* 0x30000068ff3a7230 */ /* 0x000fe40000004100 */
[C---:B------:R-:W-:Y:S01]  /*4a20*/  FMUL.FTZ R59, R43.reuse, R59 ;  /* 0x0000003b2b3b7220 */ /* 0x040fe20000410000 */
[----:B------:R-:W-:Y:S02]  /*4a30*/  HADD2.F32 R49, -RZ, R49.H0_H0 ;  /* 0x20000031ff317230 */ /* 0x000fe40000004100 */
[----:B------:R-:W-:Y:S01]  /*4a40*/  FMUL.FTZ R90, R54, R90 ;  /* 0x0000005a365a7220 */ /* 0x000fe20000410000 */
[----:B------:R-:W-:Y:S02]  /*4a50*/  HADD2.F32 R105, -RZ, R105.H0_H0 ;  /* 0x20000069ff697230 */ /* 0x000fe40000004100 */
[-C--:B------:R-:W-:Y:S01]  /*4a60*/  FFMA.FTZ R41, R43, R58.reuse, -R92 ;  /* 0x0000003a2b297223 */ /* 0x080fe2000001085c */
[----:B------:R-:W-:Y:S01]  /*4a70*/  FFMA.FTZ R43, R56, R58, R59 ;  /* 0x0000003a382b7223 */ /* 0x000fe2000001003b */
[-C--:B------:R-:W-:Y:S01]  /*4a80*/  FFMA.FTZ R54, R54, R49.reuse, -R91 ;  /* 0x0000003136367223 */ /* 0x080fe2000001085b */
[----:B------:R-:W-:Y:S01]  /*4a90*/  FFMA.FTZ R56, R51, R49, R90 ;  /* 0x0000003133387223 */ /* 0x000fe2000001005a */
[----:B------:R-:W-:-:S02]  /*4aa0*/  HADD2.F32 R51, -RZ, R48.H0_H0 ;  /* 0x20000030ff337230 */ /* 0x000fc40000004100 */
[--C-:B------:R-:W-:Y:S01]  /*4ab0*/  HADD2.F32 R49, -RZ, R47.reuse.H0_H0 ;  /* 0x2000002fff317230 */ /* 0x100fe20000004100 */
[----:B------:R-:W-:Y:S01]  /*4ac0*/  F2FP.F16.F32.PACK_AB R54, R54, R41 ;  /* 0x000000293636723e */ /* 0x000fe200000000ff */
[--C-:B------:R-:W-:Y:S01]  /*4ad0*/  HADD2.F32 R48, -RZ, R36.reuse.H0_H0 ;  /* 0x20000024ff307230 */ /* 0x100fe20000004100 */
[----:B------:R-:W-:Y:S01]  /*4ae0*/  F2FP.F16.F32.PACK_AB R41, R50, R39 ;  /* 0x000000273229723e */ /* 0x000fe200000000ff */
[----:B------:R-:W-:Y:S02]  /*4af0*/  HADD2.F32 R47, -RZ, R47.H1_H1 ;  /* 0x3000002fff2f7230 */ /* 0x000fe40000004100 */
[-C--:B------:R-:W-:Y:S01]  /*4b00*/  FMUL.FTZ R59, R49, R107.reuse ;  /* 0x0000006b313b7220 */ /* 0x080fe20000410000 */
[----:B------:R-:W-:Y:S02]  /*4b10*/  HADD2.F32 R36, -RZ, R36.H1_H1 ;  /* 0x30000024ff247230 */ /* 0x000fe40000004100 */
[----:B------:R-:W-:Y:S01]  /*4b20*/  FMUL.FTZ R58, R48, R107 ;  /* 0x0000006b303a7220 */ /* 0x000fe20000410000 */
[----:B------:R-:W-:-:S02]  /*4b30*/  HADD2.F32 R44, -RZ, R44.H0_H0 ;  /* 0x2000002cff2c7230 */ /* 0x000fc40000004100 */
[----:B------:R-:W-:Y:S01]  /*4b40*/  FMUL.FTZ R91, R47, R51 ;  /* 0x000000332f5b7220 */ /* 0x000fe20000410000 */
[----:B------:R-:W-:Y:S01]  /*4b50*/  FFMA.FTZ R59, R48, R105, -R59 ;  /* 0x00000069303b7223 */ /* 0x000fe2000001083b */
[C---:B------:R-:W-:Y:S01]  /*4b60*/  FMUL.FTZ R90, R36.reuse, R51 ;  /* 0x00000033245a7220 */ /* 0x040fe20000410000 */
[----:B------:R-:W-:Y:S01]  /*4b70*/  FFMA.FTZ R58, R49, R105, R58 ;  /* 0x00000069313a7223 */ /* 0x000fe2000001003a */
[-C--:B------:R-:W-:Y:S01]  /*4b80*/  FFMA.FTZ R48, R36, R44.reuse, -R91 ;  /* 0x0000002c24307223 */ /* 0x080fe2000001085b */
[----:B------:R-:W-:Y:S02]  /*4b90*/  HADD2.F32 R49, -RZ, R106.H0_H0 ;  /* 0x2000006aff317230 */ /* 0x000fe40000004100 */
[----:B------:R-:W-:Y:S01]  /*4ba0*/  FFMA.FTZ R91, R47, R44, R90 ;  /* 0x0000002c2f5b7223 */ /* 0x000fe2000001005a */
[----:B------:R-:W-:Y:S01]  /*4bb0*/  HADD2.F32 R44, -RZ, R42.H0_H0 ;  /* 0x2000002aff2c7230 */ /* 0x000fe20000004100 */
[----:B------:R-:W-:Y:S01]  /*4bc0*/  F2FP.F16.F32.PACK_AB R43, R56, R43 ;  /* 0x0000002b382b723e */ /* 0x000fe200000000ff */
[----:B------:R-:W-:-:S02]  /*4bd0*/  HADD2.F32 R51, -RZ, R46.H0_H0 ;  /* 0x2000002eff337230 */ /* 0x000fc40000004100 */
[----:B------:R-:W-:Y:S02]  /*4be0*/  HADD2.F32 R36, -RZ, R38.H0_H0 ;  /* 0x20000026ff247230 */ /* 0x000fe40000004100 */
[-C--:B------:R-:W-:Y:S01]  /*4bf0*/  FMUL.FTZ R93, R44, R49.reuse ;  /* 0x000000312c5d7220 */ /* 0x080fe20000410000 */
[----:B------:R-:W-:Y:S01]  /*4c00*/  HADD2.F32 R42, -RZ, R42.H1_H1 ;  /* 0x3000002aff2a7230 */ /* 0x000fe20000004100 */
[----:B------:R-:W-:Y:S01]  /*4c10*/  F2FP.F16.F32.PACK_AB R40, R91, R58 ;  /* 0x0000003a5b28723e */ /* 0x000fe200000000ff */
[----:B------:R-:W-:Y:S02]  /*4c20*/  HADD2.F32 R38, -RZ, R38.H1_H1 ;  /* 0x30000026ff267230 */ /* 0x000fe40000004100 */
[----:B------:R-:W-:Y:S01]  /*4c30*/  FMUL.FTZ R49, R36, R49 ;  /* 0x0000003124317220 */ /* 0x000fe20000410000 */
[----:B------:R-:W-:Y:S02]  /*4c40*/  HADD2.F32 R47, -RZ, R104.H0_H0 ;  /* 0x20000068ff2f7230 */ /* 0x000fe40000004100 */
[----:B------:R-:W-:Y:S01]  /*4c50*/  FMUL.FTZ R97, R42, R51 ;  /* 0x000000332a617220 */ /* 0x000fe20000410000 */
[----:B------:R-:W-:-:S02]  /*4c60*/  HADD2.F32 R45, -RZ, R45.H0_H0 ;  /* 0x2000002dff2d7230 */ /* 0x000fc40000004100 */
[----:B------:R-:W-:Y:S01]  /*4c70*/  FMUL.FTZ R51, R38, R51 ;  /* 0x0000003326337220 */ /* 0x000fe20000410000 */
[----:B------:R-:W-:Y:S02]  /*4c80*/  IMAD.MOV.U32 R39, RZ, RZ, R54 ;  /* 0x000000ffff277224 */ /* 0x000fe400078e0036 */
[-C--:B------:R-:W-:Y:S01]  /*4c90*/  FFMA.FTZ R93, R36, R47.reuse, -R93 ;  /* 0x0000002f245d7223 */ /* 0x080fe2000001085d */
[----:B------:R-:W-:Y:S01]  /*4ca0*/  FFMA.FTZ R49, R44, R47, R49 ;  /* 0x0000002f2c317223 */ /* 0x000fe20000010031 */
[-C--:B------:R-:W-:Y:S01]  /*4cb0*/  FFMA.FTZ R38, R38, R45.reuse, -R97 ;  /* 0x0000002d26267223 */ /* 0x080fe20000010861 */
[----:B------:R-:W-:Y:S01]  /*4cc0*/  FFMA.FTZ R42, R42, R45, R51 ;  /* 0x0000002d2a2a7223 */ /* 0x000fe20000010033 */
[----:B------:R-:W-:-:S03]  /*4cd0*/  F2FP.F16.F32.PACK_AB R36, R48, R59 ;  /* 0x0000003b3024723e */ /* 0x000fc600000000ff */
[----:B------:R-:W-:Y:S02]  /*4ce0*/  F2FP.F16.F32.PACK_AB R38, R38, R93 ;  /* 0x0000005d2626723e */ /* 0x000fe400000000ff */
[----:B------:R-:W-:-:S07]  /*4cf0*/  F2FP.F16.F32.PACK_AB R42, R42, R49 ;  /* 0x000000312a2a723e */ /* 0x000fce00000000ff */
.L_x_355:
[----:B------:R-:W-:Y:S05]  /*4d00*/  BSYNC B1 ;  /* 0x0000000000017941 */ /* 0x000fea0003800000 */
.L_x_354:
[----:B-1----:R3:W-:Y:S01]  /*4d10*/  STG.E.128 desc[UR56][R52.64], R36 ;  /* 0x0000002434007986 */ /* 0x0027e2000c101d38 */
[----:B------:R-:W-:-:S13]  /*4d20*/  ISETP.GE.AND P4, PT, R57, R98, PT ;  /* 0x000000623900720c */ /* 0x000fda0003f86270 */
[----:B------:R-:W-:Y:S05]  /*4d30*/  @P4 BRA `(.L_x_338) ;  /* 0x0000000000844947 */ /* 0x000fea0003800000 */
[--C-:B---3--:R-:W-:Y:S02]  /*4d40*/  SHF.R.S32.HI R36, RZ, 0x1f, R57.reuse ;  /* 0x0000001fff247819 */ /* 0x108fe40000011439 */
[----:B------:R-:W-:-:S04]  /*4d50*/  IADD3 R57, P4, P5, R62, R88, R57 ;  /* 0x000000583e397210 */ /* 0x000fc80007d9e039 */
[----:B------:R-:W-:Y:S02]  /*4d60*/  IADD3.X R36, R82, R55, R36, P4, P5 ;  /* 0x0000003752247210 */ /* 0x000fe400027ea424 */
[----:B------:R-:W-:-:S04]  /*4d70*/  LEA R84, P4, R57, R84, 0x1 ;  /* 0x0000005439547211 */ /* 0x000fc800078808ff */
[----:B------:R-:W-:-:S05]  /*4d80*/  LEA.HI.X R85, R57, R85, R36, 0x1, P4 ;  /* 0x0000005539557211 */ /* 0x000fca00020f0c24 */
[----:B--2---:R4:W-:Y:S01]  /*4d90*/  STG.E.128 desc[UR56][R84.64], R40 ;  /* 0x0000002854007986 */ /* 0x0049e2000c101d38 */
[----:B------:R-:W-:Y:S05]  /*4da0*/  BRA `(.L_x_338) ;  /* 0x0000000000687947 */ /* 0x000fea0003800000 */
.L_x_321:
[----:B------:R-:W-:-:S13]  /*4db0*/  ISETP.NE.AND P3, PT, R152, 0x3, PT ;  /* 0x000000039800780c */ /* 0x000fda0003f65270 */
[----:B------:R-:W-:Y:S05]  /*4dc0*/  @!P3 BRA `(.L_x_356) ;  /* 0x000000000004b947 */ /* 0x000fea0003800000 */
[----:B------:R-:W-:Y:S01]  /*4dd0*/  BPT.TRAP 0x1 ;  /* 0x000000040000795c */ /* 0x000fe20000300000 */
.L_x_356:
[----:B------:R-:W-:Y:S01]  /*4de0*/  IMAD R83, R19, 0x8, R2 ;  /* 0x0000000813537824 */ /* 0x000fe200078e0202 */
[----:B------:R-:W-:Y:S01]  /*4df0*/  SHF.L.U32 R95, R23, 0x1f, RZ ;  /* 0x0000001f175f7819 */ /* 0x000fe200000006ff */
[----:B------:R-:W-:Y:S01]  /*4e00*/  IMAD R87, R27, -0xc0, R29 ;  /* 0xffffff401b577824 */ /* 0x000fe200078e021d */
[----:B------:R-:W-:Y:S02]  /*4e10*/  BSSY B1, `(.L_x_357) ;  /* 0x0000004000017945 */ /* 0x000fe40003800000 */
[----:B------:R-:W1:Y:S02]  /*4e20*/  SYNCS.PHASECHK.TRANS64.TRYWAIT P4, [R83+URZ+0x30890], R95 ;  /* 0x0308905f530075a7 */ /* 0x000e64000808017f */
[----:B------:R-:W-:Y:S01]  /*4e30*/  VIMNMX R87, R87, 0xc0, PT ;  /* 0x000000c057577848 */ /* 0x000fe20003fe0100 */
[----:B-1----:R-:W-:Y:S06]  /*4e40*/  @!P4 BRA `(.L_x_358) ;  /* 0x000000fc00f4c947 */ /* 0x002fec0003800000 */
.L_x_549:
[----:B------:R-:W-:Y:S05]  /*4e50*/  BSYNC B1 ;  /* 0x0000000000017941 */ /* 0x000fea0003800000 */
.L_x_357:
[----:B------:R-:W-:Y:S01]  /*4e60*/  ISETP.GE.AND P4, PT, R18, R87, PT ;  /* 0x000000571200720c */ /* 0x000fe20003f86270 */
[----:B------:R-:W-:-:S12]  /*4e70*/  BSSY B1, `(.L_x_359) ;  /* 0x0000006000017945 */ /* 0x000fd80003800000 */
[----:B------:R-:W-:Y:S05]  /*4e80*/  @P4 BRA `(.L_x_360) ;  /* 0x0000000000104947 */ /* 0x000fea0003800000 */
[----:B------:R-:W2:Y:S04]  /*4e90*/  @!P1 LDS.128 R36, [R94+0x12000] ;  /* 0x012000005e249984 */ /* 0x000ea80000000c00 */
[----:B------:R-:W3:Y:S04]  /*4ea0*/  @!P2 LDS.128 R40, [R86+0x12000] ;  /* 0x012000005628a984 */ /* 0x000ee80000000c00 */
[----:B--2---:R2:W-:Y:S04]  /*4eb0*/  @!P1 STG.E.128 desc[UR56][R46.64], R36 ;  /* 0x000000242e009986 */ /* 0x0045e8000c101d38 */
[----:B---3--:R2:W-:Y:S02]  /*4ec0*/  @!P2 STG.E.128 desc[UR56][R46.64+0x40], R40 ;  /* 0x000040282e00a986 */ /* 0x0085e4000c101d38 */
.L_x_360:
[----:B------:R-:W-:Y:S05]  /*4ed0*/  BSYNC B1 ;  /* 0x0000000000017941 */ /* 0x000fea0003800000 */
.L_x_359:
[----:B--2---:R-:W-:-:S05]  /*4ee0*/  VIADD R36, R18, 0x60 ;  /* 0x0000006012247836 */ /* 0x004fca0000000000 */
[----:B------:R-:W-:-:S13]  /*4ef0*/  ISETP.GE.AND P4, PT, R36, R87, PT ;  /* 0x000000572400720c */ /* 0x000fda0003f86270 */
[----:B------:R-:W-:Y:S05]  /*4f00*/  @P4 BRA `(.L_x_338) ;  /* 0x0000000000104947 */ /* 0x000fea0003800000 */
[----:B------:R-:W2:Y:S04]  /*4f10*/  @!P1 LDS.128 R36, [R94+0x15000] ;  /* 0x015000005e249984 */ /* 0x000ea80000000c00 */
[----:B------:R-:W3:Y:S04]  /*4f20*/  @!P2 LDS.128 R40, [R86+0x15000] ;  /* 0x015000005628a984 */ /* 0x000ee80000000c00 */
[----:B--2---:R2:W-:Y:S04]  /*4f30*/  @!P1 STG.E.128 desc[UR56][R44.64], R36 ;  /* 0x000000242c009986 */ /* 0x0045e8000c101d38 */
[----:B---3--:R2:W-:Y:S02]  /*4f40*/  @!P2 STG.E.128 desc[UR56][R44.64+0x40], R40 ;  /* 0x000040282c00a986 */ /* 0x0085e4000c101d38 */
.L_x_338:
[----:B------:R-:W-:Y:S05]  /*4f50*/  BSYNC B0 ;  /* 0x0000000000007941 */ /* 0x000fea0003800000 */
.L_x_320:
[----:B-123--:R-:W1:Y:S01]  /*4f60*/  S2R R36, SR_TID.X ;  /* 0x0000000000247919 */ /* 0x00ee620000002100 */
[----:B------:R-:W-:Y:S01]  /*4f70*/  @!PT LDS RZ, [RZ] ;  /* 0x00000000fffff984 */ /* 0x000fe20000000800 */
[----:B------:R-:W-:Y:S01]  /*4f80*/  @!PT LDS RZ, [RZ] ;  /* 0x00000000fffff984 */ /* 0x000fe20000000800 */
[----:B------:R-:W-:Y:S01]  /*4f90*/  @!PT LDS RZ, [RZ] ;  /* 0x00000000fffff984 */ /* 0x000fe20000000800 */
[----:B------:R-:W-:Y:S01]  /*4fa0*/  @!PT LDS RZ, [RZ] ;  /* 0x00000000fffff984 */ /* 0x000fe20000000800 */
[----:B------:R2:W-:Y:S06]  /*4fb0*/  MEMBAR.ALL.CTA ;  /* 0x0000000000007992 */ /* 0x0005ec0000008000 */
[----:B--2---:R-:W2:Y:S01]  /*4fc0*/  FENCE.VIEW.ASYNC.S ;  /* 0x00000000000073c6 */ /* 0x004ea20000000000 */
[----:B------:R-:W-:Y:S05]  /*4fd0*/  WARPSYNC.ALL ;  /* 0x0000000000007948 */ /* 0x000fea0003800000 */
[----:B------:R-:W-:Y:S01]  /*4fe0*/  BSSY B0, `(.L_x_361) ;  /* 0x0000009000007945 */ /* 0x000fe20003800000 */
[----:B-1----:R-:W-:Y:S01]  /*4ff0*/  LOP3.LUT R36, R36, 0x7f, RZ, 0xc0, !PT ;  /* 0x0000007f24247812 */ /* 0x002fe200078ec0ff */
[----:B--2---:R1:W-:Y:S03]  /*5000*/  BAR.SYNC.DEFER_BLOCKING R96, 0x80 ;  /* 0x000200600000751d */ /* 0x0043e60000010000 */
[----:B------:R-:W-:-:S13]  /*5010*/  ISETP.NE.AND P4, PT, R36, RZ, PT ;  /* 0x000000ff2400720c */ /* 0x000fda0003f85270 */
[----:B------:R-:W-:-:S04]  /*5020*/  @!P4 IADD3 R36, R83, 0x308a0, RZ ;  /* 0x000308a05324c810 */ /* 0x000fc80007ffe0ff */
[----:B------:R-:W-:-:S04]  /*5030*/  @!P4 PRMT R36, RZ, 0x654, R36 ;  /* 0x00000654ff24c816 */ /* 0x000fc80000000024 */
[----:B------:R1:W-:Y:S01]  /*5040*/  @!P4 SYNCS.ARRIVE.TRANS64.RED.A1T0 RZ, [R36+URZ], RZ ;  /* 0x000000ff24ffc9a7 */ /* 0x0003e2000810043f */
[----:B------:R-:W-:Y:S05]  /*5050*/  @!P3 BRA `(.L_x_362) ;  /* 0x000000000004b947 */ /* 0x000fea0003800000 */
[----:B------:R-:W-:Y:S01]  /*5060*/  BPT.TRAP 0x1 ;  /* 0x000000040000795c */ /* 0x000fe20000300000 */
.L_x_362:
[----:B------:R-:W-:Y:S05]  /*5070*/  BSYNC B0 ;  /* 0x0000000000007941 */ /* 0x000fea0003800000 */
.L_x_361:
[----:B------:R-:W2:Y:S01]  /*5080*/  SYNCS.PHASECHK.TRANS64.TRYWAIT P3, [R83+URZ+0x308b0], R95 ;  /* 0x0308b05f530075a7 */ /* 0x000ea2000806017f */
[----:B------:R-:W-:Y:S01]  /*5090*/  ULDC UR58, c[0x0][0x2e4] ;  /* 0x0000b900003a7ab9 */ /* 0x000fe20000000800 */
[----:B------:R-:W-:Y:S01]  /*50a0*/  ULDC.64 UR38, c[0x0][0x318] ;  /* 0x0000c60000267ab9 */ /* 0x000fe20000000a00 */
[----:B------:R-:W-:Y:S01]  /*50b0*/  ULDC.64 UR36, c[0x0][0x308] ;  /* 0x0000c20000247ab9 */ /* 0x000fe20000000a00 */
[----:B------:R-:W-:Y:S01]  /*50c0*/  BSSY B0, `(.L_x_363) ;  /* 0x0000003000007945 */ /* 0x000fe20003800000 */
[----:B----4-:R-:W-:-:S03]  /*50d0*/  IMAD.WIDE R40, R27, 0xc0, R4 ;  /* 0x000000c01b287825 */ /* 0x010fc600078e0204 */
[----:B--2---:R-:W-:Y:S05]  /*50e0*/  @!P3 BRA `(.L_x_364) ;  /* 0x000000fc0060b947 */ /* 0x004fea0003800000 */
.L_x_550:
[----:B------:R-:W-:Y:S05]  /*50f0*/  BSYNC B0 ;  /* 0x0000000000007941 */ /* 0x000fea0003800000 */
.L_x_363:
[----:B------:R-:W-:Y:S01]  /*5100*/  ISETP.GE.AND P3, PT, R18, R87, PT ;  /* 0x000000571200720c */ /* 0x000fe20003f66270 */
[----:B------:R-:W-:-:S12]  /*5110*/  BSSY B0, `(.L_x_365) ;  /* 0x0000010000007945 */ /* 0x000fd80003800000 */
[----:B------:R-:W-:Y:S05]  /*5120*/  @P3 BRA `(.L_x_366) ;  /* 0x0000000000383947 */ /* 0x000fea0003800000 */
[----:B------:R-:W-:Y:S02]  /*5130*/  IMAD R39, R41, UR38, RZ ;  /* 0x0000002629277c24 */ /* 0x000fe4000f8e02ff */
[----:B-1----:R-:W-:Y:S02]  /*5140*/  IMAD.MOV.U32 R36, RZ, RZ, R34 ;  /* 0x000000ffff247224 */ /* 0x002fe400078e0022 */
[----:B------:R-:W-:Y:S02]  /*5150*/  IMAD.MOV.U32 R37, RZ, RZ, R0 ;  /* 0x000000ffff257224 */ /* 0x000fe400078e0000 */
[C---:B------:R-:W-:Y:S02]  /*5160*/  IMAD R39, R40.reuse, UR39, R39 ;  /* 0x0000002728277c24 */ /* 0x040fe4000f8e0227 */
[----:B------:R-:W-:-:S04]  /*5170*/  IMAD.WIDE.U32 R36, R40, UR38, R36 ;  /* 0x0000002628247c25 */ /* 0x000fc8000f8e0024 */
[----:B------:R-:W-:Y:S01]  /*5180*/  IMAD.IADD R37, R37, 0x1, R39 ;  /* 0x0000000125257824 */ /* 0x000fe200078e0227 */
[----:B------:R-:W-:-:S04]  /*5190*/  LEA R42, P3, R36, UR36, 0x1 ;  /* 0x00000024242a7c11 */ /* 0x000fc8000f8608ff */
[----:B------:R-:W-:Y:S02]  /*51a0*/  LEA.HI.X R43, R36, UR37, R37, 0x1, P3 ;  /* 0x00000025242b7c11 */ /* 0x000fe400098f0c25 */
[----:B------:R-:W-:-:S13]  /*51b0*/  ISETP.GE.AND P3, PT, R16, UR58, PT ;  /* 0x0000003a10007c0c */ /* 0x000fda000bf66270 */
[----:B------:R-:W1:Y:S04]  /*51c0*/  @!P3 LDS.128 R36, [R94] ;  /* 0x000000005e24b984 */ /* 0x000e680000000c00 */
[----:B-1----:R-:W-:Y:S01]  /*51d0*/  @!P3 STG.E.128 desc[UR56][R42.64], R36 ;  /* 0x000000242a00b986 */ /* 0x002fe2000c101d38 */
[----:B------:R-:W-:-:S13]  /*51e0*/  ISETP.GE.AND P3, PT, R78, UR58, PT ;  /* 0x0000003a4e007c0c */ /* 0x000fda000bf66270 */
[----:B------:R-:W1:Y:S04]  /*51f0*/  @!P3 LDS.128 R36, [R86] ;  /* 0x000000005624b984 */ /* 0x000e680000000c00 */
[----:B-1----:R3:W-:Y:S02]  /*5200*/  @!P3 STG.E.128 desc[UR56][R42.64+0x40], R36 ;  /* 0x000040242a00b986 */ /* 0x0027e4000c101d38 */
.L_x_366:
[----:B------:R-:W-:Y:S05]  /*5210*/  BSYNC B0 ;  /* 0x0000000000007941 */ /* 0x000fea0003800000 */
.L_x_365:
[----:B-1-3--:R-:W-:Y:S01]  /*5220*/  VIADD R36, R18, 0x60 ;  /* 0x0000006012247836 */ /* 0x00afe20000000000 */
[----:B------:R-:W-:Y:S04]  /*5230*/  BSSY B0, `(.L_x_367) ;  /* 0x0000013000007945 */ /* 0x000fe80003800000 */
[----:B------:R-:W-:-:S13]  /*5240*/  ISETP.GE.AND P3, PT, R36, R87, PT ;  /* 0x000000572400720c */ /* 0x000fda0003f66270 */
[----:B------:R-:W-:Y:S05]  /*5250*/  @P3 BRA `(.L_x_368) ;  /* 0x0000000000403947 */ /* 0x000fea0003800000 */
[----:B------:R-:W-:Y:S01]  /*5260*/  IADD3 R39, P3, R40, 0x60, RZ ;  /* 0x0000006028277810 */ /* 0x000fe20007f7e0ff */
[----:B------:R-:W-:Y:S01]  /*5270*/  IMAD.MOV.U32 R37, RZ, RZ, R0 ;  /* 0x000000ffff257224 */ /* 0x000fe200078e0000 */
[----:B------:R-:W-:-:S03]  /*5280*/  MOV R36, R34 ;  /* 0x0000002200247202 */ /* 0x000fc60000000f00 */
[----:B------:R-:W-:Y:S02]  /*5290*/  IMAD.X R40, RZ, RZ, R41, P3 ;  /* 0x000000ffff287224 */ /* 0x000fe400018e0629 */
[----:B------:R-:W-:-:S04]  /*52a0*/  IMAD.WIDE.U32 R36, R39, UR38, R36 ;  /* 0x0000002627247c25 */ /* 0x000fc8000f8e0024 */
[----:B------:R-:W-:-:S04]  /*52b0*/  IMAD R40, R40, UR38, RZ ;  /* 0x0000002628287c24 */ /* 0x000fc8000f8e02ff */
[----:B------:R-:W-:Y:S01]  /*52c0*/  IMAD R39, R39, UR39, R40 ;  /* 0x0000002727277c24 */ /* 0x000fe2000f8e0228 */
[----:B------:R-:W-:-:S03]  /*52d0*/  LEA R40, P3, R36, UR36, 0x1 ;  /* 0x0000002424287c11 */ /* 0x000fc6000f8608ff */
[----:B------:R-:W-:-:S05]  /*52e0*/  IMAD.IADD R37, R37, 0x1, R39 ;  /* 0x0000000125257824 */ /* 0x000fca00078e0227 */
[----:B------:R-:W-:Y:S02]  /*52f0*/  LEA.HI.X R41, R36, UR37, R37, 0x1, P3 ;  /* 0x0000002524297c11 */ /* 0x000fe400098f0c25 */
[----:B------:R-:W-:-:S13]  /*5300*/  ISETP.GE.AND P3, PT, R16, UR58, PT ;  /* 0x0000003a10007c0c */ /* 0x000fda000bf66270 */
[----:B------:R-:W1:Y:S04]  /*5310*/  @!P3 LDS.128 R36, [R94+0x3000] ;  /* 0x003000005e24b984 */ /* 0x000e680000000c00 */
[----:B-1----:R-:W-:Y:S01]  /*5320*/  @!P3 STG.E.128 desc[UR56][R40.64], R36 ;  /* 0x000000242800b986 */ /* 0x002fe2000c101d38 */
[----:B------:R-:W-:-:S13]  /*5330*/  ISETP.GE.AND P3, PT, R78, UR58, PT ;  /* 0x0000003a4e007c0c */ /* 0x000fda000bf66270 */
[----:B------:R-:W1:Y:S04]  /*5340*/  @!P3 LDS.128 R36, [R86+0x3000] ;  /* 0x003000005624b984 */ /* 0x000e680000000c00 */
[----:B-1----:R1:W-:Y:S02]  /*5350*/  @!P3 STG.E.128 desc[UR56][R40.64+0x40], R36 ;  /* 0x000040242800b986 */ /* 0x0023e4000c101d38 */
.L_x_368:
[----:B------:R-:W-:Y:S05]  /*5360*/  BSYNC B0 ;  /* 0x0000000000007941 */ /* 0x000fea0003800000 */
.L_x_367:
[----:B-1----:R-:W3:Y:S01]  /*5370*/  LDL R36, [R1] ;  /* 0x0000000001247983 */ /* 0x002ee20000100800 */
[----:B------:R-:W-:Y:S02]  /*5380*/  VIADD R19, R19, 0x1 ;  /* 0x0000000113137836 */ /* 0x000fe40000000000 */
[----:B0-2---:R-:W-:Y:S01]  /*5390*/  @!P4 VIADD R83, R83, 0x308c0 ;  /* 0x000308c05353c836 */ /* 0x005fe20000000000 */
[----:B------:R-:W-:Y:S01]  /*53a0*/  @!PT LDS RZ, [RZ] ;  /* 0x00000000fffff984 */ /* 0x000fe20000000800 */
[----:B------:R-:W-:Y:S01]  /*53b0*/  @!PT LDS RZ, [RZ] ;  /* 0x00000000fffff984 */ /* 0x000fe20000000800 */
[----:B------:R-:W-:Y:S01]  /*53c0*/  @!PT LDS RZ, [RZ] ;  /* 0x00000000fffff984 */ /* 0x000fe20000000800 */
[----:B------:R-:W-:Y:S01]  /*53d0*/  @!PT LDS RZ, [RZ] ;  /* 0x00000000fffff984 */ /* 0x000fe20000000800 */
[----:B------:R0:W-:Y:S06]  /*53e0*/  MEMBAR.ALL.CTA ;  /* 0x0000000000007992 */ /* 0x0001ec0000008000 */
[----:B0-----:R-:W0:Y:S02]  /*53f0*/  FENCE.VIEW.ASYNC.S ;  /* 0x00000000000073c6 */ /* 0x001e240000000000 */
[----:B0-----:R0:W-:Y:S01]  /*5400*/  BAR.SYNC.DEFER_BLOCKING R96, 0x80 ;  /* 0x000200600000751d */ /* 0x0011e20000010000 */
[----:B------:R-:W-:-:S02]  /*5410*/  ISETP.NE.AND P3, PT, R19, 0x2, PT ;  /* 0x000000021300780c */ /* 0x000fc40003f65270 */
[----:B------:R-:W-:Y:S02]  /*5420*/  @!P4 PRMT R83, RZ, 0x654, R83 ;  /* 0x00000654ff53c816 */ /* 0x000fe40000000053 */
[----:B------:R-:W-:Y:S02]  /*5430*/  SEL R19, R19, RZ, P3 ;  /* 0x000000ff13137207 */ /* 0x000fe40001800000 */
[----:B------:R0:W-:Y:S01]  /*5440*/  @!P4 SYNCS.ARRIVE.TRANS64.RED.A1T0 RZ, [R83+URZ], RZ ;  /* 0x000000ff53ffc9a7 */ /* 0x0001e2000810043f */
[----:B---3--:R-:W-:Y:S02]  /*5450*/  LOP3.LUT P5, RZ, R36, 0x2, RZ, 0xc0, !PT ;  /* 0x0000000224ff7812 */ /* 0x008fe400078ac0ff */
[----:B------:R-:W-:-:S04]  /*5460*/  SEL R36, RZ, 0x1, P3 ;  /* 0x00000001ff247807 */ /* 0x000fc80001800000 */
[----:B------:R-:W-:-:S07]  /*5470*/  LOP3.LUT R23, R23, R36, RZ, 0x3c, !PT ;  /* 0x0000002417177212 */ /* 0x000fce00078e3cff */
[----:B0-----:R-:W-:Y:S05]  /*5480*/  @P5 BRA `(.L_x_369) ;  /* 0xffffffcc00645947 */ /* 0x001fea000383ffff */
[----:B------:R-:W0:Y:S01]  /*5490*/  S2R R37, SR_TID.X ;  /* 0x0000000000257919 */ /* 0x000e220000002100 */
[----:B------:R-:W-:Y:S02]  /*54a0*/  PLOP3.LUT P0, PT, PT, PT, PT, 0x8, 0x0 ;  /* 0x000000000000781c */ /* 0x000fe40003f0e170 */
[----:B0-----:R-:W-:-:S04]  /*54b0*/  SHF.R.U32.HI R37, RZ, 0x7, R37 ;  /* 0x00000007ff257819 */ /* 0x001fc80000011625 */
[----:B------:R-:W-:-:S13]  /*54c0*/  ISETP.NE.AND P5, PT, R37, 0x1, PT ;  /* 0x000000012500780c */ /* 0x000fda0003fa5270 */
[----:B------:R-:W-:Y:S06]  /*54d0*/  @!P5 BAR.ARV 0x9, 0x100 ;  /* 0x024400000000db1d */ /* 0x000fec0000002000 */
.L_x_315:
[----:B------:R-:W-:Y:S02]  /*54e0*/  ISETP.GE.AND P2, PT, R126, 0x1, PT ;  /* 0x000000017e00780c */ /* 0x000fe40003f46270 */
[----:B------:R-:W-:Y:S02]  /*54f0*/  CS2R R28, SRZ ;  /* 0x00000000001c7805 */ /* 0x000fe4000001ff00 */
[----:B------:R-:W-:Y:S01]  /*5500*/  PLOP3.LUT P1, PT, PT, PT, PT, 0x80, 0x0 ;  /* 0x000000000000781c */ /* 0x000fe20003f2f070 */
[----:B------:R-:W-:Y:S01]  /*5510*/  IMAD.MOV.U32 R21, RZ, RZ, RZ ;  /* 0x000000ffff157224 */ /* 0x000fe200078e00ff */
[----:B------:R-:W-:Y:S02]  /*5520*/  MOV R151, RZ ;  /* 0x000000ff00977202 */ /* 0x000fe40000000f00 */
        /* <DEDUP_REMOVED lines=10> */
[----:B------:R-:W-:Y:S01]  /*55d0*/  CS2R R36, SRZ ;  /* 0x0000000000247805 */ /* 0x000fe2000001ff00 */
[----:B------:R-:W-:Y:S01]  /*55e0*/  IMAD.MOV.U32 R54, RZ, RZ, RZ ;  /* 0x000000ffff367224 */ /* 0x000fe200078e00ff */
[----:B------:R-:W-:Y:S01]  /*55f0*/  CS2R R14, SRZ ;  /* 0x00000000000e7805 */ /* 0x000fe2000001ff00 */
[----:B------:R-:W-:Y:S02]  /*5600*/  IMAD.MOV.U32 R56, RZ, RZ, RZ ;  /* 0x000000ffff387224 */ /* 0x000fe400078e00ff */
[----:B------:R-:W-:Y:S02]  /*5610*/  IMAD.MOV.U32 R13, RZ, RZ, RZ ;  /* 0x000000ffff0d7224 */ /* 0x000fe400078e00ff */
[----:B------:R-:W-:Y:S01]  /*5620*/  IMAD.MOV.U32 R58, RZ, RZ, RZ ;  /* 0x000000ffff3a7224 */ /* 0x000fe200078e00ff */
[----:B------:R-:W-:Y:S06]  /*5630*/  @P0 BRA `(.L_x_370) ;  /* 0x00000000000c0947 */ /* 0x000fec0003800000 */
[----:B------:R-:W0:Y:S01]  /*5640*/  FENCE.VIEW.ASYNC.G ;  /* 0x00000000000073c6 */ /* 0x000e220000000100 */
[----:B------:R-:W-:Y:S05]  /*5650*/  WARPSYNC.ALL ;  /* 0x0000000000007948 */ /* 0x000fea0003800000 */
[----:B0-----:R-:W-:Y:S06]  /*5660*/  BAR.ARV 0xc, 0x1a0 ;  /* 0x0306800000007b1d */ /* 0x001fec0000002000 */
.L_x_370:
[----:B------:R-:W-:Y:S01]  /*5670*/  IMAD.MOV.U32 R12, RZ, RZ, RZ ;  /* 0x000000ffff0c7224 */ /* 0x000fe200078e00ff */
[----:B------:R-:W-:Y:S01]  /*5680*/  MOV R55, RZ ;  /* 0x000000ff00377202 */ /* 0x000fe20000000f00 */
[----:B------:R-:W-:Y:S06]  /*5690*/  @!P2 BRA `(.L_x_371) ;  /* 0x000000900094a947 */ /* 0x000fec0003800000 */
[----:B------:R-:W-:-:S03]  /*56a0*/  UMOV UR4, 0xffffffff ;  /* 0xffffffff00047882 */ /* 0x000fc60000000000 */
[----:B------:R-:W-:Y:S05]  /*56b0*/  BRA.DIV UR4, `(.L_x_372) ;  /* 0x000000fa04007947 */ /* 0x000fea000b800000 */
[----:B------:R-:W0:Y:S02]  /*56c0*/  S2R R0, SR_TID.X ;  /* 0x0000000000007919 */ /* 0x000e240000002100 */
[----:B0-----:R-:W-:-:S05]  /*56d0*/  VIADD R3, R0, 0xffffff80 ;  /* 0xffffff8000037836 */ /* 0x001fca0000000000 */
[----:B------:R-:W-:-:S04]  /*56e0*/  SHF.R.S32.HI R0, RZ, 0x1f, R3 ;  /* 0x0000001fff007819 */ /* 0x000fc80000011403 */
[----:B------:R-:W-:-:S04]  /*56f0*/  LEA.HI R0, R0, R3, RZ, 0x7 ;  /* 0x0000000300007211 */ /* 0x000fc800078f38ff */
[----:B------:R-:W-:-:S06]  /*5700*/  SHF.R.S32.HI R0, RZ, 0x7, R0 ;  /* 0x00000007ff007819 */ /* 0x000fcc0000011400 */
[----:B------:R-:W0:Y:S04]  /*5710*/  SHFL.IDX PT, R0, R0, RZ, 0x1f ;  /* 0x00001fff00007589 */ /* 0x000e2800000e0000 */
[----:B0-----:R1:W-:Y:S02]  /*5720*/  STL [R1+0x30], R0 ;  /* 0x0000300001007387 */ /* 0x0013e40000100800 */
.L_x_553:
[----:B------:R-:W1:Y:S01]  /*5730*/  LDL R4, [R1+0x30] ;  /* 0x0000300001047983 */ /* 0x000e620000100800 */
[----:B------:R-:W-:Y:S01]  /*5740*/  VIADD R3, R2, 0x1e800 ;  /* 0x0001e80002037836 */ /* 0x000fe20000000000 */
[----:B------:R-:W-:Y:S04]  /*5750*/  BSSY B6, `(.L_x_373) ;  /* 0x0000016000067945 */ /* 0x000fe80003800000 */
[----:B------:R-:W-:Y:S01]  /*5760*/  LOP3.LUT P0, RZ, R3, 0x3ff, RZ, 0xc0, !PT ;  /* 0x000003ff03ff7812 */ /* 0x000fe2000780c0ff */
[----:B-1----:R-:W-:-:S05]  /*5770*/  IMAD.HI R0, R4, 0x55555556, RZ ;  /* 0x5555555604007827 */ /* 0x002fca00078e02ff */
[----:B------:R-:W-:-:S05]  /*5780*/  LEA.HI R35, R0, R0, RZ, 0x1 ;  /* 0x0000000000237211 */ /* 0x000fca00078f08ff */
[----:B------:R-:W-:Y:S02]  /*5790*/  IMAD R35, R35, -0x3, R4 ;  /* 0xfffffffd23237824 */ /* 0x000fe400078e0204 */
[----:B------:R-:W-:Y:S05]  /*57a0*/  @!P0 BRA `(.L_x_374) ;  /* 0x0000000000408947 */ /* 0x000fea0003800000 */
[----:B------:R-:W-:Y:S01]  /*57b0*/  MOV R0, 0x0 ;  /* 0x0000000000007802 */ /* 0x000fe20000000f00 */
[----:B------:R-:W-:Y:S01]  /*57c0*/  ULDC.64 UR4, c[0x4][0xa8] ;  /* 0x01002a0000047ab9 */ /* 0x000fe20000000a00 */
[----:B------:R-:W-:Y:S01]  /*57d0*/  ULDC.64 UR6, c[0x4][0xb0] ;  /* 0x01002c0000067ab9 */ /* 0x000fe20000000a00 */
[----:B------:R-:W-:Y:S01]  /*57e0*/  IMAD.U32 R4, RZ, RZ, UR4 ;  /* 0x00000004ff047e24 */ /* 0x000fe2000f8e00ff */
[----:B0-----:R0:W1:Y:S01]  /*57f0*/  LDC.64 R14, c[0x4][R0] ;  /* 0x01000000000e7b82 */ /* 0x0010620000000a00 */
        /* <DEDUP_REMOVED lines=11> */
.L_x_374:
[----:B------:R-:W-:Y:S05]  /*58b0*/  BSYNC B6 ;  /* 0x0000000000067941 */ /* 0x000fea0003800000 */
.L_x_373:
[----:B------:R-:W-:Y:S02]  /*58c0*/  ULDC UR4, c[0x0][0x3d4] ;  /* 0x0000f50000047ab9 */ /* 0x000fe40000000800 */
[----:B------:R-:W-:-:S13]  /*58d0*/  ISETP.LT.AND P0, PT, RZ, UR4, PT ;  /* 0x00000004ff007c0c */ /* 0x000fda000bf01270 */
[----:B------:R-:W-:Y:S05]  /*58e0*/  @P0 BRA `(.L_x_375) ;  /* 0x0000000000400947 */ /* 0x000fea0003800000 */
[----:B------:R-:W2:Y:S02]  /*58f0*/  LDL R20, [R1+0x50] ;  /* 0x0000500001147983 */ /* 0x000ea40000100800 */
[----:B--2---:R-:W-:-:S04]  /*5900*/  LEA.HI R0, R20, R20, RZ, 0x1 ;  /* 0x0000001414007211 */ /* 0x004fc800078f08ff */
[----:B------:R-:W-:-:S04]  /*5910*/  LOP3.LUT R0, R0, 0xfffffffe, RZ, 0xc0, !PT ;  /* 0xfffffffe00007812 */ /* 0x000fc800078ec0ff */
[----:B------:R-:W-:-:S04]  /*5920*/  IADD3 R0, R20, -R0, RZ ;  /* 0x8000000014007210 */ /* 0x000fc80007ffe0ff */
[----:B------:R-:W-:-:S04]  /*5930*/  SHF.L.U32 R3, R0, 0x1f, RZ ;  /* 0x0000001f00037819 */ /* 0x000fc800000006ff */
[----:B------:R1:W2:Y:S03]  /*5940*/  SYNCS.PHASECHK.TRANS64.TRYWAIT P0, [R2+URZ+0x30800], R3 ;  /* 0x03080003020075a7 */ /* 0x0002a6000800017f */
[----:B--2---:R-:W-:Y:S05]  /*5950*/  @!P0 NANOSLEEP.SYNCS 0x989680 ;  /* 0x009896800000895d */ /* 0x004fea0003900000 */
[----:B------:R-:W2:Y:S01]  /*5960*/  @!P0 SYNCS.PHASECHK.TRANS64 P0, [R2+URZ+0x30800], R3 ;  /* 0x03080003020085a7 */ /* 0x000ea2000800007f */
[----:B------:R-:W-:Y:S04]  /*5970*/  BSSY B0, `(.L_x_376) ;  /* 0x0000006000007945 */ /* 0x000fe80003800000 */
[----:B--2---:R-:W-:Y:S05]  /*5980*/  @P0 BRA `(.L_x_377) ;  /* 0x0000000000100947 */ /* 0x004fea0003800000 */
.L_x_378:
[----:B--2---:R2:W3:Y:S02]  /*5990*/  SYNCS.PHASECHK.TRANS64.TRYWAIT P0, [R2+URZ+0x30800], R3 ;  /* 0x03080003020075a7 */ /* 0x0044e4000800017f */
[----:B---3--:R-:W-:Y:S05]  /*59a0*/  @!P0 NANOSLEEP.SYNCS 0x989680 ;  /* 0x009896800000895d */ /* 0x008fea0003900000 */
[----:B------:R-:W3:Y:S02]  /*59b0*/  @!P0 SYNCS.PHASECHK.TRANS64 P0, [R2+URZ+0x30800], R3 ;  /* 0x03080003020085a7 */ /* 0x000ee4000800007f */
[----:B---3--:R-:W-:Y:S05]  /*59c0*/  @!P0 BRA `(.L_x_378) ;  /* 0xfffffffc00f08947 */ /* 0x008fea000383ffff */
.L_x_377:
[----:B------:R-:W-:Y:S05]  /*59d0*/  BSYNC B0 ;  /* 0x0000000000007941 */ /* 0x000fea0003800000 */
.L_x_376:
[----:B------:R-:W-:Y:S05]  /*59e0*/  BRA `(.L_x_379) ;  /* 0x0000002000ec7947 */ /* 0x000fea0003800000 */
.L_x_375:
[----:B------:R-:W1:Y:S01]  /*59f0*/  S2R R3, SR_TID.X ;  /* 0x0000000000037919 */ /* 0x000e620000002100 */
[----:B-----5:R-:W-:Y:S01]  /*5a00*/  SHF.R.S32.HI R0, RZ, 0x1f, R24 ;  /* 0x0000001fff007819 */ /* 0x020fe20000011418 */
[----:B------:R-:W-:Y:S01]  /*5a10*/  VIADD R4, R2, 0xc400 ;  /* 0x0000c40002047836 */ /* 0x000fe20000000000 */
[----:B------:R-:W-:Y:S01]  /*5a20*/  ULDC.64 UR4, c[0x0][0x3d8] ;  /* 0x0000f60000047ab9 */ /* 0x000fe20000000a00 */
[----:B------:R-:W-:Y:S01]  /*5a30*/  ULDC.64 UR6, c[0x0][0x3e8] ;  /* 0x0000fa0000067ab9 */ /* 0x000fe20000000a00 */
[----:B0-----:R-:W-:Y:S01]  /*5a40*/  SHF.R.S32.HI R14, RZ, 0x1f, R16 ;  /* 0x0000001fff0e7819 */ /* 0x001fe20000011410 */
[----:B------:R-:W-:Y:S01]  /*5a50*/  IMAD R7, R0, UR6, RZ ;  /* 0x0000000600077c24 */ /* 0x000fe2000f8e02ff */
[----:B------:R-:W-:Y:S01]  /*5a60*/  LOP3.LUT P0, RZ, R4, 0x3ff, RZ, 0xc0, !PT ;  /* 0x000003ff04ff7812 */ /* 0x000fe2000780c0ff */
[----:B------:R-:W-:Y:S02]  /*5a70*/  BSSY B6, `(.L_x_380) ;  /* 0x0000036000067945 */ /* 0x000fe40003800000 */
[----:B------:R-:W-:-:S02]  /*5a80*/  IMAD R31, R24, UR7, R7 ;  /* 0x00000007181f7c24 */ /* 0x000fc4000f8e0207 */
[----:B-1----:R-:W-:Y:S02]  /*5a90*/  VIADD R5, R3, 0xffffff80 ;  /* 0xffffff8003057836 */ /* 0x002fe40000000000 */
[----:B------:R-:W-:-:S03]  /*5aa0*/  IMAD R3, R0, UR4, RZ ;  /* 0x0000000400037c24 */ /* 0x000fc6000f8e02ff */
[----:B------:R-:W-:Y:S01]  /*5ab0*/  SHF.R.S32.HI R6, RZ, 0x1f, R5 ;  /* 0x0000001fff067819 */ /* 0x000fe20000011405 */
[----:B------:R-:W-:-:S03]  /*5ac0*/  IMAD R3, R24, UR5, R3 ;  /* 0x0000000518037c24 */ /* 0x000fc6000f8e0203 */
[----:B------:R-:W-:-:S04]  /*5ad0*/  LEA.HI R6, R6, R5, RZ, 0x2 ;  /* 0x0000000506067211 */ /* 0x000fc800078f10ff */
[----:B------:R-:W-:-:S05]  /*5ae0*/  LOP3.LUT R6, R6, 0xfffffffc, RZ, 0xc0, !PT ;  /* 0xfffffffc06067812 */ /* 0x000fca00078ec0ff */
[----:B------:R-:W-:Y:S02]  /*5af0*/  IMAD.IADD R6, R5, 0x1, -R6 ;  /* 0x0000000105067824 */ /* 0x000fe400078e0a06 */
[----:B------:R-:W-:Y:S01]  /*5b00*/  IMAD.WIDE.U32 R4, R24, UR4, RZ ;  /* 0x0000000418047c25 */ /* 0x000fe2000f8e00ff */
[----:B------:R-:W-:-:S03]  /*5b10*/  ULDC.64 UR4, c[0x0][0x3c8] ;  /* 0x0000f20000047ab9 */ /* 0x000fc60000000a00 */
[----:B------:R-:W-:Y:S01]  /*5b20*/  IMAD.SHL.U32 R26, R6, 0x4, RZ ;  /* 0x00000004061a7824 */ /* 0x000fe200078e00ff */
[----:B------:R-:W-:Y:S01]  /*5b30*/  LEA R28, P2, R4, UR4, 0x1 ;  /* 0x00000004041c7c11 */ /* 0x000fe2000f8408ff */
[----:B------:R-:W-:Y:S01]  /*5b40*/  IMAD.IADD R3, R3, 0x1, R5 ;  /* 0x0000000103037824 */ /* 0x000fe200078e0205 */
[-C--:B------:R-:W-:Y:S01]  /*5b50*/  IADD3 R5, P5, R16, R4.reuse, RZ ;  /* 0x0000000410057210 */ /* 0x080fe20007fbe0ff */
[----:B------:R-:W-:Y:S01]  /*5b60*/  IMAD.WIDE.U32 R6, R24, UR6, RZ ;  /* 0x0000000618067c25 */ /* 0x000fe2000f8e00ff */
[----:B------:R-:W-:Y:S01]  /*5b70*/  IADD3 R9, P1, R26, R4, RZ ;  /* 0x000000041a097210 */ /* 0x000fe20007f3e0ff */
[----:B------:R-:W-:Y:S01]  /*5b80*/  ULDC.64 UR6, c[0x0][0x3e0] ;  /* 0x0000f80000067ab9 */ /* 0x000fe20000000a00 */
[--C-:B------:R-:W-:Y:S01]  /*5b90*/  LEA.HI.X R29, R4, UR5, R3.reuse, 0x1, P2 ;  /* 0x00000005041d7c11 */ /* 0x100fe200090f0c03 */
[----:B------:R-:W-:Y:S01]  /*5ba0*/  IMAD.X R4, R14, 0x1, R3, P5 ;  /* 0x000000010e047824 */ /* 0x000fe200028e0603 */
[----:B------:R-:W-:Y:S02]  /*5bb0*/  SHF.R.S32.HI R12, RZ, 0x1f, R26 ;  /* 0x0000001fff0c7819 */ /* 0x000fe4000001141a */
[----:B------:R-:W-:-:S02]  /*5bc0*/  IADD3 R8, P4, R26, R6, RZ ;  /* 0x000000061a087210 */ /* 0x000fc40007f9e0ff */
[----:B------:R-:W-:Y:S01]  /*5bd0*/  IADD3 R0, P2, R16, R6, RZ ;  /* 0x0000000610007210 */ /* 0x000fe20007f5e0ff */
[----:B------:R-:W-:Y:S01]  /*5be0*/  IMAD.X R10, R12, 0x1, R3, P1 ;  /* 0x000000010c0a7824 */ /* 0x000fe200008e0603 */
[----:B------:R-:W-:Y:S02]  /*5bf0*/  IADD3 R31, R31, R7, RZ ;  /* 0x000000071f1f7210 */ /* 0x000fe40007ffe0ff */
[----:B------:R-:W-:Y:S02]  /*5c00*/  LEA R30, P3, R6, UR6, 0x1 ;  /* 0x00000006061e7c11 */ /* 0x000fe4000f8608ff */
[----:B------:R-:W-:Y:S01]  /*5c10*/  LEA R38, P1, R9, UR4, 0x1 ;  /* 0x0000000409267c11 */ /* 0x000fe2000f8208ff */
[--C-:B------:R-:W-:Y:S01]  /*5c20*/  IMAD.X R7, R12, 0x1, R31.reuse, P4 ;  /* 0x000000010c077824 */ /* 0x100fe200020e061f */
[----:B------:R-:W-:Y:S01]  /*5c30*/  LEA R36, P5, R8, UR6, 0x1 ;  /* 0x0000000608247c11 */ /* 0x000fe2000f8a08ff */
[----:B------:R-:W-:Y:S01]  /*5c40*/  IMAD.X R3, R14, 0x1, R31, P2 ;  /* 0x000000010e037824 */ /* 0x000fe200010e061f */
[----:B------:R-:W-:-:S02]  /*5c50*/  LEA R42, P4, R5, UR4, 0x1 ;  /* 0x00000004052a7c11 */ /* 0x000fc4000f8808ff */
[----:B------:R-:W-:Y:S02]  /*5c60*/  LEA R40, P2, R0, UR6, 0x1 ;  /* 0x0000000600287c11 */ /* 0x000fe4000f8408ff */
[----:B------:R-:W-:Y:S02]  /*5c70*/  LEA.HI.X R39, R9, UR5, R10, 0x1, P1 ;  /* 0x0000000509277c11 */ /* 0x000fe400088f0c0a */
[----:B------:R-:W-:Y:S02]  /*5c80*/  LEA.HI.X R37, R8, UR7, R7, 0x1, P5 ;  /* 0x0000000708257c11 */ /* 0x000fe4000a8f0c07 */
[----:B------:R-:W-:Y:S02]  /*5c90*/  LEA.HI.X R31, R6, UR7, R31, 0x1, P3 ;  /* 0x00000007061f7c11 */ /* 0x000fe400098f0c1f */
[----:B------:R-:W-:Y:S02]  /*5ca0*/  LEA.HI.X R43, R5, UR5, R4, 0x1, P4 ;  /* 0x00000005052b7c11 */ /* 0x000fe4000a0f0c04 */
[----:B------:R-:W-:Y:S01]  /*5cb0*/  LEA.HI.X R41, R0, UR7, R3, 0x1, P2 ;  /* 0x0000000700297c11 */ /* 0x000fe200090f0c03 */
[----:B------:R-:W-:Y:S06]  /*5cc0*/  @!P0 BRA `(.L_x_381) ;  /* 0x0000000000408947 */ /* 0x000fec0003800000 */
        /* <DEDUP_REMOVED lines=15> */
[----:B-1----:R-:W-:Y:S05]  /*5dc0*/  CALL.ABS.NOINC R14 ;  /* 0x000000000e007343 */ /* 0x002fea0003c00000 */
.L_x_381:
[----:B------:R-:W-:Y:S05]  /*5dd0*/  BSYNC B6 ;  /* 0x0000000000067941 */ /* 0x000fea0003800000 */
.L_x_380:
[----:B------:R-:W-:Y:S01]  /*5de0*/  ULDC.U8 UR4, c[0x0][0x3f0] ;  /* 0x0000fc0000047ab9 */ /* 0x000fe20000000000 */
[----:B------:R-:W-:Y:S01]  /*5df0*/  BSSY B0, `(.L_x_382) ;  /* 0x00001f2000007945 */ /* 0x000fe20003800000 */
[----:B------:R-:W-:-:S13]  /*5e00*/  ISETP.NE.AND P0, PT, RZ, UR4, PT ;  /* 0x00000004ff007c0c */ /* 0x000fda000bf05270 */
[----:B------:R-:W-:Y:S05]  /*5e10*/  @!P0 BRA `(.L_x_383) ;  /* 0x0000001000048947 */ /* 0x000fea0003800000 */
[----:B------:R-:W2:Y:S04]  /*5e20*/  LDL R32, [R1+0x28] ;  /* 0x0000280001207983 */ /* 0x000ea80000100800 */
[----:B------:R-:W3:Y:S01]  /*5e30*/  LDL R20, [R1+0x50] ;  /* 0x0000500001147983 */ /* 0x000ee20000100800 */
[----:B------:R-:W-:-:S05]  /*5e40*/  IMAD R9, R33, -0xc0, R25 ;  /* 0xffffff4021097824 */ /* 0x000fca00078e0219 */
[----:B------:R-:W-:-:S04]  /*5e50*/  VIMNMX R9, R9, 0xc0, PT ;  /* 0x000000c009097848 */ /* 0x000fc80003fe0100 */
[----:B------:R-:W-:Y:S01]  /*5e60*/  ISETP.GE.AND P0, PT, R18, R9, PT ;  /* 0x000000091200720c */ /* 0x000fe20003f06270 */
[----:B------:R-:W-:Y:S01]  /*5e70*/  BSSY B1, `(.L_x_384) ;  /* 0x000001b000017945 */ /* 0x000fe20003800000 */
[----:B------:R-:W-:Y:S02]  /*5e80*/  CS2R R6, SRZ ;  /* 0x0000000000067805 */ /* 0x000fe4000001ff00 */
[----:B------:R-:W-:Y:S01]  /*5e90*/  CS2R R24, SRZ ;  /* 0x0000000000187805 */ /* 0x000fe2000001ff00 */
[----:B--2---:R-:W-:Y:S01]  /*5ea0*/  IMAD.SHL.U32 R3, R32, 0x40, RZ ;  /* 0x0000004020037824 */ /* 0x004fe200078e00ff */
[----:B---3--:R-:W-:-:S04]  /*5eb0*/  LEA.HI R0, R20, R20, RZ, 0x1 ;  /* 0x0000001414007211 */ /* 0x008fc800078f08ff */
[----:B------:R-:W-:Y:S02]  /*5ec0*/  LOP3.LUT R3, R3, 0x1c0, RZ, 0xc0, !PT ;  /* 0x000001c003037812 */ /* 0x000fe400078ec0ff */
[----:B------:R-:W-:Y:S02]  /*5ed0*/  LOP3.LUT R0, R0, 0xfffffffe, RZ, 0xc0, !PT ;  /* 0xfffffffe00007812 */ /* 0x000fe400078ec0ff */
[----:B------:R-:W-:Y:S02]  /*5ee0*/  LOP3.LUT R4, R3, 0x18, R16, 0xf8, !PT ;  /* 0x0000001803047812 */ /* 0x000fe400078ef810 */
[----:B------:R-:W-:Y:S01]  /*5ef0*/  SHF.R.U32.HI R3, RZ, 0x3, R3 ;  /* 0x00000003ff037819 */ /* 0x000fe20000011603 */
[----:B------:R-:W-:Y:S01]  /*5f00*/  IMAD.IADD R0, R20, 0x1, -R0 ;  /* 0x0000000114007824 */ /* 0x000fe200078e0a00 */
[----:B------:R-:W-:Y:S02]  /*5f10*/  CS2R R20, SRZ ;  /* 0x0000000000147805 */ /* 0x000fe4000001ff00 */
[----:B------:R-:W-:-:S02]  /*5f20*/  LOP3.LUT R3, R4, R3, RZ, 0x3c, !PT ;  /* 0x0000000304037212 */ /* 0x000fc400078e3cff */
[----:B------:R-:W-:Y:S02]  /*5f30*/  CS2R R4, SRZ ;  /* 0x0000000000047805 */ /* 0x000fe4000001ff00 */
[----:B------:R-:W-:Y:S01]  /*5f40*/  SHF.L.U32 R27, R0, 0x1f, RZ ;  /* 0x0000001f001b7819 */ /* 0x000fe200000006ff */
[----:B------:R-:W-:Y:S06]  /*5f50*/  @P0 BRA `(.L_x_385) ;  /* 0x0000000000300947 */ /* 0x000fec0003800000 */
[C---:B------:R-:W-:Y:S01]  /*5f60*/  VIADD R0, R26.reuse, 0x10 ;  /* 0x000000101a007836 */ /* 0x040fe20000000000 */
[----:B------:R-:W-:Y:S01]  /*5f70*/  ULDC UR4, c[0x0][0x3d4] ;  /* 0x0000f50000047ab9 */ /* 0x000fe20000000800 */
[----:B------:R-:W-:Y:S02]  /*5f80*/  CS2R R20, SRZ ;  /* 0x0000000000147805 */ /* 0x000fe4000001ff00 */
[----:B------:R-:W-:Y:S02]  /*5f90*/  ISETP.GE.AND P1, PT, R26, UR4, PT ;  /* 0x000000041a007c0c */ /* 0x000fe4000bf26270 */
[----:B------:R-:W-:Y:S02]  /*5fa0*/  CS2R R24, SRZ ;  /* 0x0000000000187805 */ /* 0x000fe4000001ff00 */
[----:B------:R-:W-:Y:S02]  /*5fb0*/  ISETP.GE.AND P2, PT, R0, UR4, PT ;  /* 0x0000000400007c0c */ /* 0x000fe4000bf46270 */
[----:B------:R-:W-:-:S02]  /*5fc0*/  CS2R R4, SRZ ;  /* 0x0000000000047805 */ /* 0x000fc4000001ff00 */
[----:B------:R-:W-:-:S05]  /*5fd0*/  CS2R R6, SRZ ;  /* 0x0000000000067805 */ /* 0x000fca000001ff00 */
[----:B------:R0:W5:Y:S04]  /*5fe0*/  @!P1 LDG.E.64 R20, desc[UR56][R38.64] ;  /* 0x0000003826149981 */ /* 0x000168000c1e1b00 */
[----:B------:R0:W5:Y:S04]  /*5ff0*/  @!P2 LDG.E.64 R24, desc[UR56][R38.64+0x20] ;  /* 0x000020382618a981 */ /* 0x000168000c1e1b00 */
[----:B------:R0:W5:Y:S04]  /*6000*/  @!P1 LDG.E.64 R4, desc[UR56][R36.64] ;  /* 0x0000003824049981 */ /* 0x000168000c1e1b00 */
[----:B------:R0:W5:Y:S02]  /*6010*/  @!P2 LDG.E.64 R6, desc[UR56][R36.64+0x20] ;  /* 0x000020382406a981 */ /* 0x000164000c1e1b00 */
.L_x_385:
[----:B------:R-:W-:Y:S05]  /*6020*/  BSYNC B1 ;  /* 0x0000000000017941 */ /* 0x000fea0003800000 */
.L_x_384:
[----:B------:R-:W-:-:S03]  /*6030*/  UMOV UR4, 0xffffffff ;  /* 0xffffffff00047882 */ /* 0x000fc60000000000 */
[----:B------:R-:W-:Y:S05]  /*6040*/  BRA.DIV UR4, `(.L_x_386) ;  /* 0x000000ee04dc7947 */ /* 0x000fea000b800000 */
.L_x_556:
[----:B------:R-:W-:-:S03]  /*6050*/  UMOV UR4, 0xffffffff ;  /* 0xffffffff00047882 */ /* 0x000fc60000000000 */
[----:B------:R-:W-:Y:S05]  /*6060*/  BRA.DIV UR4, `(.L_x_387) ;  /* 0x000000ee04fc7947 */ /* 0x000fea000b800000 */
.L_x_559:
[----:B------:R-:W-:-:S03]  /*6070*/  UMOV UR4, 0xffffffff ;  /* 0xffffffff00047882 */ /* 0x000fc60000000000 */
[----:B------:R-:W-:Y:S05]  /*6080*/  BRA.DIV UR4, `(.L_x_388) ;  /* 0x000000f2041c7947 */ /* 0x000fea000b800000 */
.L_x_562:
[----:B------:R-:W-:-:S03]  /*6090*/  UMOV UR4, 0xffffffff ;  /* 0xffffffff00047882 */ /* 0x000fc60000000000 */
[----:B------:R-:W-:Y:S05]  /*60a0*/  BRA.DIV UR4, `(.L_x_389) ;  /* 0x000000f2043c7947 */ /* 0x000fea000b800000 */
.L_x_565:
[----:B------:R-:W1:Y:S01]  /*60b0*/  S2R R0, SR_TID.X ;  /* 0x0000000000007919 */ /* 0x000e620000002100 */
[----:B------:R-:W2:Y:S01]  /*60c0*/  SYNCS.PHASECHK.TRANS64.TRYWAIT P1, [R2+URZ+0x30800], R27 ;  /* 0x0308001b020075a7 */ /* 0x000ea2000802017f */
[----:B------:R-:W-:Y:S01]  /*60d0*/  LOP3.LUT P2, RZ, R32, 0x4, RZ, 0xc0, !PT ;  /* 0x0000000420ff7812 */ /* 0x000fe2000784c0ff */
[--C-:B-----5:R-:W-:Y:S01]  /*60e0*/  IMAD.MOV.U32 R8, RZ, RZ, R21.reuse ;  /* 0x000000ffff087224 */ /* 0x120fe200078e0015 */
[--C-:B0-----:R-:W-:Y:S01]  /*60f0*/  SHF.R.U64 R36, R20, 0x10, R21.reuse ;  /* 0x0000001014247819 */ /* 0x101fe20000001215 */
[----:B------:R-:W-:Y:S01]  /*6100*/  IMAD.MOV.U32 R11, RZ, RZ, R24 ;  /* 0x000000ffff0b7224 */ /* 0x000fe200078e0018 */
[----:B------:R-:W-:Y:S01]  /*6110*/  SHF.R.U32.HI R14, RZ, 0x10, R21 ;  /* 0x00000010ff0e7819 */ /* 0x000fe20000011615 */
[----:B------:R-:W-:Y:S01]  /*6120*/  IMAD.MOV.U32 R12, RZ, RZ, R6 ;  /* 0x000000ffff0c7224 */ /* 0x000fe200078e0006 */
[----:B------:R-:W-:Y:S01]  /*6130*/  MOV R33, R4 ;  /* 0x0000000400217202 */ /* 0x000fe20000000f00 */
[----:B------:R-:W-:Y:S01]  /*6140*/  IMAD.MOV.U32 R13, RZ, RZ, R25 ;  /* 0x000000ffff0d7224 */ /* 0x000fe200078e0019 */
[--C-:B------:R-:W-:Y:S01]  /*6150*/  SHF.R.U64 R37, R4, 0x10, R5.reuse ;  /* 0x0000001004257819 */ /* 0x100fe20000001205 */
[----:B------:R-:W-:Y:S01]  /*6160*/  BSSY B1, `(.L_x_390) ;  /* 0x000001b000017945 */ /* 0x000fe20003800000 */
[----:B------:R-:W-:-:S02]  /*6170*/  SHF.R.U32.HI R21, RZ, 0x10, R5 ;  /* 0x00000010ff157819 */ /* 0x000fc40000011605 */
[----:B------:R-:W-:Y:S02]  /*6180*/  MOV R34, R20 ;  /* 0x0000001400227202 */ /* 0x000fe40000000f00 */
[--C-:B------:R-:W-:Y:S02]  /*6190*/  SHF.R.U64 R15, R24, 0x10, R25.reuse ;  /* 0x00000010180f7819 */ /* 0x100fe40000001219 */
[----:B------:R-:W-:Y:S02]  /*61a0*/  SHF.R.U32.HI R20, RZ, 0x10, R25 ;  /* 0x00000010ff147819 */ /* 0x000fe40000011619 */
[----:B------:R-:W-:Y:S02]  /*61b0*/  SHF.R.U64 R6, R6, 0x10, R7 ;  /* 0x0000001006067819 */ /* 0x000fe40000001207 */
[----:B------:R-:W-:Y:S02]  /*61c0*/  PRMT R34, R34, 0x5410, R8 ;  /* 0x0000541022227816 */ /* 0x000fe40000000008 */
[----:B------:R-:W-:-:S02]  /*61d0*/  PRMT R12, R12, 0x5410, R11 ;  /* 0x000054100c0c7816 */ /* 0x000fc4000000000b */
[----:B------:R-:W-:Y:S02]  /*61e0*/  PRMT R36, R36, 0x5410, R14 ;  /* 0x0000541024247816 */ /* 0x000fe4000000000e */
[----:B------:R-:W-:Y:S02]  /*61f0*/  PRMT R8, R13, 0x5410, R20 ;  /* 0x000054100d087816 */ /* 0x000fe40000000014 */
[----:B------:R-:W-:Y:S01]  /*6200*/  PRMT R11, R15, 0x7610, R11 ;  /* 0x000076100f0b7816 */ /* 0x000fe2000000000b */
[----:B-1----:R-:W-:Y:S01]  /*6210*/  VIADD R10, R0, 0xffffff80 ;  /* 0xffffff80000a7836 */ /* 0x002fe20000000000 */
[----:B------:R-:W-:-:S04]  /*6220*/  PRMT R37, R37, 0x5410, R21 ;  /* 0x0000541025257816 */ /* 0x000fc80000000015 */
[----:B------:R-:W-:-:S04]  /*6230*/  SHF.R.S32.HI R0, RZ, 0x1f, R10 ;  /* 0x0000001fff007819 */ /* 0x000fc8000001140a */
[----:B------:R-:W-:Y:S01]  /*6240*/  LEA.HI R0, R0, R10, RZ, 0x5 ;  /* 0x0000000a00007211 */ /* 0x000fe200078f28ff */
[----:B------:R-:W-:Y:S02]  /*6250*/  IMAD.MOV.U32 R10, RZ, RZ, R5 ;  /* 0x000000ffff0a7224 */ /* 0x000fe400078e0005 */
[--C-:B------:R-:W-:Y:S01]  /*6260*/  IMAD.MOV.U32 R5, RZ, RZ, R7.reuse ;  /* 0x000000ffff057224 */ /* 0x100fe200078e0007 */
[----:B------:R-:W-:Y:S02]  /*6270*/  SHF.R.S32.HI R0, RZ, 0x5, R0 ;  /* 0x00000005ff007819 */ /* 0x000fe40000011400 */
[--C-:B------:R-:W-:Y:S02]  /*6280*/  PRMT R33, R33, 0x5410, R10.reuse ;  /* 0x0000541021217816 */ /* 0x100fe4000000000a */
[----:B------:R-:W-:Y:S01]  /*6290*/  SHF.R.U32.HI R7, RZ, 0x10, R7 ;  /* 0x00000010ff077819 */ /* 0x000fe20000011607 */
[----:B------:R-:W-:Y:S01]  /*62a0*/  IMAD R3, R0, 0x200, R3 ;  /* 0x0000020000037824 */ /* 0x000fe200078e0203 */
[----:B------:R-:W-:-:S03]  /*62b0*/  PRMT R10, R5, 0x7610, R10 ;  /* 0x00007610050a7816 */ /* 0x000fc6000000000a */
[----:B------:R-:W-:-:S04]  /*62c0*/  IMAD R3, R3, 0x2, R2 ;  /* 0x0000000203037824 */ /* 0x000fc800078e0202 */
[C---:B------:R-:W-:Y:S02]  /*62d0*/  VIADD R4, R3.reuse, 0xc400 ;  /* 0x0000c40003047836 */ /* 0x040fe40000000000 */
[----:B------:R-:W-:-:S03]  /*62e0*/  VIADD R0, R3, 0xc440 ;  /* 0x0000c44003007836 */ /* 0x000fc60000000000 */
[----:B------:R-:W-:Y:S01]  /*62f0*/  @P2 IADD3 R0, R4, -0x40, RZ ;  /* 0xffffffc004002810 */ /* 0x000fe20007ffe0ff */
[----:B--2---:R-:W-:Y:S06]  /*6300*/  @!P1 BRA `(.L_x_391) ;  /* 0x000000ec00cc9947 */ /* 0x004fec0003800000 */
.L_x_566:
[----:B------:R-:W-:Y:S05]  /*6310*/  BSYNC B1 ;  /* 0x0000000000017941 */ /* 0x000fea0003800000 */
.L_x_390:
[----:B------:R-:W-:Y:S01]  /*6320*/  BSSY B1, `(.L_x_392) ;  /* 0x0000058000017945 */ /* 0x000fe20003800000 */
[----:B------:R-:W-:Y:S02]  /*6330*/  PRMT R11, R11, 0x5410, R6 ;  /* 0x000054100b0b7816 */ /* 0x000fe40000000006 */
[----:B------:R-:W-:Y:S01]  /*6340*/  PRMT R10, R10, 0x5410, R7 ;  /* 0x000054100a0a7816 */ /* 0x000fe20000000007 */
[----:B------:R-:W-:Y:S06]  /*6350*/  @P0 BRA `(.L_x_393) ;  /* 0x0000000400500947 */ /* 0x000fec0003800000 */
[----:B------:R-:W1:Y:S01]  /*6360*/  LDC R5, c[0x0][0x3d4] ;  /* 0x0000f500ff057b82 */ /* 0x000e620000000800 */
[C---:B------:R-:W-:Y:S01]  /*6370*/  VIADD R4, R26.reuse, 0x10 ;  /* 0x000000101a047836 */ /* 0x040fe20000000000 */
[----:B------:R-:W-:Y:S01]  /*6380*/  BSSY B2, `(.L_x_394) ;  /* 0x000002a000027945 */ /* 0x000fe20003800000 */
[----:B-1----:R-:W-:-:S03]  /*6390*/  ISETP.GE.AND P0, PT, R26, R5, PT ;  /* 0x000000051a00720c */ /* 0x002fc60003f06270 */
[----:B------:R-:W-:-:S10]  /*63a0*/  ISETP.GE.AND P1, PT, R4, R5, PT ;  /* 0x000000050400720c */ /* 0x000fd40003f26270 */
[----:B------:R-:W-:Y:S05]  /*63b0*/  @P0 BRA `(.L_x_395) ;  /* 0x0000000000980947 */ /* 0x000fea0003800000 */
[----:B------:R-:W1:Y:S01]  /*63c0*/  LDS.128 R4, [R3+0xc400] ;  /* 0x00c4000003047984 */ /* 0x000e620000000c00 */
[----:B------:R-:W-:Y:S02]  /*63d0*/  HADD2.F32 R25, -RZ, R33.H0_H0 ;  /* 0x20000021ff197230 */ /* 0x000fe40000004100 */
[----:B------:R-:W-:Y:S02]  /*63e0*/  HADD2.F32 R21, -RZ, R34.H0_H0 ;  /* 0x20000022ff157230 */ /* 0x000fe40000004100 */
[----:B------:R-:W-:Y:S02]  /*63f0*/  HADD2.F32 R24, -RZ, R36.H0_H0 ;  /* 0x20000024ff187230 */ /* 0x000fe40000004100 */
[----:B0-----:R-:W-:Y:S02]  /*6400*/  HADD2.F32 R27, -RZ, R37.H0_H0 ;  /* 0x20000025ff1b7230 */ /* 0x001fe40000004100 */
[--C-:B-1----:R-:W-:Y:S02]  /*6410*/  HADD2.F32 R13, -RZ, R4.reuse.H0_H0 ;  /* 0x20000004ff0d7230 */ /* 0x102fe40000004100 */
[----:B------:R-:W-:-:S02]  /*6420*/  HADD2.F32 R4, -RZ, R4.H1_H1 ;  /* 0x30000004ff047230 */ /* 0x000fc40000004100 */
[--C-:B------:R-:W-:Y:S02]  /*6430*/  HADD2.F32 R14, -RZ, R5.reuse.H0_H0 ;  /* 0x20000005ff0e7230 */ /* 0x100fe40000004100 */
[----:B------:R-:W-:Y:S02]  /*6440*/  HADD2.F32 R5, -RZ, R5.H1_H1 ;  /* 0x30000005ff057230 */ /* 0x000fe40000004100 */
[C---:B------:R-:W-:Y:S01]  /*6450*/  FMUL.FTZ R28, R4.reuse, R25 ;  /* 0x00000019041c7220 */ /* 0x040fe20000410000 */
[----:B------:R-:W-:Y:S01]  /*6460*/  FMUL.FTZ R4, R4, R21 ;  /* 0x0000001504047220 */ /* 0x000fe20000410000 */
[--C-:B------:R-:W-:Y:S02]  /*6470*/  HADD2.F32 R15, -RZ, R6.reuse.H0_H0 ;  /* 0x20000006ff0f7230 */ /* 0x100fe40000004100 */
[----:B------:R-:W-:Y:S02]  /*6480*/  HADD2.F32 R20, -RZ, R7.H0_H0 ;  /* 0x20000007ff147230 */ /* 0x000fe40000004100 */
[----:B------:R-:W-:Y:S01]  /*6490*/  FMUL.FTZ R29, R5, R27 ;  /* 0x0000001b051d7220 */ /* 0x000fe20000410000 */
[C---:B------:R-:W-:Y:S01]  /*64a0*/  FFMA.FTZ R28, R13.reuse, R21, -R28 ;  /* 0x000000150d1c7223 */ /* 0x040fe2000001081c */
[----:B------:R-:W-:Y:S01]  /*64b0*/  FFMA.FTZ R25, R13, R25, R4 ;  /* 0x000000190d197223 */ /* 0x000fe20000010004 */
[----:B------:R-:W-:Y:S01]  /*64c0*/  FMUL.FTZ R31, R5, R24 ;  /* 0x00000018051f7220 */ /* 0x000fe20000410000 */
[----:B------:R-:W-:-:S02]  /*64d0*/  HADD2.F32 R6, -RZ, R6.H1_H1 ;  /* 0x30000006ff067230 */ /* 0x000fc40000004100 */
[C---:B------:R-:W-:Y:S01]  /*64e0*/  FFMA.FTZ R29, R14.reuse, R24, -R29 ;  /* 0x000000180e1d7223 */ /* 0x040fe2000001081d */
[----:B------:R-:W-:Y:S02]  /*64f0*/  HADD2.F32 R7, -RZ, R7.H1_H1 ;  /* 0x30000007ff077230 */ /* 0x000fe40000004100 */
[----:B------:R-:W-:Y:S01]  /*6500*/  FFMA.FTZ R14, R14, R27, R31 ;  /* 0x0000001b0e0e7223 */ /* 0x000fe2000001001f */
[----:B------:R-:W-:Y:S02]  /*6510*/  HADD2.F32 R13, -RZ, R33.H1_H1 ;  /* 0x30000021ff0d7230 */ /* 0x000fe40000004100 */
[----:B------:R-:W-:Y:S02]  /*6520*/  HADD2.F32 R4, -RZ, R34.H1_H1 ;  /* 0x30000022ff047230 */ /* 0x000fe40000004100 */
[----:B------:R-:W-:Y:S02]  /*6530*/  HADD2.F32 R21, -RZ, R37.H1_H1 ;  /* 0x30000025ff157230 */ /* 0x000fe40000004100 */
[----:B------:R-:W-:Y:S01]  /*6540*/  FMUL.FTZ R24, R6, R13 ;  /* 0x0000000d06187220 */ /* 0x000fe20000410000 */
[----:B------:R-:W-:-:S02]  /*6550*/  HADD2.F32 R5, -RZ, R36.H1_H1 ;  /* 0x30000024ff057230 */ /* 0x000fc40000004100 */
[-C--:B------:R-:W-:Y:S01]  /*6560*/  FMUL.FTZ R30, R6, R4.reuse ;  /* 0x00000004061e7220 */ /* 0x080fe20000410000 */
[----:B------:R-:W-:Y:S01]  /*6570*/  FMUL.FTZ R27, R7, R21 ;  /* 0x00000015071b7220 */ /* 0x000fe20000410000 */
[----:B------:R-:W-:Y:S01]  /*6580*/  FFMA.FTZ R6, R15, R4, -R24 ;  /* 0x000000040f067223 */ /* 0x000fe20000010818 */
[----:B------:R-:W-:Y:S01]  /*6590*/  FMUL.FTZ R32, R7, R5 ;  /* 0x0000000507207220 */ /* 0x000fe20000410000 */
[----:B------:R-:W-:Y:S01]  /*65a0*/  FFMA.FTZ R13, R15, R13, R30 ;  /* 0x0000000d0f0d7223 */ /* 0x000fe2000001001e */
[C---:B------:R-:W-:Y:S01]  /*65b0*/  FFMA.FTZ R7, R20.reuse, R5, -R27 ;  /* 0x0000000514077223 */ /* 0x040fe2000001081b */
[----:B------:R-:W-:Y:S01]  /*65c0*/  F2FP.F16.F32.PACK_AB R4, R25, R28 ;  /* 0x0000001c1904723e */ /* 0x000fe200000000ff */
[----:B------:R-:W-:Y:S01]  /*65d0*/  FFMA.FTZ R32, R20, R21, R32 ;  /* 0x0000001514207223 */ /* 0x000fe20000010020 */
[----:B------:R-:W-:Y:S02]  /*65e0*/  F2FP.F16.F32.PACK_AB R5, R14, R29 ;  /* 0x0000001d0e05723e */ /* 0x000fe400000000ff */
[----:B------:R-:W-:-:S02]  /*65f0*/  F2FP.F16.F32.PACK_AB R6, R13, R6 ;  /* 0x000000060d06723e */ /* 0x000fc400000000ff */
[----:B------:R-:W-:-:S05]  /*6600*/  F2FP.F16.F32.PACK_AB R7, R32, R7 ;  /* 0x000000072007723e */ /* 0x000fca00000000ff */
[----:B------:R1:W-:Y:S02]  /*6610*/  STS.128 [R3+0xc400], R4 ;  /* 0x00c4000403007388 */ /* 0x0003e40000000c00 */
.L_x_395:
[----:B------:R-:W-:Y:S05]  /*6620*/  BSYNC B2 ;  /* 0x0000000000027941 */ /* 0x000fea0003800000 */
.L_x_394:
[----:B------:R-:W-:Y:S05]  /*6630*/  @P1 BRA `(.L_x_393) ;  /* 0x0000000000981947 */ /* 0x000fea0003800000 */
[----:B-1----:R-:W1:Y:S01]  /*6640*/  LDS.128 R4, [R0] ;  /* 0x0000000000047984 */ /* 0x002e620000000c00 */
[--C-:B------:R-:W-:Y:S02]  /*6650*/  HADD2.F32 R25, -RZ, R12.reuse.H0_H0 ;  /* 0x2000000cff197230 */ /* 0x100fe40000004100 */
[----:B------:R-:W-:Y:S02]  /*6660*/  HADD2.F32 R21, -RZ, R12.H1_H1 ;  /* 0x3000000cff157230 */ /* 0x000fe40000004100 */
[--C-:B------:R-:W-:Y:S02]  /*6670*/  HADD2.F32 R24, -RZ, R11.reuse.H0_H0 ;  /* 0x2000000bff187230 */ /* 0x100fe40000004100 */
[----:B0-----:R-:W-:Y:S02]  /*6680*/  HADD2.F32 R27, -RZ, R11.H1_H1 ;  /* 0x3000000bff1b7230 */ /* 0x001fe40000004100 */
        /* <DEDUP_REMOVED lines=16> */
[----:B------:R-:W-:Y:S02]  /*6790*/  HADD2.F32 R13, -RZ, R10.H0_H0 ;  /* 0x2000000aff0d7230 */ /* 0x000fe40000004100 */
[----:B------:R-:W-:Y:S02]  /*67a0*/  HADD2.F32 R4, -RZ, R8.H0_H0 ;  /* 0x20000008ff047230 */ /* 0x000fe40000004100 */
        /* <DEDUP_REMOVED lines=14> */
[----:B------:R2:W-:Y:S02]  /*6890*/  STS.128 [R0], R4 ;  /* 0x0000000400007388 */ /* 0x0005e40000000c00 */
.L_x_393:
[----:B------:R-:W-:Y:S05]  /*68a0*/  BSYNC B1 ;  /* 0x0000000000017941 */ /* 0x000fea0003800000 */
.L_x_392:
[----:B-12---:R-:W-:-:S05]  /*68b0*/  VIADD R4, R18, 0x60 ;  /* 0x0000006012047836 */ /* 0x006fca0000000000 */
[----:B------:R-:W-:-:S13]  /*68c0*/  ISETP.GE.AND P0, PT, R4, R9, PT ;  /* 0x000000090400720c */ /* 0x000fda0003f06270 */
[----:B------:R-:W-:Y:S05]  /*68d0*/  @P0 BRA `(.L_x_396) ;  /* 0x00000014000c0947 */ /* 0x000fea0003800000 */
[----:B------:R-:W1:Y:S01]  /*68e0*/  LDC R5, c[0x0][0x3d4] ;  /* 0x0000f500ff057b82 */ /* 0x000e620000000800 */
[C---:B------:R-:W-:Y:S01]  /*68f0*/  VIADD R4, R26.reuse, 0x10 ;  /* 0x000000101a047836 */ /* 0x040fe20000000000 */
[----:B------:R-:W-:Y:S01]  /*6900*/  BSSY B1, `(.L_x_397) ;  /* 0x000002a000017945 */ /* 0x000fe20003800000 */
[----:B-1----:R-:W-:-:S03]  /*6910*/  ISETP.GE.AND P0, PT, R26, R5, PT ;  /* 0x000000051a00720c */ /* 0x002fc60003f06270 */
[----:B------:R-:W-:-:S10]  /*6920*/  ISETP.GE.AND P1, PT, R4, R5, PT ;  /* 0x000000050400720c */ /* 0x000fd40003f26270 */
[----:B------:R-:W-:Y:S05]  /*6930*/  @P0 BRA `(.L_x_398) ;  /* 0x0000000000980947 */ /* 0x000fea0003800000 */
[----:B------:R-:W1:Y:S01]  /*6940*/  LDS.128 R4, [R3+0xf400] ;  /* 0x00f4000003047984 */ /* 0x000e620000000c00 */
[----:B0-----:R-:W-:Y:S02]  /*6950*/  HADD2.F32 R27, -RZ, R33.H0_H0 ;  /* 0x20000021ff1b7230 */ /* 0x001fe40000004100 */
[----:B------:R-:W-:Y:S02]  /*6960*/  HADD2.F32 R21, -RZ, R34.H0_H0 ;  /* 0x20000022ff157230 */ /* 0x000fe40000004100 */
[----:B------:R-:W-:Y:S02]  /*6970*/  HADD2.F32 R29, -RZ, R37.H0_H0 ;  /* 0x20000025ff1d7230 */ /* 0x000fe40000004100 */
[----:B------:R-:W-:Y:S02]  /*6980*/  HADD2.F32 R25, -RZ, R36.H0_H0 ;  /* 0x20000024ff197230 */ /* 0x000fe40000004100 */
[----:B------:R-:W-:Y:S02]  /*6990*/  HADD2.F32 R30, -RZ, R33.H1_H1 ;  /* 0x30000021ff1e7230 */ /* 0x000fe40000004100 */
[----:B------:R-:W-:-:S02]  /*69a0*/  HADD2.F32 R28, -RZ, R34.H1_H1 ;  /* 0x30000022ff1c7230 */ /* 0x000fc40000004100 */
[--C-:B-1----:R-:W-:Y:S02]  /*69b0*/  HADD2.F32 R9, -RZ, R4.reuse.H0_H0 ;  /* 0x20000004ff097230 */ /* 0x102fe40000004100 */
[----:B------:R-:W-:Y:S02]  /*69c0*/  HADD2.F32 R4, -RZ, R4.H1_H1 ;  /* 0x30000004ff047230 */ /* 0x000fe40000004100 */
[--C-:B------:R-:W-:Y:S02]  /*69d0*/  HADD2.F32 R13, -RZ, R5.reuse.H0_H0 ;  /* 0x20000005ff0d7230 */ /* 0x100fe40000004100 */
[----:B------:R-:W-:Y:S02]  /*69e0*/  HADD2.F32 R5, -RZ, R5.H1_H1 ;  /* 0x30000005ff057230 */ /* 0x000fe40000004100 */
[-C--:B------:R-:W-:Y:S01]  /*69f0*/  FMUL.FTZ R20, R27, R4.reuse ;  /* 0x000000041b147220 */ /* 0x080fe20000410000 */
[----:B------:R-:W-:Y:S01]  /*6a00*/  FMUL.FTZ R24, R21, R4 ;  /* 0x0000000415187220 */ /* 0x000fe20000410000 */
[----:B------:R-:W-:-:S02]  /*6a10*/  HADD2.F32 R14, -RZ, R6.H0_H0 ;  /* 0x20000006ff0e7230 */ /* 0x000fc40000004100 */
[----:B------:R-:W-:Y:S01]  /*6a20*/  FMUL.FTZ R26, R29, R5 ;  /* 0x000000051d1a7220 */ /* 0x000fe20000410000 */
[----:B------:R-:W-:Y:S01]  /*6a30*/  FFMA.FTZ R4, R21, R9, -R20 ;  /* 0x0000000915047223 */ /* 0x000fe20000010814 */
[----:B------:R-:W-:Y:S01]  /*6a40*/  FMUL.FTZ R20, R25, R5 ;  /* 0x0000000519147220 */ /* 0x000fe20000410000 */
[--C-:B------:R-:W-:Y:S02]  /*6a50*/  HADD2.F32 R15, -RZ, R7.reuse.H0_H0 ;  /* 0x20000007ff0f7230 */ /* 0x100fe40000004100 */
[----:B------:R-:W-:Y:S01]  /*6a60*/  FFMA.FTZ R9, R27, R9, R24 ;  /* 0x000000091b097223 */ /* 0x000fe20000010018 */
[-C--:B------:R-:W-:Y:S01]  /*6a70*/  FFMA.FTZ R5, R25, R13.reuse, -R26 ;  /* 0x0000000d19057223 */ /* 0x080fe2000001081a */
[----:B------:R-:W-:Y:S02]  /*6a80*/  HADD2.F32 R6, -RZ, R6.H1_H1 ;  /* 0x30000006ff067230 */ /* 0x000fe40000004100 */
[----:B------:R-:W-:Y:S01]  /*6a90*/  FFMA.FTZ R20, R29, R13, R20 ;  /* 0x0000000d1d147223 */ /* 0x000fe20000010014 */
[----:B------:R-:W-:Y:S01]  /*6aa0*/  HADD2.F32 R7, -RZ, R7.H1_H1 ;  /* 0x30000007ff077230 */ /* 0x000fe20000004100 */
[----:B------:R-:W-:Y:S01]  /*6ab0*/  F2FP.F16.F32.PACK_AB R4, R9, R4 ;  /* 0x000000040904723e */ /* 0x000fe200000000ff */
[----:B------:R-:W-:-:S02]  /*6ac0*/  HADD2.F32 R27, -RZ, R37.H1_H1 ;  /* 0x30000025ff1b7230 */ /* 0x000fc40000004100 */
[-C--:B------:R-:W-:Y:S01]  /*6ad0*/  FMUL.FTZ R13, R30, R6.reuse ;  /* 0x000000061e0d7220 */ /* 0x080fe20000410000 */
[----:B------:R-:W-:Y:S02]  /*6ae0*/  HADD2.F32 R25, -RZ, R36.H1_H1 ;  /* 0x30000024ff197230 */ /* 0x000fe40000004100 */
[----:B------:R-:W-:Y:S01]  /*6af0*/  FMUL.FTZ R21, R28, R6 ;  /* 0x000000061c157220 */ /* 0x000fe20000410000 */
[----:B------:R-:W-:Y:S01]  /*6b00*/  F2FP.F16.F32.PACK_AB R5, R20, R5 ;  /* 0x000000051405723e */ /* 0x000fe200000000ff */
[-C--:B------:R-:W-:Y:S01]  /*6b10*/  FMUL.FTZ R24, R27, R7.reuse ;  /* 0x000000071b187220 */ /* 0x080fe20000410000 */
[-C--:B------:R-:W-:Y:S01]  /*6b20*/  FFMA.FTZ R6, R28, R14.reuse, -R13 ;  /* 0x0000000e1c067223 */ /* 0x080fe2000001080d */
[C---:B------:R-:W-:Y:S01]  /*6b30*/  FMUL.FTZ R26, R25.reuse, R7 ;  /* 0x00000007191a7220 */ /* 0x040fe20000410000 */
[----:B------:R-:W-:Y:S01]  /*6b40*/  FFMA.FTZ R21, R30, R14, R21 ;  /* 0x0000000e1e157223 */ /* 0x000fe20000010015 */
[-C--:B------:R-:W-:Y:S02]  /*6b50*/  FFMA.FTZ R7, R25, R15.reuse, -R24 ;  /* 0x0000000f19077223 */ /* 0x080fe40000010818 */
[----:B------:R-:W-:-:S02]  /*6b60*/  FFMA.FTZ R26, R27, R15, R26 ;  /* 0x0000000f1b1a7223 */ /* 0x000fc4000001001a */
[----:B------:R-:W-:-:S03]  /*6b70*/  F2FP.F16.F32.PACK_AB R6, R21, R6 ;  /* 0x000000061506723e */ /* 0x000fc600000000ff */
[----:B------:R-:W-:-:S05]  /*6b80*/  F2FP.F16.F32.PACK_AB R7, R26, R7 ;  /* 0x000000071a07723e */ /* 0x000fca00000000ff */
[----:B------:R1:W-:Y:S02]  /*6b90*/  STS.128 [R3+0xf400], R4 ;  /* 0x00f4000403007388 */ /* 0x0003e40000000c00 */
.L_x_398:
[----:B------:R-:W-:Y:S05]  /*6ba0*/  BSYNC B1 ;  /* 0x0000000000017941 */ /* 0x000fea0003800000 */
.L_x_397:
[----:B------:R-:W-:Y:S05]  /*6bb0*/  @P1 BRA `(.L_x_396) ;  /* 0x0000001000541947 */ /* 0x000fea0003800000 */
[----:B-1----:R-:W1:Y:S01]  /*6bc0*/  LDS.128 R4, [R0+0x3000] ;  /* 0x0030000000047984 */ /* 0x002e620000000c00 */
[--C-:B------:R-:W-:Y:S02]  /*6bd0*/  HADD2.F32 R21, -RZ, R12.reuse.H0_H0 ;  /* 0x2000000cff157230 */ /* 0x100fe40000004100 */
[----:B------:R-:W-:Y:S02]  /*6be0*/  HADD2.F32 R13, -RZ, R12.H1_H1 ;  /* 0x3000000cff0d7230 */ /* 0x000fe40000004100 */
[--C-:B------:R-:W-:Y:S02]  /*6bf0*/  HADD2.F32 R25, -RZ, R11.reuse.H1_H1 ;  /* 0x3000000bff197230 */ /* 0x100fe40000004100 */
[----:B------:R-:W-:Y:S02]  /*6c00*/  HADD2.F32 R15, -RZ, R11.H0_H0 ;  /* 0x2000000bff0f7230 */ /* 0x000fe40000004100 */
[--C-:B-1----:R-:W-:Y:S02]  /*6c10*/  HADD2.F32 R3, -RZ, R4.reuse.H0_H0 ;  /* 0x20000004ff037230 */ /* 0x102fe40000004100 */
[----:B------:R-:W-:-:S02]  /*6c20*/  HADD2.F32 R4, -RZ, R4.H1_H1 ;  /* 0x30000004ff047230 */ /* 0x000fc40000004100 */
[--C-:B------:R-:W-:Y:S02]  /*6c30*/  HADD2.F32 R9, -RZ, R5.reuse.H0_H0 ;  /* 0x20000005ff097230 */ /* 0x100fe40000004100 */
[----:B------:R-:W-:Y:S02]  /*6c40*/  HADD2.F32 R5, -RZ, R5.H1_H1 ;  /* 0x30000005ff057230 */ /* 0x000fe40000004100 */
[-C--:B------:R-:W-:Y:S01]  /*6c50*/  FMUL.FTZ R14, R21, R4.reuse ;  /* 0x00000004150e7220 */ /* 0x080fe20000410000 */
[----:B------:R-:W-:Y:S01]  /*6c60*/  FMUL.FTZ R20, R13, R4 ;  /* 0x000000040d147220 */ /* 0x000fe20000410000 */
[----:B------:R-:W-:Y:S02]  /*6c70*/  HADD2.F32 R11, -RZ, R6.H0_H0 ;  /* 0x20000006ff0b7230 */ /* 0x000fe40000004100 */
[----:B------:R-:W-:Y:S01]  /*6c80*/  FMUL.FTZ R24, R25, R5 ;  /* 0x0000000519187220 */ /* 0x000fe20000410000 */
[----:B------:R-:W-:Y:S01]  /*6c90*/  FFMA.FTZ R4, R13, R3, -R14 ;  /* 0x000000030d047223 */ /* 0x000fe2000001080e */
[----:B------:R-:W-:Y:S01]  /*6ca0*/  FMUL.FTZ R14, R15, R5 ;  /* 0x000000050f0e7220 */ /* 0x000fe20000410000 */
[----:B------:R-:W-:-:S02]  /*6cb0*/  HADD2.F32 R12, -RZ, R7.H0_H0 ;  /* 0x20000007ff0c7230 */ /* 0x000fc40000004100 */
[----:B------:R-:W-:Y:S01]  /*6cc0*/  FFMA.FTZ R3, R21, R3, R20 ;  /* 0x0000000315037223 */ /* 0x000fe20000010014 */
[-C--:B------:R-:W-:Y:S01]  /*6cd0*/  FFMA.FTZ R5, R15, R9.reuse, -R24 ;  /* 0x000000090f057223 */ /* 0x080fe20000010818 */
[----:B------:R-:W-:Y:S02]  /*6ce0*/  HADD2.F32 R6, -RZ, R6.H1_H1 ;  /* 0x30000006ff067230 */ /* 0x000fe40000004100 */
[----:B------:R-:W-:Y:S01]  /*6cf0*/  FFMA.FTZ R14, R25, R9, R14 ;  /* 0x00000009190e7223 */ /* 0x000fe2000001000e */
[----:B------:R-:W-:Y:S01]  /*6d00*/  HADD2.F32 R7, -RZ, R7.H1_H1 ;  /* 0x30000007ff077230 */ /* 0x000fe20000004100 */
[----:B------:R-:W-:Y:S01]  /*6d10*/  F2FP.F16.F32.PACK_AB R4, R3, R4 ;  /* 0x000000040304723e */ /* 0x000fe200000000ff */
[--C-:B------:R-:W-:Y:S02]  /*6d20*/  HADD2.F32 R21, -RZ, R10.reuse.H0_H0 ;  /* 0x2000000aff157230 */ /* 0x100fe40000004100 */
[----:B------:R-:W-:Y:S01]  /*6d30*/  HADD2.F32 R24, -RZ, R10.H1_H1 ;  /* 0x3000000aff187230 */ /* 0x000fe20000004100 */
[----:B------:R-:W-:Y:S01]  /*6d40*/  F2FP.F16.F32.PACK_AB R5, R14, R5 ;  /* 0x000000050e05723e */ /* 0x000fe200000000ff */
[----:B------:R-:W-:-:S02]  /*6d50*/  HADD2.F32 R15, -RZ, R8.H0_H0 ;  /* 0x20000008ff0f7230 */ /* 0x000fc40000004100 */
[----:B------:R-:W-:Y:S02]  /*6d60*/  HADD2.F32 R20, -RZ, R8.H1_H1 ;  /* 0x30000008ff147230 */ /* 0x000fe40000004100 */
[-C--:B------:R-:W-:Y:S01]  /*6d70*/  FMUL.FTZ R8, R21, R6.reuse ;  /* 0x0000000615087220 */ /* 0x080fe20000410000 */
[-C--:B------:R-:W-:Y:S01]  /*6d80*/  FMUL.FTZ R9, R24, R7.reuse ;  /* 0x0000000718097220 */ /* 0x080fe20000410000 */
[C---:B------:R-:W-:Y:S01]  /*6d90*/  FMUL.FTZ R10, R15.reuse, R6 ;  /* 0x000000060f0a7220 */ /* 0x040fe20000410000 */
[C---:B------:R-:W-:Y:S01]  /*6da0*/  FMUL.FTZ R13, R20.reuse, R7 ;  /* 0x00000007140d7220 */ /* 0x040fe20000410000 */
[-C--:B------:R-:W-:Y:S01]  /*6db0*/  FFMA.FTZ R6, R15, R11.reuse, -R8 ;  /* 0x0000000b0f067223 */ /* 0x080fe20000010808 */
[-C--:B------:R-:W-:Y:S01]  /*6dc0*/  FFMA.FTZ R7, R20, R12.reuse, -R9 ;  /* 0x0000000c14077223 */ /* 0x080fe20000010809 */
[----:B------:R-:W-:Y:S01]  /*6dd0*/  FFMA.FTZ R11, R21, R11, R10 ;  /* 0x0000000b150b7223 */ /* 0x000fe2000001000a */
[----:B------:R-:W-:-:S04]  /*6de0*/  FFMA.FTZ R12, R24, R12, R13 ;  /* 0x0000000c180c7223 */ /* 0x000fc8000001000d */
[----:B------:R-:W-:Y:S02]  /*6df0*/  F2FP.F16.F32.PACK_AB R6, R11, R6 ;  /* 0x000000060b06723e */ /* 0x000fe400000000ff */
[----:B------:R-:W-:-:S05]  /*6e00*/  F2FP.F16.F32.PACK_AB R7, R12, R7 ;  /* 0x000000070c07723e */ /* 0x000fca00000000ff */
[----:B------:R2:W-:Y:S01]  /*6e10*/  STS.128 [R0+0x3000], R4 ;  /* 0x0030000400007388 */ /* 0x0005e20000000c00 */
[----:B------:R-:W-:Y:S05]  /*6e20*/  BRA `(.L_x_396) ;  /* 0x0000000c00b87947 */ /* 0x000fea0003800000 */
.L_x_383:
[----:B------:R-:W0:Y:S01]  /*6e30*/  LDC R21, c[0x0][0x3d4] ;  /* 0x0000f500ff157b82 */ /* 0x000e220000000800 */
[----:B------:R-:W-:Y:S01]  /*6e40*/  IMAD R25, R33, -0xc0, R25 ;  /* 0xffffff4021197824 */ /* 0x000fe200078e0219 */
[----:B------:R-:W2:Y:S01]  /*6e50*/  LDL R8, [R1+0x50] ;  /* 0x0000500001087983 */ /* 0x000ea20000100800 */
[----:B------:R-:W-:Y:S02]  /*6e60*/  CS2R R4, SRZ ;  /* 0x0000000000047805 */ /* 0x000fe4000001ff00 */
[----:B------:R-:W-:Y:S02]  /*6e70*/  CS2R R6, SRZ ;  /* 0x0000000000067805 */ /* 0x000fe4000001ff00 */
[----:B------:R-:W-:Y:S02]  /*6e80*/  CS2R R26, SRZ ;  /* 0x00000000001a7805 */ /* 0x000fe4000001ff00 */
[----:B------:R-:W-:Y:S02]  /*6e90*/  VIMNMX R3, R25, 0xc0, PT ;  /* 0x000000c019037848 */ /* 0x000fe40003fe0100 */
[----:B------:R-:W-:-:S02]  /*6ea0*/  CS2R R24, SRZ ;  /* 0x0000000000187805 */ /* 0x000fc4000001ff00 */
[----:B0-----:R-:W-:-:S04]  /*6eb0*/  ISETP.GE.AND P0, PT, R16, R21, PT ;  /* 0x000000151000720c */ /* 0x001fc80003f06270 */
[----:B------:R-:W-:-:S13]  /*6ec0*/  ISETP.GE.OR P1, PT, R18, R3, P0 ;  /* 0x000000031200720c */ /* 0x000fda0000726670 */
[----:B------:R0:W5:Y:S04]  /*6ed0*/  @!P1 LDG.E.128 R4, desc[UR56][R42.64] ;  /* 0x000000382a049981 */ /* 0x000168000c1e1d00 */
[----:B------:R0:W5:Y:S01]  /*6ee0*/  @!P1 LDG.E.128 R24, desc[UR56][R40.64] ;  /* 0x0000003828189981 */ /* 0x000162000c1e1d00 */
[----:B------:R-:W-:Y:S01]  /*6ef0*/  UMOV UR4, 0xffffffff ;  /* 0xffffffff00047882 */ /* 0x000fe20000000000 */
[----:B--2---:R-:W-:Y:S02]  /*6f00*/  LEA.HI R0, R8, R8, RZ, 0x1 ;  /* 0x0000000808007211 */ /* 0x004fe400078f08ff */
[----:B0-----:R-:W-:Y:S05]  /*6f10*/  BRA.DIV UR4, `(.L_x_399) ;  /* 0x000000e204dc7947 */ /* 0x001fea000b800000 */
.L_x_569:
[----:B------:R-:W-:Y:S01]  /*6f20*/  UMOV UR4, 0xffffffff ;  /* 0xffffffff00047882 */ /* 0x000fe20000000000 */
[----:B------:R-:W-:Y:S02]  /*6f30*/  LOP3.LUT R0, R0, 0xfffffffe, RZ, 0xc0, !PT ;  /* 0xfffffffe00007812 */ /* 0x000fe400078ec0ff */
[----:B------:R-:W-:Y:S05]  /*6f40*/  BRA.DIV UR4, `(.L_x_400) ;  /* 0x000000e204f87947 */ /* 0x000fea000b800000 */
.L_x_572:
[----:B------:R-:W-:Y:S01]  /*6f50*/  UMOV UR4, 0xffffffff ;  /* 0xffffffff00047882 */ /* 0x000fe20000000000 */
[----:B------:R-:W-:Y:S02]  /*6f60*/  IMAD.IADD R0, R8, 0x1, -R0 ;  /* 0x0000000108007824 */ /* 0x000fe400078e0a00 */
[----:B------:R-:W-:Y:S05]  /*6f70*/  BRA.DIV UR4, `(.L_x_401) ;  /* 0x000000e604147947 */ /* 0x000fea000b800000 */
.L_x_575:
[----:B------:R-:W-:Y:S01]  /*6f80*/  UMOV UR4, 0xffffffff ;  /* 0xffffffff00047882 */ /* 0x000fe20000000000 */
[----:B------:R-:W-:Y:S02]  /*6f90*/  SHF.L.U32 R9, R0, 0x1f, RZ ;  /* 0x0000001f00097819 */ /* 0x000fe400000006ff */
[----:B------:R-:W-:Y:S05]  /*6fa0*/  BRA.DIV UR4, `(.L_x_402) ;  /* 0x000000e604307947 */ /* 0x000fea000b800000 */
.L_x_578:
[----:B------:R-:W0:Y:S01]  /*6fb0*/  SYNCS.PHASECHK.TRANS64.TRYWAIT P1, [R2+URZ+0x30800], R9 ;  /* 0x03080009020075a7 */ /* 0x000e22000802017f */
[C---:B------:R-:W-:Y:S01]  /*6fc0*/  VIADD R0, R18.reuse, 0x60 ;  /* 0x0000006012007836 */ /* 0x040fe20000000000 */
[-C--:B------:R-:W-:Y:S01]  /*6fd0*/  ISETP.GE.OR P2, PT, R18, R3.reuse, P0 ;  /* 0x000000031200720c */ /* 0x080fe20000746670 */
[----:B-----5:R-:W-:Y:S01]  /*6fe0*/  IMAD.MOV.U32 R15, RZ, RZ, R5 ;  /* 0x000000ffff0f7224 */ /* 0x020fe200078e0005 */
[----:B------:R-:W-:Y:S01]  /*6ff0*/  MOV R20, R4 ;  /* 0x0000000400147202 */ /* 0x000fe20000000f00 */
[----:B------:R-:W-:Y:S01]  /*7000*/  IMAD.MOV.U32 R12, RZ, RZ, R6 ;  /* 0x000000ffff0c7224 */ /* 0x000fe200078e0006 */
[----:B------:R-:W-:Y:S01]  /*7010*/  ISETP.GE.OR P0, PT, R0, R3, P0 ;  /* 0x000000030000720c */ /* 0x000fe20000706670 */
[----:B------:R-:W-:Y:S01]  /*7020*/  IMAD.MOV.U32 R0, RZ, RZ, R7 ;  /* 0x000000ffff007224 */ /* 0x000fe200078e0007 */
[--C-:B------:R-:W-:Y:S01]  /*7030*/  SHF.R.U64 R3, R4, 0x10, R5.reuse ;  /* 0x0000001004037819 */ /* 0x100fe20000001205 */
[----:B------:R-:W-:Y:S01]  /*7040*/  IMAD.MOV.U32 R45, RZ, RZ, R24 ;  /* 0x000000ffff2d7224 */ /* 0x000fe200078e0018 */
[----:B------:R-:W-:Y:S01]  /*7050*/  SHF.R.U32.HI R13, RZ, 0x10, R5 ;  /* 0x00000010ff0d7819 */ /* 0x000fe20000011605 */
[----:B------:R-:W-:Y:S01]  /*7060*/  BSSY B1, `(.L_x_403) ;  /* 0x0000017000017945 */ /* 0x000fe20003800000 */
[----:B------:R-:W-:-:S02]  /*7070*/  SHF.R.U64 R4, R6, 0x10, R7 ;  /* 0x0000001006047819 */ /* 0x000fc40000001207 */
[----:B------:R-:W-:Y:S02]  /*7080*/  SHF.R.U32.HI R5, RZ, 0x10, R7 ;  /* 0x00000010ff057819 */ /* 0x000fe40000011607 */
[--C-:B------:R-:W-:Y:S02]  /*7090*/  PRMT R15, R15, 0x5410, R3.reuse ;  /* 0x000054100f0f7816 */ /* 0x100fe40000000003 */
[----:B------:R-:W-:Y:S01]  /*70a0*/  PRMT R3, R4, 0x7610, R3 ;  /* 0x0000761004037816 */ /* 0x000fe20000000003 */
[----:B------:R-:W-:Y:S01]  /*70b0*/  IMAD.MOV.U32 R4, RZ, RZ, R25 ;  /* 0x000000ffff047224 */ /* 0x000fe200078e0019 */
[----:B------:R-:W-:Y:S01]  /*70c0*/  PRMT R0, R5, 0x5410, R0 ;  /* 0x0000541005007816 */ /* 0x000fe20000000000 */
[----:B------:R-:W-:Y:S01]  /*70d0*/  IMAD.MOV.U32 R5, RZ, RZ, R27 ;  /* 0x000000ffff057224 */ /* 0x000fe200078e001b */
[----:B------:R-:W-:Y:S02]  /*70e0*/  PRMT R20, R20, 0x5410, R20 ;  /* 0x0000541014147816 */ /* 0x000fe40000000014 */
[----:B------:R-:W-:-:S02]  /*70f0*/  PRMT R12, R12, 0x5410, R12 ;  /* 0x000054100c0c7816 */ /* 0x000fc4000000000c */
[--C-:B------:R-:W-:Y:S02]  /*7100*/  SHF.R.U64 R6, R24, 0x10, R25.reuse ;  /* 0x0000001018067819 */ /* 0x100fe40000001219 */
[----:B------:R-:W-:Y:S02]  /*7110*/  SHF.R.U32.HI R7, RZ, 0x10, R25 ;  /* 0x00000010ff077819 */ /* 0x000fe40000011619 */
[----:B------:R-:W-:Y:S02]  /*7120*/  MOV R14, R26 ;  /* 0x0000001a000e7202 */ /* 0x000fe40000000f00 */
[--C-:B------:R-:W-:Y:S02]  /*7130*/  SHF.R.U64 R8, R26, 0x10, R27.reuse ;  /* 0x000000101a087819 */ /* 0x100fe4000000121b */
[----:B------:R-:W-:Y:S02]  /*7140*/  SHF.R.U32.HI R10, RZ, 0x10, R27 ;  /* 0x00000010ff0a7819 */ /* 0x000fe4000001161b */
[----:B------:R-:W-:Y:S01]  /*7150*/  PRMT R20, R4, 0x7610, R20 ;  /* 0x0000761004147816 */ /* 0x000fe20000000014 */
[----:B------:R-:W-:Y:S01]  /*7160*/  IMAD.IADD R4, R16, 0x1, R21 ;  /* 0x0000000110047824 */ /* 0x000fe200078e0215 */
[----:B------:R-:W-:-:S02]  /*7170*/  PRMT R45, R45, 0x5410, R6 ;  /* 0x000054102d2d7816 */ /* 0x000fc40000000006 */
[----:B------:R-:W-:Y:S02]  /*7180*/  PRMT R14, R14, 0x5410, R7 ;  /* 0x000054100e0e7816 */ /* 0x000fe40000000007 */
[----:B------:R-:W-:Y:S02]  /*7190*/  PRMT R3, R3, 0x5410, R5 ;  /* 0x0000541003037816 */ /* 0x000fe40000000005 */
[----:B------:R-:W-:Y:S02]  /*71a0*/  PRMT R13, R13, 0x5410, R8 ;  /* 0x000054100d0d7816 */ /* 0x000fe40000000008 */
[----:B------:R-:W-:Y:S01]  /*71b0*/  PRMT R12, R10, 0x7610, R12 ;  /* 0x000076100a0c7816 */ /* 0x000fe2000000000c */
[----:B0-----:R-:W-:Y:S06]  /*71c0*/  @!P1 BRA `(.L_x_404) ;  /* 0x000000e000d09947 */ /* 0x001fec0003800000 */
.L_x_579:
[----:B------:R-:W-:Y:S05]  /*71d0*/  BSYNC B1 ;  /* 0x0000000000017941 */ /* 0x000fea0003800000 */
.L_x_403:
[----:B------:R-:W-:Y:S01]  /*71e0*/  BSSY B1, `(.L_x_405) ;  /* 0x000005f000017945 */ /* 0x000fe20003800000 */
[----:B------:R-:W-:-:S03]  /*71f0*/  LOP3.LUT R24, R4, 0x38, RZ, 0xc0, !PT ;  /* 0x0000003804187812 */ /* 0x000fc600078ec0ff */
[----:B------:R-:W-:Y:S05]  /*7200*/  @P2 BRA `(.L_x_406) ;  /* 0x0000000400702947 */ /* 0x000fea0003800000 */
[----:B------:R-:W2:Y:S01]  /*7210*/  LDL R6, [R1+0x28] ;  /* 0x0000280001067983 */ /* 0x000ea20000100800 */
[----:B------:R-:W1:Y:S02]  /*7220*/  S2R R5, SR_TID.X ;  /* 0x0000000000057919 */ /* 0x000e640000002100 */
[----:B-1----:R-:W-:-:S05]  /*7230*/  VIADD R5, R5, 0xffffff80 ;  /* 0xffffff8005057836 */ /* 0x002fca0000000000 */
[----:B------:R-:W-:-:S04]  /*7240*/  SHF.R.S32.HI R10, RZ, 0x1f, R5 ;  /* 0x0000001fff0a7819 */ /* 0x000fc80000011405 */
[----:B------:R-:W-:-:S04]  /*7250*/  LEA.HI R10, R10, R5, RZ, 0x5 ;  /* 0x000000050a0a7211 */ /* 0x000fc800078f28ff */
[----:B------:R-:W-:Y:S01]  /*7260*/  SHF.R.S32.HI R10, RZ, 0x5, R10 ;  /* 0x00000005ff0a7819 */ /* 0x000fe2000001140a */
[--C-:B------:R-:W-:Y:S02]  /*7270*/  HADD2.F32 R34, -RZ, R45.reuse.H0_H0 ;  /* 0x2000002dff227230 */ /* 0x100fe40000004100 */
[----:B------:R-:W-:Y:S02]  /*7280*/  HADD2.F32 R32, -RZ, R20.H1_H1 ;  /* 0x30000014ff207230 */ /* 0x000fe40000004100 */
[----:B------:R-:W-:Y:S02]  /*7290*/  HADD2.F32 R37, -RZ, R45.H1_H1 ;  /* 0x3000002dff257230 */ /* 0x000fe40000004100 */
[----:B------:R-:W-:Y:S02]  /*72a0*/  HADD2.F32 R33, -RZ, R15.H1_H1 ;  /* 0x3000000fff217230 */ /* 0x000fe40000004100 */
[----:B--2---:R-:W-:-:S05]  /*72b0*/  IMAD.SHL.U32 R4, R6, 0x40, RZ ;  /* 0x0000004006047824 */ /* 0x004fca00078e00ff */
[----:B------:R-:W-:-:S04]  /*72c0*/  LOP3.LUT R7, R4, 0x1c0, RZ, 0xc0, !PT ;  /* 0x000001c004077812 */ /* 0x000fc800078ec0ff */
[--C-:B0-----:R-:W-:Y:S02]  /*72d0*/  SHF.R.U32.HI R9, RZ, 0x3, R7.reuse ;  /* 0x00000003ff097819 */ /* 0x101fe40000011607 */
[----:B------:R-:W-:Y:S02]  /*72e0*/  LOP3.LUT R4, R7, 0x38, R16, 0xf8, !PT ;  /* 0x0000003807047812 */ /* 0x000fe400078ef810 */
[----:B------:R-:W-:Y:S02]  /*72f0*/  LOP3.LUT R8, R9, R24, R7, 0x1e, !PT ;  /* 0x0000001809087212 */ /* 0x000fe400078e1e07 */
[----:B------:R-:W-:-:S03]  /*7300*/  LOP3.LUT R4, R4, R9, RZ, 0x3c, !PT ;  /* 0x0000000904047212 */ /* 0x000fc600078e3cff */
[C---:B------:R-:W-:Y:S02]  /*7310*/  IMAD R9, R10.reuse, 0x200, R8 ;  /* 0x000002000a097824 */ /* 0x040fe400078e0208 */
[----:B------:R-:W-:Y:S02]  /*7320*/  IMAD R5, R10, 0x200, R4 ;  /* 0x000002000a057824 */ /* 0x000fe400078e0204 */
[----:B------:R-:W-:-:S03]  /*7330*/  IMAD R44, R9, 0x2, R2 ;  /* 0x00000002092c7824 */ /* 0x000fc600078e0202 */
[----:B------:R-:W-:Y:S02]  /*7340*/  LEA R42, R5, R2, 0x1 ;  /* 0x00000002052a7211 */ /* 0x000fe400078e08ff */
[----:B------:R-:W0:Y:S04]  /*7350*/  LDS.128 R8, [R44+0xc400] ;  /* 0x00c400002c087984 */ /* 0x000e280000000c00 */
[----:B------:R-:W1:Y:S01]  /*7360*/  LDS.128 R4, [R42+0xc400] ;  /* 0x00c400002a047984 */ /* 0x000e620000000c00 */
[----:B0-----:R-:W-:Y:S02]  /*7370*/  HADD2.F32 R28, -RZ, R8.H0_H0 ;  /* 0x20000008ff1c7230 */ /* 0x001fe40000004100 */
[----:B-1----:R-:W-:-:S03]  /*7380*/  HADD2.F32 R21, -RZ, R4.H0_H0 ;  /* 0x20000004ff157230 */ /* 0x002fc60000004100 */
[C---:B------:R-:W-:Y:S01]  /*7390*/  FMUL.FTZ R36, R28.reuse, R34 ;  /* 0x000000221c247220 */ /* 0x040fe20000410000 */
[-C--:B------:R-:W-:Y:S01]  /*73a0*/  FMUL.FTZ R28, R28, R32.reuse ;  /* 0x000000201c1c7220 */ /* 0x080fe20000410000 */
[----:B------:R-:W-:Y:S02]  /*73b0*/  HADD2.F32 R8, -RZ, R8.H1_H1 ;  /* 0x30000008ff087230 */ /* 0x000fe40000004100 */
[C---:B------:R-:W-:Y:S01]  /*73c0*/  FFMA.FTZ R36, R21.reuse, R32, -R36 ;  /* 0x0000002015247223 */ /* 0x040fe20000010824 */
[----:B------:R-:W-:Y:S02]  /*73d0*/  HADD2.F32 R29, -RZ, R9.H0_H0 ;  /* 0x20000009ff1d7230 */ /* 0x000fe40000004100 */
[----:B------:R-:W-:Y:S01]  /*73e0*/  FFMA.FTZ R34, R21, R34, R28 ;  /* 0x0000002215227223 */ /* 0x000fe2000001001c */
[----:B------:R-:W-:Y:S02]  /*73f0*/  HADD2.F32 R32, -RZ, R20.H0_H0 ;  /* 0x20000014ff207230 */ /* 0x000fe40000004100 */
[----:B------:R-:W-:-:S02]  /*7400*/  HADD2.F32 R28, -RZ, R15.H0_H0 ;  /* 0x2000000fff1c7230 */ /* 0x000fc40000004100 */
[C---:B------:R-:W-:Y:S01]  /*7410*/  FMUL.FTZ R39, R8.reuse, R37 ;  /* 0x0000002508277220 */ /* 0x040fe20000410000 */
[----:B------:R-:W-:Y:S02]  /*7420*/  HADD2.F32 R4, -RZ, R4.H1_H1 ;  /* 0x30000004ff047230 */ /* 0x000fe40000004100 */
[-C--:B------:R-:W-:Y:S01]  /*7430*/  FMUL.FTZ R21, R8, R33.reuse ;  /* 0x0000002108157220 */ /* 0x080fe20000410000 */
[----:B------:R-:W-:Y:S02]  /*7440*/  HADD2.F32 R25, -RZ, R5.H0_H0 ;  /* 0x20000005ff197230 */ /* 0x000fe40000004100 */
[C---:B------:R-:W-:Y:S01]  /*7450*/  FMUL.FTZ R38, R29.reuse, R32 ;  /* 0x000000201d267220 */ /* 0x040fe20000410000 */
[----:B------:R-:W-:Y:S01]  /*7460*/  FMUL.FTZ R29, R29, R28 ;  /* 0x0000001c1d1d7220 */ /* 0x000fe20000410000 */
[C---:B------:R-:W-:Y:S01]  /*7470*/  FFMA.FTZ R39, R4.reuse, R33, -R39 ;  /* 0x0000002104277223 */ /* 0x040fe20000010827 */
[----:B------:R-:W-:Y:S01]  /*7480*/  FFMA.FTZ R37, R4, R37, R21 ;  /* 0x0000002504257223 */ /* 0x000fe20000010015 */
[----:B------:R-:W-:-:S02]  /*7490*/  HADD2.F32 R9, -RZ, R9.H1_H1 ;  /* 0x30000009ff097230 */ /* 0x000fc40000004100 */
[C---:B------:R-:W-:Y:S01]  /*74a0*/  FFMA.FTZ R38, R25.reuse, R28, -R38 ;  /* 0x0000001c19267223 */ /* 0x040fe20000010826 */
[----:B------:R-:W-:Y:S02]  /*74b0*/  HADD2.F32 R8, -RZ, R14.H1_H1 ;  /* 0x3000000eff087230 */ /* 0x000fe40000004100 */
[----:B------:R-:W-:Y:S01]  /*74c0*/  FFMA.FTZ R32, R25, R32, R29 ;  /* 0x0000002019207223 */ /* 0x000fe2000001001d */
[----:B------:R-:W-:Y:S02]  /*74d0*/  HADD2.F32 R4, -RZ, R13.H0_H0 ;  /* 0x2000000dff047230 */ /* 0x000fe40000004100 */
[----:B------:R-:W-:Y:S02]  /*74e0*/  HADD2.F32 R30, -RZ, R10.H0_H0 ;  /* 0x2000000aff1e7230 */ /* 0x000fe40000004100 */
[----:B------:R-:W-:Y:S02]  /*74f0*/  HADD2.F32 R25, -RZ, R14.H0_H0 ;  /* 0x2000000eff197230 */ /* 0x000fe40000004100 */
[----:B------:R-:W-:-:S02]  /*7500*/  HADD2.F32 R21, -RZ, R12.H1_H1 ;  /* 0x3000000cff157230 */ /* 0x000fc40000004100 */
[C---:B------:R-:W-:Y:S01]  /*7510*/  FMUL.FTZ R28, R9.reuse, R8 ;  /* 0x00000008091c7220 */ /* 0x040fe20000410000 */
[----:B------:R-:W-:Y:S02]  /*7520*/  HADD2.F32 R5, -RZ, R5.H1_H1 ;  /* 0x30000005ff057230 */ /* 0x000fe40000004100 */
[----:B------:R-:W-:Y:S01]  /*7530*/  FMUL.FTZ R40, R9, R4 ;  /* 0x0000000409287220 */ /* 0x000fe20000410000 */
[----:B------:R-:W-:Y:S02]  /*7540*/  HADD2.F32 R26, -RZ, R6.H0_H0 ;  /* 0x20000006ff1a7230 */ /* 0x000fe40000004100 */
[C---:B------:R-:W-:Y:S01]  /*7550*/  FMUL.FTZ R43, R30.reuse, R25 ;  /* 0x000000191e2b7220 */ /* 0x040fe20000410000 */
[----:B------:R-:W-:Y:S02]  /*7560*/  HADD2.F32 R10, -RZ, R10.H1_H1 ;  /* 0x3000000aff0a7230 */ /* 0x000fe40000004100 */
[----:B------:R-:W-:Y:S01]  /*7570*/  FMUL.FTZ R30, R30, R21 ;  /* 0x000000151e1e7220 */ /* 0x000fe20000410000 */
[----:B------:R-:W-:-:S02]  /*7580*/  HADD2.F32 R29, -RZ, R13.H1_H1 ;  /* 0x3000000dff1d7230 */ /* 0x000fc40000004100 */
[----:B------:R-:W-:Y:S02]  /*7590*/  HADD2.F32 R9, -RZ, R3.H0_H0 ;  /* 0x20000003ff097230 */ /* 0x000fe40000004100 */
[C---:B------:R-:W-:Y:S01]  /*75a0*/  FFMA.FTZ R33, R5.reuse, R4, -R28 ;  /* 0x0000000405217223 */ /* 0x040fe2000001081c */
[----:B------:R-:W-:Y:S01]  /*75b0*/  FFMA.FTZ R41, R5, R8, R40 ;  /* 0x0000000805297223 */ /* 0x000fe20000010028 */
[----:B------:R-:W-:Y:S01]  /*75c0*/  FFMA.FTZ R43, R26, R21, -R43 ;  /* 0x000000151a2b7223 */ /* 0x000fe2000001082b */
[----:B------:R-:W-:Y:S02]  /*75d0*/  HADD2.F32 R6, -RZ, R6.H1_H1 ;  /* 0x30000006ff067230 */ /* 0x000fe40000004100 */
[----:B------:R-:W-:Y:S01]  /*75e0*/  FMUL.FTZ R5, R10, R29 ;  /* 0x0000001d0a057220 */ /* 0x000fe20000410000 */
[--C-:B------:R-:W-:Y:S02]  /*75f0*/  HADD2.F32 R31, -RZ, R11.reuse.H0_H0 ;  /* 0x2000000bff1f7230 */ /* 0x100fe40000004100 */
[----:B------:R-:W-:Y:S01]  /*7600*/  FFMA.FTZ R30, R26, R25, R30 ;  /* 0x000000191a1e7223 */ /* 0x000fe2000001001e */
[----:B------:R-:W-:Y:S01]  /*7610*/  FMUL.FTZ R21, R10, R9 ;  /* 0x000000090a157220 */ /* 0x000fe20000410000 */
[----:B------:R-:W-:-:S02]  /*7620*/  HADD2.F32 R11, -RZ, R11.H1_H1 ;  /* 0x3000000bff0b7230 */ /* 0x000fc40000004100 */
[----:B------:R-:W-:Y:S02]  /*7630*/  HADD2.F32 R10, -RZ, R3.H1_H1 ;  /* 0x30000003ff0a7230 */ /* 0x000fe40000004100 */
[----:B------:R-:W-:Y:S02]  /*7640*/  HADD2.F32 R26, -RZ, R12.H0_H0 ;  /* 0x2000000cff1a7230 */ /* 0x000fe40000004100 */
[--C-:B------:R-:W-:Y:S02]  /*7650*/  HADD2.F32 R4, -RZ, R0.reuse.H1_H1 ;  /* 0x30000000ff047230 */ /* 0x100fe40000004100 */
[----:B------:R-:W-:Y:S02]  /*7660*/  HADD2.F32 R8, -RZ, R0.H0_H0 ;  /* 0x20000000ff087230 */ /* 0x000fe40000004100 */
[C---:B------:R-:W-:Y:S01]  /*7670*/  FFMA.FTZ R28, R6.reuse, R9, -R5 ;  /* 0x00000009061c7223 */ /* 0x040fe20000010805 */
[--C-:B------:R-:W-:Y:S02]  /*7680*/  HADD2.F32 R27, -RZ, R7.reuse.H0_H0 ;  /* 0x20000007ff1b7230 */ /* 0x100fe40000004100 */
[----:B------:R-:W-:Y:S01]  /*7690*/  FFMA.FTZ R21, R6, R29, R21 ;  /* 0x0000001d06157223 */ /* 0x000fe20000010015 */
[----:B------:R-:W-:-:S02]  /*76a0*/  HADD2.F32 R7, -RZ, R7.H1_H1 ;  /* 0x30000007ff077230 */ /* 0x000fc40000004100 */
[----:B------:R-:W-:Y:S01]  /*76b0*/  FMUL.FTZ R6, R31, R10 ;  /* 0x0000000a1f067220 */ /* 0x000fe20000410000 */
[----:B------:R-:W-:Y:S01]  /*76c0*/  FMUL.FTZ R40, R11, R26 ;  /* 0x0000001a0b287220 */ /* 0x000fe20000410000 */
[----:B------:R-:W-:Y:S01]  /*76d0*/  FMUL.FTZ R31, R31, R4 ;  /* 0x000000041f1f7220 */ /* 0x000fe20000410000 */
[----:B------:R-:W-:Y:S01]  /*76e0*/  FMUL.FTZ R5, R11, R8 ;  /* 0x000000080b057220 */ /* 0x000fe20000410000 */
[----:B------:R-:W-:Y:S01]  /*76f0*/  FFMA.FTZ R11, R27, R4, -R6 ;  /* 0x000000041b0b7223 */ /* 0x000fe20000010806 */
[----:B------:R-:W-:Y:S01]  /*7700*/  FFMA.FTZ R40, R7, R8, -R40 ;  /* 0x0000000807287223 */ /* 0x000fe20000010828 */
[----:B------:R-:W-:Y:S01]  /*7710*/  FFMA.FTZ R31, R27, R10, R31 ;  /* 0x0000000a1b1f7223 */ /* 0x000fe2000001001f */
[----:B------:R-:W-:Y:S01]  /*7720*/  FFMA.FTZ R26, R7, R26, R5 ;  /* 0x0000001a071a7223 */ /* 0x000fe20000010005 */
[----:B------:R-:W-:Y:S02]  /*7730*/  F2FP.F16.F32.PACK_AB R4, R39, R36 ;  /* 0x000000242704723e */ /* 0x000fe400000000ff */
[----:B------:R-:W-:-:S02]  /*7740*/  F2FP.F16.F32.PACK_AB R5, R33, R38 ;  /* 0x000000262105723e */ /* 0x000fc400000000ff */
[----:B------:R-:W-:Y:S02]  /*7750*/  F2FP.F16.F32.PACK_AB R6, R28, R43 ;  /* 0x0000002b1c06723e */ /* 0x000fe400000000ff */
[----:B------:R-:W-:Y:S02]  /*7760*/  F2FP.F16.F32.PACK_AB R7, R40, R11 ;  /* 0x0000000b2807723e */ /* 0x000fe400000000ff */
[----:B------:R-:W-:Y:S02]  /*7770*/  F2FP.F16.F32.PACK_AB R8, R37, R34 ;  /* 0x000000222508723e */ /* 0x000fe400000000ff */
[----:B------:R-:W-:Y:S02]  /*7780*/  F2FP.F16.F32.PACK_AB R9, R41, R32 ;  /* 0x000000202909723e */ /* 0x000fe400000000ff */
[----:B------:R-:W-:Y:S02]  /*7790*/  F2FP.F16.F32.PACK_AB R10, R21, R30 ;  /* 0x0000001e150a723e */ /* 0x000fe400000000ff */
[----:B------:R-:W-:Y:S01]  /*77a0*/  F2FP.F16.F32.PACK_AB R11, R26, R31 ;  /* 0x0000001f1a0b723e */ /* 0x000fe200000000ff */
[----:B------:R1:W-:Y:S04]  /*77b0*/  STS.128 [R42+0xc400], R4 ;  /* 0x00c400042a007388 */ /* 0x0003e80000000c00 */
[----:B------:R1:W-:Y:S02]  /*77c0*/  STS.128 [R44+0xc400], R8 ;  /* 0x00c400082c007388 */ /* 0x0003e40000000c00 */
.L_x_406:
[----:B------:R-:W-:Y:S05]  /*77d0*/  BSYNC B1 ;  /* 0x0000000000017941 */ /* 0x000fea0003800000 */
.L_x_405:
[----:B------:R-:W-:Y:S05]  /*77e0*/  @P0 BRA `(.L_x_396) ;  /* 0x0000000400480947 */ /* 0x000fea0003800000 */
[----:B-1----:R-:W0:Y:S01]  /*77f0*/  LDL R8, [R1+0x38] ;  /* 0x0000380001087983 */ /* 0x002e220000100800 */
[----:B------:R-:W-:-:S03]  /*7800*/  SHF.R.U32.HI R4, RZ, 0x3, R157 ;  /* 0x00000003ff047819 */ /* 0x000fc6000001169d */
[----:B------:R-:W2:Y:S01]  /*7810*/  LDL R38, [R1+0x5c] ;  /* 0x00005c0001267983 */ /* 0x000ea20000100800 */
[----:B------:R-:W-:Y:S01]  /*7820*/  LOP3.LUT R24, R4, R24, R157, 0x1e, !PT ;  /* 0x0000001804187212 */ /* 0x000fe200078e1e9d */
[--C-:B------:R-:W-:Y:S02]  /*7830*/  HADD2.F32 R32, -RZ, R20.reuse.H1_H1 ;  /* 0x30000014ff207230 */ /* 0x100fe40000004100 */
[--C-:B------:R-:W-:Y:S02]  /*7840*/  HADD2.F32 R34, -RZ, R45.reuse.H0_H0 ;  /* 0x2000002dff227230 */ /* 0x100fe40000004100 */
[----:B------:R-:W-:Y:S02]  /*7850*/  HADD2.F32 R36, -RZ, R45.H1_H1 ;  /* 0x3000002dff247230 */ /* 0x000fe40000004100 */
[----:B------:R-:W-:Y:S02]  /*7860*/  HADD2.F32 R41, -RZ, R15.H0_H0 ;  /* 0x2000000fff297230 */ /* 0x000fe40000004100 */
[----:B------:R-:W-:-:S02]  /*7870*/  HADD2.F32 R43, -RZ, R20.H0_H0 ;  /* 0x20000014ff2b7230 */ /* 0x000fc40000004100 */
[----:B0-----:R-:W-:-:S04]  /*7880*/  IMAD.IADD R9, R8, 0x1, R24 ;  /* 0x0000000108097824 */ /* 0x001fc800078e0218 */
[----:B------:R-:W-:Y:S01]  /*7890*/  IMAD R21, R9, 0x2, R2 ;  /* 0x0000000209157824 */ /* 0x000fe200078e0202 */
[----:B--2---:R-:W-:Y:S04]  /*78a0*/  LDS.128 R4, [R38+0xc400] ;  /* 0x00c4000026047984 */ /* 0x004fe80000000c00 */
[----:B------:R-:W0:Y:S02]  /*78b0*/  LDS.128 R8, [R21+0xc400] ;  /* 0x00c4000015087984 */ /* 0x000e240000000c00 */
[--C-:B0-----:R-:W-:Y:S02]  /*78c0*/  HADD2.F32 R28, -RZ, R8.reuse.H0_H0 ;  /* 0x20000008ff1c7230 */ /* 0x101fe40000004100 */
[----:B------:R-:W-:-:S03]  /*78d0*/  HADD2.F32 R8, -RZ, R8.H1_H1 ;  /* 0x30000008ff087230 */ /* 0x000fc60000004100 */
[-C--:B------:R-:W-:Y:S01]  /*78e0*/  FMUL.FTZ R33, R34, R28.reuse ;  /* 0x0000001c22217220 */ /* 0x080fe20000410000 */
[----:B------:R-:W-:Y:S01]  /*78f0*/  FMUL.FTZ R37, R32, R28 ;  /* 0x0000001c20257220 */ /* 0x000fe20000410000 */
[----:B------:R-:W-:Y:S02]  /*7900*/  HADD2.F32 R28, -RZ, R15.H1_H1 ;  /* 0x3000000fff1c7230 */ /* 0x000fe40000004100 */
[--C-:B------:R-:W-:Y:S02]  /*7910*/  HADD2.F32 R24, -RZ, R4.reuse.H0_H0 ;  /* 0x20000004ff187230 */ /* 0x100fe40000004100 */
[-C--:B------:R-:W-:Y:S01]  /*7920*/  FMUL.FTZ R39, R36, R8.reuse ;  /* 0x0000000824277220 */ /* 0x080fe20000410000 */
[----:B------:R-:W-:Y:S02]  /*7930*/  HADD2.F32 R4, -RZ, R4.H1_H1 ;  /* 0x30000004ff047230 */ /* 0x000fe40000004100 */
[----:B------:R-:W-:Y:S01]  /*7940*/  FMUL.FTZ R15, R28, R8 ;  /* 0x000000081c0f7220 */ /* 0x000fe20000410000 */
[----:B------:R-:W-:-:S02]  /*7950*/  HADD2.F32 R29, -RZ, R9.H0_H0 ;  /* 0x20000009ff1d7230 */ /* 0x000fc40000004100 */
[----:B------:R-:W-:Y:S02]  /*7960*/  HADD2.F32 R9, -RZ, R9.H1_H1 ;  /* 0x30000009ff097230 */ /* 0x000fe40000004100 */
[-C--:B------:R-:W-:Y:S01]  /*7970*/  FFMA.FTZ R8, R28, R4.reuse, -R39 ;  /* 0x000000041c087223 */ /* 0x080fe20000010827 */
[----:B------:R-:W-:Y:S02]  /*7980*/  HADD2.F32 R39, -RZ, R14.H1_H1 ;  /* 0x3000000eff277230 */ /* 0x000fe40000004100 */
[----:B------:R-:W-:Y:S01]  /*7990*/  FFMA.FTZ R20, R36, R4, R15 ;  /* 0x0000000424147223 */ /* 0x000fe2000001000f */
[----:B------:R-:W-:Y:S02]  /*79a0*/  HADD2.F32 R15, -RZ, R13.H0_H0 ;  /* 0x2000000dff0f7230 */ /* 0x000fe40000004100 */
[--C-:B------:R-:W-:Y:S02]  /*79b0*/  HADD2.F32 R25, -RZ, R5.reuse.H0_H0 ;  /* 0x20000005ff197230 */ /* 0x100fe40000004100 */
[----:B------:R-:W-:Y:S01]  /*79c0*/  FFMA.FTZ R37, R34, R24, R37 ;  /* 0x0000001822257223 */ /* 0x000fe20000010025 */
[----:B------:R-:W-:-:S02]  /*79d0*/  HADD2.F32 R5, -RZ, R5.H1_H1 ;  /* 0x30000005ff057230 */ /* 0x000fc40000004100 */
[-C--:B------:R-:W-:Y:S01]  /*79e0*/  FMUL.FTZ R4, R39, R9.reuse ;  /* 0x0000000927047220 */ /* 0x080fe20000410000 */
[----:B------:R-:W-:Y:S02]  /*79f0*/  HADD2.F32 R30, -RZ, R10.H0_H0 ;  /* 0x2000000aff1e7230 */ /* 0x000fe40000004100 */
[----:B------:R-:W-:Y:S02]  /*7a00*/  HADD2.F32 R34, -RZ, R14.H0_H0 ;  /* 0x2000000eff227230 */ /* 0x000fe40000004100 */
[C---:B------:R-:W-:Y:S01]  /*7a10*/  FMUL.FTZ R14, R15.reuse, R9 ;  /* 0x000000090f0e7220 */ /* 0x040fe20000410000 */
[----:B------:R-:W-:Y:S02]  /*7a20*/  HADD2.F32 R10, -RZ, R10.H1_H1 ;  /* 0x3000000aff0a7230 */ /* 0x000fe40000004100 */
[----:B------:R-:W-:Y:S02]  /*7a30*/  HADD2.F32 R36, -RZ, R13.H1_H1 ;  /* 0x3000000dff247230 */ /* 0x000fe40000004100 */
[----:B------:R-:W-:Y:S01]  /*7a40*/  FFMA.FTZ R9, R15, R5, -R4 ;  /* 0x000000050f097223 */ /* 0x000fe20000010804 */
[----:B------:R-:W-:-:S02]  /*7a50*/  HADD2.F32 R26, -RZ, R6.H0_H0 ;  /* 0x20000006ff1a7230 */ /* 0x000fc40000004100 */
[----:B------:R-:W-:Y:S01]  /*7a60*/  FFMA.FTZ R33, R32, R24, -R33 ;  /* 0x0000001820217223 */ /* 0x000fe20000010821 */
[----:B------:R-:W-:Y:S02]  /*7a70*/  HADD2.F32 R4, -RZ, R3.H0_H0 ;  /* 0x20000003ff047230 */ /* 0x000fe40000004100 */
[----:B------:R-:W-:Y:S01]  /*7a80*/  FMUL.FTZ R24, R43, R29 ;  /* 0x0000001d2b187220 */ /* 0x000fe20000410000 */
[----:B------:R-:W-:Y:S02]  /*7a90*/  HADD2.F32 R6, -RZ, R6.H1_H1 ;  /* 0x30000006ff067230 */ /* 0x000fe40000004100 */
[----:B------:R-:W-:Y:S01]  /*7aa0*/  FFMA.FTZ R13, R39, R5, R14 ;  /* 0x00000005270d7223 */ /* 0x000fe2000001000e */
[-C--:B------:R-:W-:Y:S01]  /*7ab0*/  FMUL.FTZ R5, R36, R10.reuse ;  /* 0x0000000a24057220 */ /* 0x080fe20000410000 */
[C---:B------:R-:W-:Y:S01]  /*7ac0*/  FMUL.FTZ R28, R41.reuse, R29 ;  /* 0x0000001d291c7220 */ /* 0x040fe20000410000 */
[--C-:B------:R-:W-:Y:S02]  /*7ad0*/  HADD2.F32 R31, -RZ, R11.reuse.H0_H0 ;  /* 0x2000000bff1f7230 */ /* 0x100fe40000004100 */
[----:B------:R-:W-:Y:S01]  /*7ae0*/  FFMA.FTZ R24, R41, R25, -R24 ;  /* 0x0000001929187223 */ /* 0x000fe20000010818 */
[----:B------:R-:W-:Y:S01]  /*7af0*/  FMUL.FTZ R29, R4, R10 ;  /* 0x0000000a041d7220 */ /* 0x000fe20000410000 */
[----:B------:R-:W-:-:S02]  /*7b00*/  HADD2.F32 R11, -RZ, R11.H1_H1 ;  /* 0x3000000bff0b7230 */ /* 0x000fc40000004100 */
[----:B------:R-:W-:Y:S01]  /*7b10*/  FFMA.FTZ R10, R4, R6, -R5 ;  /* 0x00000006040a7223 */ /* 0x000fe20000010805 */
[----:B------:R-:W-:Y:S02]  /*7b20*/  HADD2.F32 R39, -RZ, R3.H1_H1 ;  /* 0x30000003ff277230 */ /* 0x000fe40000004100 */
[--C-:B------:R-:W-:Y:S02]  /*7b30*/  HADD2.F32 R41, -RZ, R12.reuse.H0_H0 ;  /* 0x2000000cff297230 */ /* 0x100fe40000004100 */
[----:B------:R-:W-:Y:S02]  /*7b40*/  HADD2.F32 R32, -RZ, R12.H1_H1 ;  /* 0x3000000cff207230 */ /* 0x000fe40000004100 */
[--C-:B------:R-:W-:Y:S02]  /*7b50*/  HADD2.F32 R3, -RZ, R0.reuse.H1_H1 ;  /* 0x30000000ff037230 */ /* 0x100fe40000004100 */
[----:B------:R-:W-:Y:S02]  /*7b60*/  HADD2.F32 R5, -RZ, R0.H0_H0 ;  /* 0x20000000ff057230 */ /* 0x000fe40000004100 */
[----:B------:R-:W-:-:S02]  /*7b70*/  HADD2.F32 R27, -RZ, R7.H0_H0 ;  /* 0x20000007ff1b7230 */ /* 0x000fc40000004100 */
[----:B------:R-:W-:Y:S01]  /*7b80*/  FFMA.FTZ R28, R43, R25, R28 ;  /* 0x000000192b1c7223 */ /* 0x000fe2000001001c */
[----:B------:R-:W-:Y:S02]  /*7b90*/  HADD2.F32 R7, -RZ, R7.H1_H1 ;  /* 0x30000007ff077230 */ /* 0x000fe40000004100 */
[----:B------:R-:W-:Y:S01]  /*7ba0*/  FMUL.FTZ R15, R34, R30 ;  /* 0x0000001e220f7220 */ /* 0x000fe20000410000 */
[----:B------:R-:W-:Y:S01]  /*7bb0*/  FFMA.FTZ R0, R36, R6, R29 ;  /* 0x0000000624007223 */ /* 0x000fe2000001001d */
[----:B------:R-:W-:Y:S01]  /*7bc0*/  FMUL.FTZ R4, R39, R31 ;  /* 0x0000001f27047220 */ /* 0x000fe20000410000 */
[----:B------:R-:W-:Y:S01]  /*7bd0*/  FMUL.FTZ R12, R41, R11 ;  /* 0x0000000b290c7220 */ /* 0x000fe20000410000 */
[C---:B------:R-:W-:Y:S01]  /*7be0*/  FMUL.FTZ R25, R32.reuse, R30 ;  /* 0x0000001e20197220 */ /* 0x040fe20000410000 */
[----:B------:R-:W-:Y:S01]  /*7bf0*/  FMUL.FTZ R6, R3, R31 ;  /* 0x0000001f03067220 */ /* 0x000fe20000410000 */
[----:B------:R-:W-:Y:S01]  /*7c00*/  FMUL.FTZ R14, R5, R11 ;  /* 0x0000000b050e7220 */ /* 0x000fe20000410000 */
[-C--:B------:R-:W-:Y:S01]  /*7c10*/  FFMA.FTZ R15, R32, R26.reuse, -R15 ;  /* 0x0000001a200f7223 */ /* 0x080fe2000001080f */
[----:B------:R-:W-:Y:S01]  /*7c20*/  FFMA.FTZ R3, R3, R27, -R4 ;  /* 0x0000001b03037223 */ /* 0x000fe20000010804 */
[----:B------:R-:W-:Y:S01]  /*7c30*/  FFMA.FTZ R12, R5, R7, -R12 ;  /* 0x00000007050c7223 */ /* 0x000fe2000001080c */
[----:B------:R-:W-:Y:S01]  /*7c40*/  FFMA.FTZ R25, R34, R26, R25 ;  /* 0x0000001a22197223 */ /* 0x000fe20000010019 */
[----:B------:R-:W-:Y:S01]  /*7c50*/  FFMA.FTZ R11, R39, R27, R6 ;  /* 0x0000001b270b7223 */ /* 0x000fe20000010006 */
[----:B------:R-:W-:Y:S01]  /*7c60*/  FFMA.FTZ R14, R41, R7, R14 ;  /* 0x00000007290e7223 */ /* 0x000fe2000001000e */
[----:B------:R-:W-:-:S02]  /*7c70*/  F2FP.F16.F32.PACK_AB R4, R8, R33 ;  /* 0x000000210804723e */ /* 0x000fc400000000ff */
[----:B------:R-:W-:Y:S02]  /*7c80*/  F2FP.F16.F32.PACK_AB R5, R9, R24 ;  /* 0x000000180905723e */ /* 0x000fe400000000ff */
[----:B------:R-:W-:Y:S02]  /*7c90*/  F2FP.F16.F32.PACK_AB R6, R10, R15 ;  /* 0x0000000f0a06723e */ /* 0x000fe400000000ff */
[----:B------:R-:W-:Y:S02]  /*7ca0*/  F2FP.F16.F32.PACK_AB R7, R12, R3 ;  /* 0x000000030c07723e */ /* 0x000fe400000000ff */
[----:B------:R-:W-:Y:S02]  /*7cb0*/  F2FP.F16.F32.PACK_AB R8, R20, R37 ;  /* 0x000000251408723e */ /* 0x000fe400000000ff */
[----:B------:R-:W-:Y:S02]  /*7cc0*/  F2FP.F16.F32.PACK_AB R9, R13, R28 ;  /* 0x0000001c0d09723e */ /* 0x000fe400000000ff */
[----:B------:R-:W-:-:S02]  /*7cd0*/  F2FP.F16.F32.PACK_AB R10, R0, R25 ;  /* 0x00000019000a723e */ /* 0x000fc400000000ff */
[----:B------:R-:W-:Y:S01]  /*7ce0*/  F2FP.F16.F32.PACK_AB R11, R14, R11 ;  /* 0x0000000b0e0b723e */ /* 0x000fe200000000ff */
[----:B------:R3:W-:Y:S04]  /*7cf0*/  STS.128 [R38+0xc400], R4 ;  /* 0x00c4000426007388 */ /* 0x0007e80000000c00 */
[----:B------:R3:W-:Y:S02]  /*7d00*/  STS.128 [R21+0xc400], R8 ;  /* 0x00c4000815007388 */ /* 0x0007e40000000c00 */
.L_x_396:
[----:B------:R-:W-:Y:S05]  /*7d10*/  BSYNC B0 ;  /* 0x0000000000007941 */ /* 0x000fea0003800000 */
.L_x_382:
[----:B------:R-:W-:Y:S01]  /*7d20*/  @!PT LDS RZ, [RZ] ;  /* 0x00000000fffff984 */ /* 0x000fe20000000800 */
[----:B------:R-:W-:Y:S01]  /*7d30*/  @!PT LDS RZ, [RZ] ;  /* 0x00000000fffff984 */ /* 0x000fe20000000800 */
[----:B------:R-:W-:Y:S01]  /*7d40*/  @!PT LDS RZ, [RZ] ;  /* 0x00000000fffff984 */ /* 0x000fe20000000800 */
[----:B------:R-:W-:Y:S01]  /*7d50*/  @!PT LDS RZ, [RZ] ;  /* 0x00000000fffff984 */ /* 0x000fe20000000800 */
[----:B------:R4:W-:Y:S06]  /*7d60*/  MEMBAR.ALL.CTA ;  /* 0x0000000000007992 */ /* 0x0009ec0000008000 */
[----:B----4-:R-:W4:Y:S01]  /*7d70*/  FENCE.VIEW.ASYNC.S ;  /* 0x00000000000073c6 */ /* 0x010f220000000000 */
[----:B------:R-:W-:Y:S05]  /*7d80*/  WARPSYNC.ALL ;  /* 0x0000000000007948 */ /* 0x000fea0003800000 */
[----:B----4-:R-:W-:Y:S06]  /*7d90*/  BAR.SYNC.DEFER_BLOCKING 0xd, 0x180 ;  /* 0x0346000000007b1d */ /* 0x010fec0000010000 */
.L_x_379:
[----:B------:R-:W-:-:S13]  /*7da0*/  ISETP.NE.AND P0, PT, R152, 0x3, PT ;  /* 0x000000039800780c */ /* 0x000fda0003f05270 */
[----:B------:R-:W-:Y:S05]  /*7db0*/  @!P0 BRA `(.L_x_407) ;  /* 0x0000000000048947 */ /* 0x000fea0003800000 */
[----:B------:R-:W-:Y:S01]  /*7dc0*/  BPT.TRAP 0x1 ;  /* 0x000000040000795c */ /* 0x000fe20000300000 */
.L_x_407:
[----:B-123--:R-:W-:Y:S01]  /*7dd0*/  IMAD R4, R22, 0x8, R2 ;  /* 0x0000000816047824 */ /* 0x00efe200078e0202 */
[----:B------:R-:W-:-:S04]  /*7de0*/  SHF.L.U32 R5, R153, 0x1f, RZ ;  /* 0x0000001f99057819 */ /* 0x000fc800000006ff */
[----:B------:R1:W2:Y:S01]  /*7df0*/  SYNCS.PHASECHK.TRANS64.TRYWAIT P1, [R4+URZ+0x30830], R5 ;  /* 0x03083005040075a7 */ /* 0x0002a2000802017f */
[----:B------:R-:W-:Y:S05]  /*7e00*/  @!P0 BRA `(.L_x_408) ;  /* 0x0000000000048947 */ /* 0x000fea0003800000 */
[----:B------:R-:W-:Y:S01]  /*7e10*/  BPT.TRAP 0x1 ;  /* 0x000000040000795c */ /* 0x000fe20000300000 */
.L_x_408:
[----:B------:R-:W-:Y:S01]  /*7e20*/  IADD3 R0, R2, 0x12400, RZ ;  /* 0x0001240002007810 */ /* 0x000fe20007ffe0ff */
[----:B------:R-:W-:-:S03]  /*7e30*/  IMAD R3, R35, 0x2000, R2 ;  /* 0x0000200023037824 */ /* 0x000fc600078e0202 */
[----:B------:R-:W-:Y:S02]  /*7e40*/  SHF.R.U32.HI R0, RZ, 0x4, R0 ;  /* 0x00000004ff007819 */ /* 0x000fe40000011600 */
[----:B------:R3:W-:Y:S02]  /*7e50*/  STL [R1+0x2c], R3 ;  /* 0x00002c0301007387 */ /* 0x0007e40000100800 */
[----:B------:R-:W-:-:S04]  /*7e60*/  LOP3.LUT R0, R0, 0x3fff, RZ, 0xc0, !PT ;  /* 0x00003fff00007812 */ /* 0x000fc800078ec0ff */
[----:B------:R-:W-:Y:S01]  /*7e70*/  LOP3.LUT R0, R0, 0x10000, RZ, 0xfc, !PT ;  /* 0x0001000000007812 */ /* 0x000fe200078efcff */
[----:B---3--:R-:W-:-:S04]  /*7e80*/  VIADD R3, R3, 0xc400 ;  /* 0x0000c40003037836 */ /* 0x008fc80000000000 */
[----:B------:R3:W-:Y:S01]  /*7e90*/  STL [R1+0x34], R0 ;  /* 0x0000340001007387 */ /* 0x0007e20000100800 */
[----:B------:R-:W-:-:S04]  /*7ea0*/  SHF.R.U32.HI R3, RZ, 0x4, R3 ;  /* 0x00000004ff037819 */ /* 0x000fc80000011603 */
[----:B------:R-:W-:Y:S01]  /*7eb0*/  LOP3.LUT R3, R3, 0x3fff, RZ, 0xc0, !PT ;  /* 0x00003fff03037812 */ /* 0x000fe200078ec0ff */
[----:B--2---:R-:W-:Y:S06]  /*7ec0*/  @P1 BRA `(.L_x_409) ;  /* 0x0000000000081947 */ /* 0x004fec0003800000 */
[----:B------:R-:W2:Y:S02]  /*7ed0*/  SYNCS.PHASECHK.TRANS64.TRYWAIT P1, [R4+URZ+0x30830], R5 ;  /* 0x03083005040075a7 */ /* 0x000ea4000802017f */
[----:B--2---:R-:W-:Y:S05]  /*7ee0*/  @!P1 BRA `(.L_x_410) ;  /* 0x000000d4009c9947 */ /* 0x004fea0003800000 */
.L_x_409:
[----:B---3--:R-:W3:Y:S01]  /*7ef0*/  LDL R0, [R1+0x34] ;  /* 0x0000340001007983 */ /* 0x008ee20000100800 */
[----:B------:R-:W-:Y:S01]  /*7f00*/  IMAD.MOV.U32 R7, RZ, RZ, 0x40000040 ;  /* 0x40000040ff077424 */ /* 0x000fe200078e00ff */
[----:B------:R-:W-:Y:S01]  /*7f10*/  LOP3.LUT R12, R3, 0x10000, RZ, 0xfc, !PT ;  /* 0x00010000030c7812 */ /* 0x000fe200078efcff */
[----:B------:R-:W-:Y:S01]  /*7f20*/  IMAD.MOV.U32 R13, RZ, RZ, 0x40000040 ;  /* 0x40000040ff0d7424 */ /* 0x000fe200078e00ff */
[----:B------:R-:W-:Y:S05]  /*7f30*/  WARPSYNC.ALL ;  /* 0x0000000000007948 */ /* 0x000fea0003800000 */
[----:B------:R-:W-:Y:S01]  /*7f40*/  R2UR UR7, R7 ;  /* 0x00000000070772ca */ /* 0x000fe200000e0000 */
[----:B------:R-:W4:Y:S01]  /*7f50*/  LDL R11, [R1+0x54] ;  /* 0x00005400010b7983 */ /* 0x000f220000100800 */
[----:B------:R-:W-:-:S02]  /*7f60*/  R2UR UR4, R12 ;  /* 0x000000000c0472ca */ /* 0x000fc400000e0000 */
[----:B------:R-:W-:Y:S01]  /*7f70*/  R2UR UR5, R13 ;  /* 0x000000000d0572ca */ /* 0x000fe200000e0000 */
[----:B0----5:R-:W-:Y:S01]  /*7f80*/  WARPGROUP.ARRIVE ;  /* 0x00000000000079c5 */ /* 0x021fe20000000000 */
[----:B------:R-:W-:Y:S01]  /*7f90*/  IMAD.MOV.U32 R9, RZ, RZ, 0x40000040 ;  /* 0x40000040ff097424 */ /* 0x000fe200078e00ff */
[----:B------:R-:W-:Y:S01]  /*7fa0*/  IADD3 R20, R12, 0x2, RZ ;  /* 0x000000020c147810 */ /* 0x000fe20007ffe0ff */
[----:B------:R-:W-:Y:S01]  /*7fb0*/  IMAD.MOV.U32 R21, RZ, RZ, 0x40000040 ;  /* 0x40000040ff157424 */ /* 0x000fe200078e00ff */
[----:B------:R-:W-:Y:S01]  /*7fc0*/  P2R R10, PR, RZ, 0x1 ;  /* 0x00000001ff0a7803 */ /* 0x000fe20000000000 */
[----:B---3--:R-:W-:-:S05]  /*7fd0*/  IMAD R6, R22, 0x600, R0 ;  /* 0x0000060016067824 */ /* 0x008fca00078e0200 */
[----:B------:R-:W-:-:S13]  /*7fe0*/  R2UR UR6, R6 ;  /* 0x00000000060672ca */ /* 0x000fda00000e0000 */
[----:B------:R-:W-:Y:S01]  /*7ff0*/  HGMMA.64x192x16.F32 R24, gdesc[UR4], RZ, !UPT, gsb0 ;  /* 0x02e00000041879f0 */ /* 0x000fe2000c0008ff */
[----:B------:R-:W-:Y:S01]  /*8000*/  VIADD R8, R6, 0x2 ;  /* 0x0000000206087836 */ /* 0x000fe20000000000 */
[----:B------:R-:W-:Y:S02]  /*8010*/  R2UR UR7, R9 ;  /* 0x00000000090772ca */ /* 0x000fe400000e0000 */
[----:B------:R-:W-:Y:S02]  /*8020*/  R2UR UR4, R20 ;  /* 0x00000000140472ca */ /* 0x000fe400000e0000 */
[----:B------:R-:W-:Y:S02]  /*8030*/  R2UR UR6, R8 ;  /* 0x00000000080672ca */ /* 0x000fe400000e0000 */
[----:B------:R-:W-:Y:S01]  /*8040*/  R2UR UR5, R21 ;  /* 0x00000000150572ca */ /* 0x000fe200000e0000 */
[----:B------:R-:W-:Y:S01]  /*8050*/  VIADD R8, R6, 0x4 ;  /* 0x0000000406087836 */ /* 0x000fe20000000000 */
[----:B------:R-:W-:Y:S01]  /*8060*/  MOV R15, 0x40000040 ;  /* 0x40000040000f7802 */ /* 0x000fe20000000f00 */
[----:B------:R-:W-:-:S02]  /*8070*/  VIADD R14, R12, 0x4 ;  /* 0x000000040c0e7836 */ /* 0x000fc40000000000 */
[----:B------:R-:W-:Y:S01]  /*8080*/  IMAD.MOV.U32 R9, RZ, RZ, 0x40000040 ;  /* 0x40000040ff097424 */ /* 0x000fe200078e00ff */
[----:B------:R-:W-:Y:S02]  /*8090*/  WARPGROUP.DEPBAR.LE gsb0, 0x0 ;  /* 0x00008000000079c5 */ /* 0x000fe40000010000 */
[----:B------:R-:W-:-:S06]  /*80a0*/  WARPGROUP.ARRIVE ;  /* 0x00000000000079c5 */ /* 0x000fcc0000000000 */
[----:B------:R-:W-:Y:S01]  /*80b0*/  HGMMA.64x192x16.F32 R24, gdesc[UR4], R24, gsb0 ;  /* 0x02e00000041879f0 */ /* 0x000fe20008000818 */
        /* <DEDUP_REMOVED lines=15> */
[----:B------:R-:W0:Y:S01]  /*81b0*/  S2R R0, SR_TID.X ;  /* 0x0000000000007919 */ /* 0x000e220000002100 */
[----:B------:R3:W-:Y:S01]  /*81c0*/  STL.64 [R1+0x8], R12 ;  /* 0x0000080c01007387 */ /* 0x0007e20000100a00 */
[----:B0-----:R-:W-:-:S05]  /*81d0*/  VIADD R0, R0, 0xffffff80 ;  /* 0xffffff8000007836 */ /* 0x001fca0000000000 */
[----:B---3--:R-:W-:-:S04]  /*81e0*/  SHF.R.S32.HI R12, RZ, 0x1f, R0 ;  /* 0x0000001fff0c7819 */ /* 0x008fc80000011400 */
[----:B------:R-:W-:-:S04]  /*81f0*/  LEA.HI R12, R12, R0, RZ, 0x7 ;  /* 0x000000000c0c7211 */ /* 0x000fc800078f38ff */
[----:B------:R-:W-:-:S05]  /*8200*/  LOP3.LUT R12, R12, 0xffffff80, RZ, 0xc0, !PT ;  /* 0xffffff800c0c7812 */ /* 0x000fca00078ec0ff */
[----:B------:R-:W-:-:S05]  /*8210*/  IMAD.IADD R12, R0, 0x1, -R12 ;  /* 0x00000001000c7824 */ /* 0x000fca00078e0a0c */
[----:B------:R-:W-:-:S04]  /*8220*/  SHF.R.S32.HI R0, RZ, 0x1f, R12 ;  /* 0x0000001fff007819 */ /* 0x000fc8000001140c */
[----:B------:R-:W-:-:S04]  /*8230*/  LEA.HI R0, R0, R12, RZ, 0x2 ;  /* 0x0000000c00007211 */ /* 0x000fc800078f10ff */
[----:B------:R-:W-:Y:S01]  /*8240*/  LOP3.LUT R0, R0, 0x7ffffffc, RZ, 0xc0, !PT ;  /* 0x7ffffffc00007812 */ /* 0x000fe200078ec0ff */
[----:B------:R-:W-:Y:S02]  /*8250*/  WARPGROUP.DEPBAR.LE gsb0, 0x0 ;  /* 0x00008000000079c5 */ /* 0x000fe40000010000 */
[----:B------:R-:W-:-:S06]  /*8260*/  WARPGROUP.ARRIVE ;  /* 0x00000000000079c5 */ /* 0x000fcc0000000000 */
[----:B------:R-:W-:Y:S01]  /*8270*/  HGMMA.64x192x16.F32 R24, gdesc[UR4], R24, gsb0 ;  /* 0x02e00000041879f0 */ /* 0x000fe20008000818 */
[----:B------:R-:W-:Y:S01]  /*8280*/  IMAD.IADD R0, R12, 0x1, -R0 ;  /* 0x000000010c007824 */ /* 0x000fe200078e0a00 */
[----:B------:R-:W-:Y:S01]  /*8290*/  ULDC UR4, c[0x0][0x988] ;  /* 0x0002620000047ab9 */ /* 0x000fe20000000800 */
[----:B------:R-:W-:-:S04]  /*82a0*/  IMAD.MOV.U32 R3, RZ, RZ, -0x2 ;  /* 0xfffffffeff037424 */ /* 0x000fc800078e00ff */
[----:B------:R-:W-:-:S04]  /*82b0*/  IMAD R3, R0, R3, 0xc0 ;  /* 0x000000c000037424 */ /* 0x000fc800078e0203 */
[----:B-12---:R-:W-:-:S04]  /*82c0*/  IMAD.IADD R5, R3, 0x1, R126 ;  /* 0x0000000103057824 */ /* 0x006fc800078e027e */
[----:B----4-:R-:W-:-:S05]  /*82d0*/  IMAD R5, R11, -0xc0, R5 ;  /* 0xffffff400b057824 */ /* 0x010fca00078e0205 */
        /* <DEDUP_REMOVED lines=8> */
[----:B------:R-:W-:Y:S02]  /*8360*/  FSEL R24, R24, -INF , P4 ;  /* 0xff80000018187808 */ /* 0x000fe40002000000 */
[----:B------:R-:W-:Y:S02]  /*8370*/  FSEL R25, R25, -INF , P3 ;  /* 0xff80000019197808 */ /* 0x000fe40001800000 */
[----:B------:R-:W-:Y:S02]  /*8380*/  FSEL R28, R28, -INF , P1 ;  /* 0xff8000001c1c7808 */ /* 0x000fe40000800000 */
[----:B------:R-:W-:Y:S02]  /*8390*/  FMNMX.FTZ R3, R24, R25, !PT ;  /* 0x0000001918037209 */ /* 0x000fe40007810000 */
[----:B------:R-:W-:-:S02]  /*83a0*/  FSEL R29, R29, -INF , P2 ;  /* 0xff8000001d1d7808 */ /* 0x000fc40001000000 */
[----:B------:R-:W-:Y:S02]  /*83b0*/  FMNMX.FTZ R0, R28, R3, !PT ;  /* 0x000000031c007209 */ /* 0x000fe40007810000 */
[----:B------:R-:W-:Y:S02]  /*83c0*/  FSEL R125, R26, -INF , P4 ;  /* 0xff8000001a7d7808 */ /* 0x000fe40002000000 */
[----:B------:R-:W-:Y:S02]  /*83d0*/  ISETP.GT.AND P4, PT, R5, 0x11, PT ;  /* 0x000000110500780c */ /* 0x000fe40003f84270 */
[----:B------:R-:W-:Y:S02]  /*83e0*/  FSEL R32, R32, -INF , P5 ;  /* 0xff80000020207808 */ /* 0x000fe40002800000 */
[----:B------:R-:W-:Y:S02]  /*83f0*/  FMNMX.FTZ R3, R29, R0, !PT ;  /* 0x000000001d037209 */ /* 0x000fe40007810000 */
[----:B------:R-:W-:-:S02]  /*8400*/  FSEL R124, R27, -INF , P3 ;  /* 0xff8000001b7c7808 */ /* 0x000fc40001800000 */
[----:B------:R-:W-:Y:S02]  /*8410*/  ISETP.GT.AND P3, PT, R5, 0x18, PT ;  /* 0x000000180500780c */ /* 0x000fe40003f64270 */
[----:B------:R-:W-:Y:S02]  /*8420*/  FSEL R33, R33, -INF , P4 ;  /* 0xff80000021217808 */ /* 0x000fe40002000000 */
[----:B------:R-:W-:Y:S02]  /*8430*/  FMNMX.FTZ R0, R32, R3, !PT ;  /* 0x0000000320007209 */ /* 0x000fe40007810000 */
[----:B------:R-:W-:Y:S02]  /*8440*/  FSEL R123, R30, -INF , P1 ;  /* 0xff8000001e7b7808 */ /* 0x000fe40000800000 */
[----:B------:R-:W-:Y:S02]  /*8450*/  ISETP.GT.AND P1, PT, R5, 0x19, PT ;  /* 0x000000190500780c */ /* 0x000fe40003f24270 */
        /* <DEDUP_REMOVED lines=127> */
[----:B------:R-:W-:Y:S02]  /*8c50*/  FMNMX.FTZ R3, R97, R0, !PT ;  /* 0x0000000061037209 */ /* 0x000fe40007810000 */
[----:B------:R-:W-:Y:S02]  /*8c60*/  FSEL R101, R101, -INF , P0 ;  /* 0xff80000065657808 */ /* 0x000fe40000000000 */
[----:B------:R-:W-:Y:S02]  /*8c70*/  FMNMX.FTZ R0, R100, R3, !PT ;  /* 0x0000000364007209 */ /* 0x000fe40007810000 */
        /* <DEDUP_REMOVED lines=23> */
[----:B------:R-:W-:Y:S02]  /*8df0*/  FMNMX.FTZ R3, R113, R0, !PT ;  /* 0x0000000071037209 */ /* 0x000fe40007810000 */
[----:B------:R-:W-:Y:S02]  /*8e00*/  FSEL R116, R116, -INF , P5 ;  /* 0xff80000074747808 */ /* 0x000fe40002800000 */
[----:B------:R-:W-:Y:S02]  /*8e10*/  ISETP.GT.AND P6, PT, R5, 0xb9, PT ;  /* 0x000000b90500780c */ /* 0x000fe40003fc4270 */
[----:B------:R-:W-:-:S02]  /*8e20*/  FMNMX.FTZ R0, R116, R3, !PT ;  /* 0x0000000374007209 */ /* 0x000fc40007810000 */
[----:B------:R-:W-:-:S04]  /*8e30*/  FSEL R117, R117, -INF , P6 ;  /* 0xff80000075757808 */ /* 0x000fc80003000000 */
[----:B------:R-:W-:-:S05]  /*8e40*/  FMNMX.FTZ R11, R117, R0, !PT ;  /* 0x00000000750b7209 */ /* 0x000fca0007810000 */
[----:B------:R-:W0:Y:S02]  /*8e50*/  SHFL.BFLY PT, R0, R11, 0x2, 0x1f ;  /* 0x0c401f000b007f89 */ /* 0x000e2400000e0000 */
[----:B0-----:R-:W-:-:S05]  /*8e60*/  FMNMX.FTZ R12, R11, R0, !PT ;  /* 0x000000000b0c7209 */ /* 0x001fca0007810000 */
[----:B------:R-:W0:Y:S01]  /*8e70*/  SHFL.BFLY PT, R3, R12, 0x1, 0x1f ;  /* 0x0c201f000c037f89 */ /* 0x000e2200000e0000 */
[----:B------:R-:W-:Y:S02]  /*8e80*/  P2R R7, PR, RZ, 0x1 ;  /* 0x00000001ff077803 */ /* 0x000fe40000000000 */
[----:B------:R-:W-:Y:S01]  /*8e90*/  ISETP.GT.AND P0, PT, R5, 0xa0, PT ;  /* 0x000000a00500780c */ /* 0x000fe20003f04270 */
[----:B------:R-:W-:Y:S04]  /*8ea0*/  STL.64 [R1+0x20], R20 ;  /* 0x0000201401007387 */ /* 0x000fe80000100a00 */
[----:B------:R-:W-:Y:S01]  /*8eb0*/  STL.64 [R1+0x18], R14 ;  /* 0x0000180e01007387 */ /* 0x000fe20000100a00 */
[----:B------:R-:W-:-:S03]  /*8ec0*/  FSEL R106, R106, -INF , P0 ;  /* 0xff8000006a6a7808 */ /* 0x000fc60000000000 */
[----:B------:R1:W-:Y:S01]  /*8ed0*/  STL.64 [R1+0x10], R8 ;  /* 0x0000100801007387 */ /* 0x0003e20000100a00 */
[----:B------:R-:W-:Y:S02]  /*8ee0*/  ISETP.NE.AND P0, PT, R7, RZ, PT ;  /* 0x000000ff0700720c */ /* 0x000fe40003f05270 */
[----:B0-----:R-:W-:Y:S01]  /*8ef0*/  FMNMX.FTZ R0, R12, R3, !PT ;  /* 0x000000030c007209 */ /* 0x001fe20007810000 */
[----:B------:R-:W-:Y:S01]  /*8f00*/  IMAD.U32 R3, RZ, RZ, UR4 ;  /* 0x00000004ff037e24 */ /* 0x000fe2000f8e00ff */
[----:B-1----:R-:W-:Y:S02]  /*8f10*/  P2R R9, PR, RZ, 0x4 ;  /* 0x00000004ff097803 */ /* 0x002fe40000000000 */
[C---:B------:R-:W-:Y:S01]  /*8f20*/  FSETP.NEU.FTZ.AND P2, PT, R0.reuse, -INF , PT ;  /* 0xff8000000000780b */ /* 0x040fe20003f5d000 */
[----:B------:R-:W-:Y:S01]  /*8f30*/  FMUL.FTZ R6, R0, R3 ;  /* 0x0000000300067220 */ /* 0x000fe20000410000 */
[----:B------:R-:W-:Y:S02]  /*8f40*/  FSEL R107, R107, -INF , P0 ;  /* 0xff8000006b6b7808 */ /* 0x000fe40000000000 */
[----:B------:R-:W-:-:S02]  /*8f50*/  ISETP.NE.AND P0, PT, R10, RZ, PT ;  /* 0x000000ff0a00720c */ /* 0x000fc40003f05270 */
[----:B------:R-:W-:Y:S02]  /*8f60*/  FSEL R6, R6, RZ, P2 ;  /* 0x000000ff06067208 */ /* 0x000fe40001000000 */
[----:B------:R-:W-:-:S03]  /*8f70*/  FMNMX.FTZ R10, R125, R124, !PT ;  /* 0x0000007c7d0a7209 */ /* 0x000fc60007810000 */
[----:B------:R-:W-:Y:S01]  /*8f80*/  FFMA.FTZ R7, R25, R3, -R6 ;  /* 0x0000000319077223 */ /* 0x000fe20000010806 */
        /* <DEDUP_REMOVED lines=8> */
[----:B------:R-:W-:-:S03]  /*9010*/  FFMA.FTZ R12, R33, R3, -R6 ;  /* 0x00000003210c7223 */ /* 0x000fc60000010806 */
[----:B------:R-:W-:-:S04]  /*9020*/  FMNMX.FTZ R10, R46, R27, !PT ;  /* 0x0000001b2e0a7209 */ /* 0x000fc80007810000 */
[----:B------:R-:W-:-:S04]  /*9030*/  FMNMX.FTZ R33, R47, R10, !PT ;  /* 0x0000000a2f217209 */ /* 0x000fc80007810000 */
[----:B------:R-:W-:-:S04]  /*9040*/  FMNMX.FTZ R10, R50, R33, !PT ;  /* 0x00000021320a7209 */ /* 0x000fc80007810000 */
[----:B------:R-:W-:-:S04]  /*9050*/  FMNMX.FTZ R33, R51, R10, !PT ;  /* 0x0000000a33217209 */ /* 0x000fc80007810000 */
[----:B------:R-:W-:-:S04]  /*9060*/  FMNMX.FTZ R10, R54, R33, !PT ;  /* 0x00000021360a7209 */ /* 0x000fc80007810000 */
[----:B------:R-:W-:Y:S02]  /*9070*/  FMNMX.FTZ R35, R55, R10, !PT ;  /* 0x0000000a37237209 */ /* 0x000fe40007810000 */
[----:B------:R-:W-:Y:S02]  /*9080*/  ISETP.NE.AND P2, PT, R9, RZ, PT ;  /* 0x000000ff0900720c */ /* 0x000fe40003f45270 */
[----:B------:R-:W-:Y:S01]  /*9090*/  FMNMX.FTZ R10, R58, R35, !PT ;  /* 0x000000233a0a7209 */ /* 0x000fe20007810000 */
[-CC-:B------:R-:W-:Y:S01]  /*90a0*/  FFMA.FTZ R9, R29, R3.reuse, -R6.reuse ;  /* 0x000000031d097223 */ /* 0x180fe20000010806 */
[-CC-:B------:R-:W-:Y:S01]  /*90b0*/  FFMA.FTZ R29, R45, R3.reuse, -R6.reuse ;  /* 0x000000032d1d7223 */ /* 0x180fe20000010806 */
[-CC-:B------:R-:W-:Y:S01]  /*90c0*/  FFMA.FTZ R45, R68, R3.reuse, -R6.reuse ;  /* 0x00000003442d7223 */ /* 0x180fe20000010806 */
[----:B------:R-:W-:Y:S01]  /*90d0*/  FMNMX.FTZ R35, R59, R10, !PT ;  /* 0x0000000a3b237209 */ /* 0x000fe20007810000 */
[-CC-:B------:R-:W-:Y:S01]  /*90e0*/  FFMA.FTZ R68, R104, R3.reuse, -R6.reuse ;  /* 0x0000000368447223 */ /* 0x180fe20000010806 */
[----:B------:R-:W-:-:S02]  /*90f0*/  FFMA.FTZ R104, R105, R3, -R6 ;  /* 0x0000000369687223 */ /* 0x000fc40000010806 */
[----:B------:R-:W2:Y:S01]  /*9100*/  LDL R105, [R1+0x3c] ;  /* 0x00003c0001697983 */ /* 0x000ea20000100800 */
        /* <DEDUP_REMOVED lines=8> */
[----:B------:R-:W-:Y:S02]  /*9190*/  P2R R8, PR, RZ, 0x2 ;  /* 0x00000002ff087803 */ /* 0x000fe40000000000 */
[----:B------:R-:W-:Y:S02]  /*91a0*/  ISETP.GT.AND P1, PT, R5, 0x99, PT ;  /* 0x000000990500780c */ /* 0x000fe40003f24270 */
[----:B------:R-:W-:Y:S02]  /*91b0*/  FMNMX.FTZ R37, R75, R10, !PT ;  /* 0x0000000a4b257209 */ /* 0x000fe40007810000 */
[----:B------:R-:W-:Y:S02]  /*91c0*/  FSEL R103, R103, -INF , P1 ;  /* 0xff80000067677808 */ /* 0x000fe40000800000 */
[----:B------:R-:W-:-:S02]  /*91d0*/  FMNMX.FTZ R10, R78, R37, !PT ;  /* 0x000000254e0a7209 */ /* 0x000fc40007810000 */
[----:B------:R-:W-:Y:S01]  /*91e0*/  ISETP.NE.AND P1, PT, R8, RZ, PT ;  /* 0x000000ff0800720c */ /* 0x000fe20003f25270 */
[-CC-:B------:R-:W-:Y:S01]  /*91f0*/  FFMA.FTZ R8, R28, R3.reuse, -R6.reuse ;  /* 0x000000031c087223 */ /* 0x180fe20000010806 */
[----:B------:R-:W-:Y:S01]  /*9200*/  FFMA.FTZ R28, R41, R3, -R6 ;  /* 0x00000003291c7223 */ /* 0x000fe20000010806 */
        /* <DEDUP_REMOVED lines=14> */
[----:B------:R-:W-:Y:S01]  /*92f0*/  FMNMX.FTZ R53, R103, R10, !PT ;  /* 0x0000000a67357209 */ /* 0x000fe20007810000 */
[----:B------:R0:W-:Y:S03]  /*9300*/  MUFU.EX2 R27, R57 ;  /* 0x00000039001b7308 */ /* 0x0001e60000000800 */
[----:B------:R-:W-:Y:S02]  /*9310*/  FMNMX.FTZ R10, R106, R53, !PT ;  /* 0x000000356a0a7209 */ /* 0x000fe40007810000 */
[----:B------:R-:W-:Y:S02]  /*9320*/  FSEL R110, R110, -INF , P1 ;  /* 0xff8000006e6e7808 */ /* 0x000fe40000800000 */
[----:B0-----:R-:W-:Y:S02]  /*9330*/  FMNMX.FTZ R57, R107, R10, !PT ;  /* 0x0000000a6b397209 */ /* 0x001fe40007810000 */
[----:B------:R-:W-:-:S02]  /*9340*/  FSEL R111, R111, -INF , P2 ;  /* 0xff8000006f6f7808 */ /* 0x000fc40001000000 */
[----:B------:R-:W-:Y:S02]  /*9350*/  FMNMX.FTZ R10, R110, R57, !PT ;  /* 0x000000396e0a7209 */ /* 0x000fe40007810000 */
[----:B------:R-:W-:Y:S02]  /*9360*/  FSEL R114, R114, -INF , P3 ;  /* 0xff80000072727808 */ /* 0x000fe40001800000 */
[----:B------:R-:W-:Y:S01]  /*9370*/  FMNMX.FTZ R57, R111, R10, !PT ;  /* 0x0000000a6f397209 */ /* 0x000fe20007810000 */
[----:B------:R-:W-:Y:S01]  /*9380*/  FFMA.FTZ R61, R61, R3, -R6 ;  /* 0x000000033d3d7223 */ /* 0x000fe20000010806 */
[----:B------:R-:W-:Y:S02]  /*9390*/  FSEL R115, R115, -INF , P4 ;  /* 0xff80000073737808 */ /* 0x000fe40002000000 */
[----:B------:R-:W-:Y:S01]  /*93a0*/  FMNMX.FTZ R10, R114, R57, !PT ;  /* 0x00000039720a7209 */ /* 0x000fe20007810000 */
[----:B------:R0:W-:Y:S01]  /*93b0*/  MUFU.EX2 R33, R61 ;  /* 0x0000003d00217308 */ /* 0x0001e20000000800 */
[----:B------:R-:W-:-:S02]  /*93c0*/  FSEL R118, R118, -INF , P5 ;  /* 0xff80000076767808 */ /* 0x000fc40002800000 */
[----:B------:R-:W-:Y:S02]  /*93d0*/  FSEL R119, R119, -INF , P6 ;  /* 0xff80000077777808 */ /* 0x000fe40003000000 */
[----:B0-----:R-:W-:-:S04]  /*93e0*/  FMNMX.FTZ R61, R115, R10, !PT ;  /* 0x0000000a733d7209 */ /* 0x001fc80007810000 */
[----:B------:R-:W-:Y:S01]  /*93f0*/  FMNMX.FTZ R10, R118, R61, !PT ;  /* 0x0000003d760a7209 */ /* 0x000fe20007810000 */
[----:B------:R-:W-:-:S03]  /*9400*/  FFMA.FTZ R21, R49, R3, -R6 ;  /* 0x0000000331157223 */ /* 0x000fc60000010806 */
[----:B------:R-:W-:Y:S01]  /*9410*/  FMNMX.FTZ R10, R119, R10, !PT ;  /* 0x0000000a770a7209 */ /* 0x000fe20007810000 */
[----:B------:R-:W-:-:S04]  /*9420*/  FFMA.FTZ R49, R69, R3, -R6 ;  /* 0x0000000345317223 */ /* 0x000fc80000010806 */
[----:B------:R-:W0:Y:S01]  /*9430*/  SHFL.BFLY PT, R69, R10, 0x2, 0x1f ;  /* 0x0c401f000a457f89 */ /* 0x000e2200000e0000 */
[-CC-:B------:R-:W-:Y:S01]  /*9440*/  FFMA.FTZ R15, R40, R3.reuse, -R6.reuse ;  /* 0x00000003280f7223 */ /* 0x180fe20000010806 */
[----:B------:R-:W-:Y:S01]  /*9450*/  FFMA.FTZ R40, R77, R3, -R6 ;  /* 0x000000034d287223 */ /* 0x000fe20000010806 */
[----:B------:R-:W1:Y:S01]  /*9460*/  S2R R128, SR_TID.X ;  /* 0x0000000000807919 */ /* 0x000e620000002100 */
[----:B0-----:R-:W-:-:S05]  /*9470*/  FMNMX.FTZ R77, R10, R69, !PT ;  /* 0x000000450a4d7209 */ /* 0x001fca0007810000 */
[----:B------:R-:W0:Y:S01]  /*9480*/  SHFL.BFLY PT, R10, R77, 0x1, 0x1f ;  /* 0x0c201f004d0a7f89 */ /* 0x000e2200000e0000 */
        /* <DEDUP_REMOVED lines=12> */
[----:B------:R3:W-:Y:S01]  /*9550*/  MUFU.EX2 R35, R65 ;  /* 0x0000004100237308 */ /* 0x0007e20000000800 */
        /* <DEDUP_REMOVED lines=8> */
[----:B0-----:R-:W-:Y:S01]  /*95e0*/  FMNMX.FTZ R10, R77, R10, !PT ;  /* 0x0000000a4d0a7209 */ /* 0x001fe20007810000 */
[-CC-:B------:R-:W-:Y:S01]  /*95f0*/  FFMA.FTZ R92, R92, R3.reuse, -R6.reuse ;  /* 0x000000035c5c7223 */ /* 0x180fe20000010806 */
[-CC-:B------:R-:W-:Y:S01]  /*9600*/  FFMA.FTZ R60, R93, R3.reuse, -R6.reuse ;  /* 0x000000035d3c7223 */ /* 0x180fe20000010806 */
[-CC-:B------:R-:W-:Y:S01]  /*9610*/  FFMA.FTZ R61, R96, R3.reuse, -R6.reuse ;  /* 0x00000003603d7223 */ /* 0x180fe20000010806 */
[----:B------:R-:W-:-:S03]  /*9620*/  FFMA.FTZ R64, R97, R3, -R6 ;  /* 0x0000000361407223 */ /* 0x000fc60000010806 */
[----:B------:R0:W-:Y:S01]  /*9630*/  MUFU.EX2 R41, R80 ;  /* 0x0000005000297308 */ /* 0x0001e20000000800 */
[-CC-:B---3--:R-:W-:Y:S01]  /*9640*/  FFMA.FTZ R65, R100, R3.reuse, -R6.reuse ;  /* 0x0000000364417223 */ /* 0x188fe20000010806 */
[-CC-:B------:R-:W-:Y:S01]  /*9650*/  FFMA.FTZ R127, R101, R3.reuse, -R6.reuse ;  /* 0x00000003657f7223 */ /* 0x180fe20000010806 */
[-CC-:B------:R-:W-:Y:S01]  /*9660*/  FFMA.FTZ R69, R108, R3.reuse, -R6.reuse ;  /* 0x000000036c457223 */ /* 0x180fe20000010806 */
[-CC-:B------:R-:W-:Y:S01]  /*9670*/  FFMA.FTZ R72, R109, R3.reuse, -R6.reuse ;  /* 0x000000036d487223 */ /* 0x180fe20000010806 */
[-CC-:B----4-:R-:W-:Y:S01]  /*9680*/  FFMA.FTZ R73, R112, R3.reuse, -R6.reuse ;  /* 0x0000000370497223 */ /* 0x190fe20000010806 */
[-CC-:B------:R-:W-:Y:S01]  /*9690*/  FFMA.FTZ R76, R113, R3.reuse, -R6.reuse ;  /* 0x00000003714c7223 */ /* 0x180fe20000010806 */
[-CC-:B------:R-:W-:Y:S01]  /*96a0*/  FFMA.FTZ R77, R117, R3.reuse, -R6.reuse ;  /* 0x00000003754d7223 */ /* 0x180fe20000010806 */
[-C--:B0-----:R-:W-:Y:S01]  /*96b0*/  FFMA.FTZ R80, R116, R3.reuse, -R6 ;  /* 0x0000000374507223 */ /* 0x081fe20000010806 */
[C---:B------:R-:W-:Y:S01]  /*96c0*/  FMUL.FTZ R6, R10.reuse, R3 ;  /* 0x000000030a067220 */ /* 0x040fe20000410000 */
[----:B------:R-:W-:-:S04]  /*96d0*/  FSETP.NEU.FTZ.AND P1, PT, R10, -INF , PT ;  /* 0xff8000000a00780b */ /* 0x000fc80003f3d000 */
[----:B------:R-:W-:Y:S02]  /*96e0*/  FSEL R6, R6, RZ, P1 ;  /* 0x000000ff06067208 */ /* 0x000fe40000800000 */
[----:B-1----:R-:W-:-:S03]  /*96f0*/  LOP3.LUT R128, R128, 0x7f, RZ, 0xc0, !PT ;  /* 0x0000007f80807812 */ /* 0x002fc600078ec0ff */
[-CC-:B------:R-:W-:Y:S01]  /*9700*/  FFMA.FTZ R81, R125, R3.reuse, -R6.reuse ;  /* 0x000000037d517223 */ /* 0x180fe20000010806 */
[-CC-:B------:R-:W-:Y:S01]  /*9710*/  FFMA.FTZ R84, R124, R3.reuse, -R6.reuse ;  /* 0x000000037c547223 */ /* 0x180fe20000010806 */
[----:B------:R-:W-:Y:S01]  /*9720*/  MUFU.EX2 R5, R5 ;  /* 0x0000000500057308 */ /* 0x000fe20000000800 */
[----:B------:R-:W-:Y:S01]  /*9730*/  ISETP.NE.AND P1, PT, R128, RZ, PT ;  /* 0x000000ff8000720c */ /* 0x000fe20003f25270 */
[----:B------:R-:W-:-:S06]  /*9740*/  FFMA.FTZ R85, R123, R3, -R6 ;  /* 0x000000037b557223 */ /* 0x000fcc0000010806 */
[----:B------:R-:W0:Y:S01]  /*9750*/  MUFU.EX2 R7, R7 ;  /* 0x0000000700077308 */ /* 0x000e220000000800 */
[----:B------:R-:W-:-:S07]  /*9760*/  FFMA.FTZ R89, R121, R3, -R6 ;  /* 0x0000000379597223 */ /* 0x000fce0000010806 */
[----:B------:R-:W-:Y:S08]  /*9770*/  MUFU.EX2 R81, R81 ;  /* 0x0000005100517308 */ /* 0x000ff00000000800 */
[----:B------:R-:W1:Y:S08]  /*9780*/  MUFU.EX2 R84, R84 ;  /* 0x0000005400547308 */ /* 0x000e700000000800 */
[----:B------:R-:W3:Y:S08]  /*9790*/  MUFU.EX2 R8, R8 ;  /* 0x0000000800087308 */ /* 0x000ef00000000800 */
[----:B------:R4:W-:Y:S01]  /*97a0*/  MUFU.EX2 R53, R88 ;  /* 0x0000005800357308 */ /* 0x0009e20000000800 */
[-CC-:B------:R-:W-:Y:S01]  /*97b0*/  FFMA.FTZ R101, R47, R3.reuse, -R6.reuse ;  /* 0x000000032f657223 */ /* 0x180fe20000010806 */
[----:B----4-:R-:W-:-:S06]  /*97c0*/  FFMA.FTZ R88, R122, R3, -R6 ;  /* 0x000000037a587223 */ /* 0x010fcc0000010806 */
[----:B------:R-:W-:Y:S01]  /*97d0*/  MUFU.EX2 R85, R85 ;  /* 0x0000005500557308 */ /* 0x000fe20000000800 */
[----:B------:R-:W-:Y:S01]  /*97e0*/  FFMA.FTZ R47, R58, R3, -R6 ;  /* 0x000000033a2f7223 */ /* 0x000fe20000010806 */
[----:B------:R-:W-:-:S06]  /*97f0*/  @!P1 VIADD R4, R4, 0x30840 ;  /* 0x0003084004049836 */ /* 0x000fcc0000000000 */
[----:B------:R-:W4:Y:S01]  /*9800*/  MUFU.EX2 R9, R9 ;  /* 0x0000000900097308 */ /* 0x000f220000000800 */
[-CC-:B------:R-:W-:Y:S01]  /*9810*/  FFMA.FTZ R58, R67, R3.reuse, -R6.reuse ;  /* 0x00000003433a7223 */ /* 0x180fe20000010806 */
[-CC-:B------:R-:W-:Y:S01]  /*9820*/  FFMA.FTZ R93, R39, R3.reuse, -R6.reuse ;  /* 0x00000003275d7223 */ /* 0x180fe20000010806 */
[-CC-:B------:R-:W-:Y:S01]  /*9830*/  FFMA.FTZ R96, R42, R3.reuse, -R6.reuse ;  /* 0x000000032a607223 */ /* 0x180fe20000010806 */
[----:B------:R-:W-:-:S04]  /*9840*/  FFMA.FTZ R97, R43, R3, -R6 ;  /* 0x000000032b617223 */ /* 0x000fc80000010806 */
[----:B------:R-:W2:Y:S01]  /*9850*/  MUFU.EX2 R88, R88 ;  /* 0x0000005800587308 */ /* 0x000ea20000000800 */
[-CC-:B------:R-:W-:Y:S01]  /*9860*/  FFMA.FTZ R100, R46, R3.reuse, -R6.reuse ;  /* 0x000000032e647223 */ /* 0x180fe20000010806 */
[-CC-:B------:R-:W-:Y:S01]  /*9870*/  FFMA.FTZ R67, R78, R3.reuse, -R6.reuse ;  /* 0x000000034e437223 */ /* 0x180fe20000010806 */
[-CC-:B------:R-:W-:Y:S01]  /*9880*/  FFMA.FTZ R39, R50, R3.reuse, -R6.reuse ;  /* 0x0000000332277223 */ /* 0x180fe20000010806 */
[----:B------:R-:W-:-:S04]  /*9890*/  FFMA.FTZ R42, R51, R3, -R6 ;  /* 0x00000003332a7223 */ /* 0x000fc80000010806 */
[----:B------:R-:W2:Y:S01]  /*98a0*/  MUFU.EX2 R11, R11 ;  /* 0x0000000b000b7308 */ /* 0x000ea20000000800 */
[-CC-:B------:R-:W-:Y:S01]  /*98b0*/  FFMA.FTZ R43, R54, R3.reuse, -R6.reuse ;  /* 0x00000003362b7223 */ /* 0x180fe20000010806 */
[-CC-:B------:R-:W-:Y:S01]  /*98c0*/  FFMA.FTZ R46, R55, R3.reuse, -R6.reuse ;  /* 0x00000003372e7223 */ /* 0x180fe20000010806 */
[----:B------:R-:W-:-:S05]  /*98d0*/  FFMA.FTZ R78, R79, R3, -R6 ;  /* 0x000000034f4e7223 */ /* 0x000fca0000010806 */
[----:B------:R0:W-:Y:S01]  /*98e0*/  MUFU.EX2 R57, R92 ;  /* 0x0000005c00397308 */ /* 0x0001e20000000800 */
[-CC-:B------:R-:W-:Y:S01]  /*98f0*/  FFMA.FTZ R31, R31, R3.reuse, -R6.reuse ;  /* 0x000000031f1f7223 */ /* 0x180fe20000010806 */
[-CC-:B------:R-:W-:Y:S01]  /*9900*/  FFMA.FTZ R50, R59, R3.reuse, -R6.reuse ;  /* 0x000000033b327223 */ /* 0x180fe20000010806 */
[-CC-:B------:R-:W-:Y:S01]  /*9910*/  FFMA.FTZ R51, R62, R3.reuse, -R6.reuse ;  /* 0x000000033e337223 */ /* 0x180fe20000010806 */
[-CC-:B------:R-:W-:Y:S01]  /*9920*/  FFMA.FTZ R54, R63, R3.reuse, -R6.reuse ;  /* 0x000000033f367223 */ /* 0x180fe20000010806 */
[-CC-:B------:R-:W-:Y:S01]  /*9930*/  FFMA.FTZ R55, R66, R3.reuse, -R6.reuse ;  /* 0x0000000342377223 */ /* 0x180fe20000010806 */
[-CC-:B0-----:R-:W-:Y:S02]  /*9940*/  FFMA.FTZ R92, R120, R3.reuse, -R6.reuse ;  /* 0x00000003785c7223 */ /* 0x181fe40000010806 */
[----:B------:R-:W0:Y:S01]  /*9950*/  MUFU.EX2 R89, R89 ;  /* 0x0000005900597308 */ /* 0x000e220000000800 */
[----:B------:R-:W-:Y:S01]  /*9960*/  FADD.FTZ R79, R5, R7 ;  /* 0x00000007054f7221 */ /* 0x000fe20000010000 */
[-C--:B------:R-:W-:Y:S01]  /*9970*/  FFMA.FTZ R59, R70, R3.reuse, -R6 ;  /* 0x00000003463b7223 */ /* 0x080fe20000010806 */
[----:B------:R-:W-:Y:S01]  /*9980*/  @!P1 PRMT R4, RZ, 0x654, R4 ;  /* 0x00000654ff049816 */ /* 0x000fe20000000004 */
[-CC-:B------:R-:W-:Y:S01]  /*9990*/  FFMA.FTZ R62, R71, R3.reuse, -R6.reuse ;  /* 0x00000003473e7223 */ /* 0x180fe20000010806 */
[-CC-:B------:R-:W-:Y:S01]  /*99a0*/  FFMA.FTZ R63, R74, R3.reuse, -R6.reuse ;  /* 0x000000034a3f7223 */ /* 0x180fe20000010806 */
[----:B------:R-:W-:-:S02]  /*99b0*/  FFMA.FTZ R66, R75, R3, -R6 ;  /* 0x000000034b427223 */ /* 0x000fc40000010806 */
[----:B------:R-:W0:Y:S01]  /*99c0*/  MUFU.EX2 R12, R12 ;  /* 0x0000000c000c7308 */ /* 0x000e220000000800 */
[-CC-:B------:R-:W-:Y:S01]  /*99d0*/  FFMA.FTZ R74, R82, R3.reuse, -R6.reuse ;  /* 0x00000003524a7223 */ /* 0x180fe20000010806 */
[-CC-:B------:R-:W-:Y:S01]  /*99e0*/  FFMA.FTZ R75, R83, R3.reuse, -R6.reuse ;  /* 0x00000003534b7223 */ /* 0x180fe20000010806 */
[-CC-:B------:R-:W-:Y:S01]  /*99f0*/  FFMA.FTZ R70, R86, R3.reuse, -R6.reuse ;  /* 0x0000000356467223 */ /* 0x180fe20000010806 */
[-CC-:B------:R-:W-:Y:S01]  /*9a00*/  FFMA.FTZ R71, R87, R3.reuse, -R6.reuse ;  /* 0x0000000357477223 */ /* 0x180fe20000010806 */
[-CC-:B------:R-:W-:Y:S01]  /*9a10*/  FFMA.FTZ R90, R90, R3.reuse, -R6.reuse ;  /* 0x000000035a5a7223 */ /* 0x180fe20000010806 */
[-CC-:B------:R-:W-:Y:S01]  /*9a20*/  FFMA.FTZ R91, R91, R3.reuse, -R6.reuse ;  /* 0x000000035b5b7223 */ /* 0x180fe20000010806 */
[-CC-:B------:R-:W-:Y:S01]  /*9a30*/  FFMA.FTZ R94, R94, R3.reuse, -R6.reuse ;  /* 0x000000035e5e7223 */ /* 0x180fe20000010806 */
        /* <DEDUP_REMOVED lines=14> */
[----:B------:R-:W0:Y:S01]  /*9b20*/  MUFU.EX2 R13, R13 ;  /* 0x0000000d000d7308 */ /* 0x000e220000000800 */
[----:B-1----:R-:W-:Y:S01]  /*9b30*/  FADD.FTZ R6, R81, R84 ;  /* 0x0000005451067221 */ /* 0x002fe20000010000 */
[----:B---3--:R-:W-:Y:S01]  /*9b40*/  FADD.FTZ R82, R8, R79 ;  /* 0x0000004f08527221 */ /* 0x008fe20000010000 */
[----:B------:R1:W-:Y:S03]  /*9b50*/  @!P1 SYNCS.ARRIVE.TRANS64.RED.A1T0 RZ, [R4+URZ], RZ ;  /* 0x000000ff04ff99a7 */ /* 0x0003e6000810043f */
[----:B----4-:R-:W-:-:S02]  /*9b60*/  FADD.FTZ R82, R9, R82 ;  /* 0x0000005209527221 */ /* 0x010fc40000010000 */
[----:B------:R-:W3:Y:S01]  /*9b70*/  MUFU.EX2 R31, R31 ;  /* 0x0000001f001f7308 */ /* 0x000ee20000000800 */
[----:B-1----:R-:W-:Y:S01]  /*9b80*/  F2FP.F16.F32.PACK_AB R4, R7, R5 ;  /* 0x000000050704723e */ /* 0x002fe200000000ff */
[----:B------:R-:W-:-:S06]  /*9b90*/  FADD.FTZ R5, R85, R6 ;  /* 0x0000000655057221 */ /* 0x000fcc0000010000 */
[----:B------:R-:W1:Y:S01]  /*9ba0*/  MUFU.EX2 R14, R14 ;  /* 0x0000000e000e7308 */ /* 0x000e620000000800 */
[----:B--2---:R-:W-:Y:S01]  /*9bb0*/  FADD.FTZ R6, R88, R5 ;  /* 0x0000000558067221 */ /* 0x004fe20000010000 */
[----:B------:R-:W-:-:S06]  /*9bc0*/  FADD.FTZ R5, R11, R82 ;  /* 0x000000520b057221 */ /* 0x000fcc0000010000 */
[----:B------:R-:W2:Y:S01]  /*9bd0*/  MUFU.EX2 R93, R93 ;  /* 0x0000005d005d7308 */ /* 0x000ea20000000800 */
[----:B0-----:R-:W-:Y:S01]  /*9be0*/  FADD.FTZ R7, R89, R6 ;  /* 0x0000000659077221 */ /* 0x001fe20000010000 */
[----:B------:R-:W-:-:S06]  /*9bf0*/  FADD.FTZ R6, R12, R5 ;  /* 0x000000050c067221 */ /* 0x000fcc0000010000 */
[----:B------:R-:W0:Y:S01]  /*9c00*/  MUFU.EX2 R15, R15 ;  /* 0x0000000f000f7308 */ /* 0x000e220000000800 */
[----:B------:R-:W-:Y:S01]  /*9c10*/  FADD.FTZ R82, R92, R7 ;  /* 0x000000075c527221 */ /* 0x000fe20000010000 */
[----:B------:R-:W-:-:S06]  /*9c20*/  FADD.FTZ R5, R13, R6 ;  /* 0x000000060d057221 */ /* 0x000fcc0000010000 */
[----:B------:R-:W4:Y:S08]  /*9c30*/  MUFU.EX2 R96, R96 ;  /* 0x0000006000607308 */ /* 0x000f300000000800 */
[----:B------:R-:W4:Y:S01]  /*9c40*/  MUFU.EX2 R28, R28 ;  /* 0x0000001c001c7308 */ /* 0x000f220000000800 */
[----:B---3--:R-:W-:Y:S01]  /*9c50*/  FADD.FTZ R82, R31, R82 ;  /* 0x000000521f527221 */ /* 0x008fe20000010000 */
[----:B-1----:R-:W-:-:S06]  /*9c60*/  FADD.FTZ R6, R14, R5 ;  /* 0x000000050e067221 */ /* 0x002fcc0000010000 */
[----:B------:R-:W1:Y:S08]  /*9c70*/  MUFU.EX2 R97, R97 ;  /* 0x0000006100617308 */ /* 0x000e700000000800 */
[----:B------:R-:W3:Y:S01]  /*9c80*/  MUFU.EX2 R30, R30 ;  /* 0x0000001e001e7308 */ /* 0x000ee20000000800 */
[----:B--2---:R-:W-:Y:S01]  /*9c90*/  FADD.FTZ R5, R93, R82 ;  /* 0x000000525d057221 */ /* 0x004fe20000010000 */
[----:B0-----:R-:W-:-:S06]  /*9ca0*/  FADD.FTZ R7, R15, R6 ;  /* 0x000000060f077221 */ /* 0x001fcc0000010000 */
[----:B------:R-:W0:Y:S08]  /*9cb0*/  MUFU.EX2 R100, R100 ;  /* 0x0000006400647308 */ /* 0x000e300000000800 */
[----:B------:R-:W2:Y:S01]  /*9cc0*/  MUFU.EX2 R29, R29 ;  /* 0x0000001d001d7308 */ /* 0x000ea20000000800 */
[----:B----4-:R-:W-:Y:S01]  /*9cd0*/  FADD.FTZ R6, R96, R5 ;  /* 0x0000000560067221 */ /* 0x010fe20000010000 */
[----:B------:R-:W-:-:S06]  /*9ce0*/  FADD.FTZ R7, R28, R7 ;  /* 0x000000071c077221 */ /* 0x000fcc0000010000 */
[----:B------:R-:W4:Y:S08]  /*9cf0*/  MUFU.EX2 R101, R101 ;  /* 0x0000006500657308 */ /* 0x000f300000000800 */
[----:B------:R-:W4:Y:S01]  /*9d00*/  MUFU.EX2 R20, R20 ;  /* 0x0000001400147308 */ /* 0x000f220000000800 */
[----:B-1----:R-:W-:Y:S01]  /*9d10*/  FADD.FTZ R5, R97, R6 ;  /* 0x0000000661057221 */ /* 0x002fe20000010000 */
[----:B---3--:R-:W-:-:S06]  /*9d20*/  FADD.FTZ R6, R30, R7 ;  /* 0x000000071e067221 */ /* 0x008fcc0000010000 */
[----:B------:R-:W1:Y:S08]  /*9d30*/  MUFU.EX2 R39, R39 ;  /* 0x0000002700277308 */ /* 0x000e700000000800 */
[----:B------:R-:W3:Y:S01]  /*9d40*/  MUFU.EX2 R21, R21 ;  /* 0x0000001500157308 */ /* 0x000ee20000000800 */
[----:B0-----:R-:W-:Y:S01]  /*9d50*/  FADD.FTZ R82, R100, R5 ;  /* 0x0000000564527221 */ /* 0x001fe20000010000 */
[----:B--2---:R-:W-:-:S06]  /*9d60*/  FADD.FTZ R5, R29, R6 ;  /* 0x000000061d057221 */ /* 0x004fcc0000010000 */
        /* <DEDUP_REMOVED lines=12> */
[----:B------:R-:W0:Y:S01]  /*9e30*/  MUFU.EX2 R47, R47 ;  /* 0x0000002f002f7308 */ /* 0x000e220000000800 */
[----:B------:R-:W-:Y:S01]  /*9e40*/  F2FP.F16.F32.PACK_AB R12, R12, R11 ;  /* 0x0000000b0c0c723e */ /* 0x000fe200000000ff */
[----:B----4-:R-:W-:Y:S01]  /*9e50*/  FADD.FTZ R11, R43, R82 ;  /* 0x000000522b0b7221 */ /* 0x010fe20000010000 */
[----:B------:R-:W-:-:S05]  /*9e60*/  F2FP.F16.F32.PACK_AB R14, R14, R13 ;  /* 0x0000000d0e0e723e */ /* 0x000fca00000000ff */
[----:B------:R-:W2:Y:S01]  /*9e70*/  MUFU.EX2 R50, R50 ;  /* 0x0000003200327308 */ /* 0x000ea20000000800 */
[----:B------:R-:W-:-:S07]  /*9e80*/  FADD.FTZ R13, R25, R86 ;  /* 0x00000056190d7221 */ /* 0x000fce0000010000 */
[----:B------:R-:W4:Y:S01]  /*9e90*/  MUFU.EX2 R32, R32 ;  /* 0x0000002000207308 */ /* 0x000f220000000800 */
[----:B------:R-:W-:Y:S01]  /*9ea0*/  F2FP.F16.F32.PACK_AB R5, R84, R81 ;  /* 0x000000515405723e */ /* 0x000fe200000000ff */
[----:B-1----:R-:W-:-:S06]  /*9eb0*/  FADD.FTZ R82, R46, R11 ;  /* 0x0000000b2e527221 */ /* 0x002fcc0000010000 */
[----:B------:R-:W1:Y:S01]  /*9ec0*/  MUFU.EX2 R51, R51 ;  /* 0x0000003300337308 */ /* 0x000e620000000800 */
[----:B---3--:R-:W-:Y:S01]  /*9ed0*/  FADD.FTZ R84, R26, R13 ;  /* 0x0000000d1a547221 */ /* 0x008fe20000010000 */
[----:B0-----:R-:W-:-:S06]  /*9ee0*/  FADD.FTZ R11, R47, R82 ;  /* 0x000000522f0b7221 */ /* 0x001fcc0000010000 */
[----:B------:R-:W0:Y:S01]  /*9ef0*/  MUFU.EX2 R54, R54 ;  /* 0x0000003600367308 */ /* 0x000e220000000800 */
[----:B------:R-:W-:-:S07]  /*9f00*/  FADD.FTZ R79, R27, R84 ;  /* 0x000000541b4f7221 */ /* 0x000fce0000010000 */
[----:B------:R-:W3:Y:S01]  /*9f10*/  MUFU.EX2 R34, R34 ;  /* 0x0000002200227308 */ /* 0x000ee20000000800 */
[----:B--2---:R-:W-:Y:S01]  /*9f20*/  FADD.FTZ R82, R50, R11 ;  /* 0x0000000b32527221 */ /* 0x004fe20000010000 */
[----:B----4-:R-:W-:-:S06]  /*9f30*/  FADD.FTZ R84, R32, R79 ;  /* 0x0000004f20547221 */ /* 0x010fcc0000010000 */
[----:B------:R-:W2:Y:S01]  /*9f40*/  MUFU.EX2 R55, R55 ;  /* 0x0000003700377308 */ /* 0x000ea20000000800 */
[----:B-1----:R-:W-:Y:S01]  /*9f50*/  FADD.FTZ R11, R51, R82 ;  /* 0x00000052330b7221 */ /* 0x002fe20000010000 */
[----:B------:R-:W-:-:S06]  /*9f60*/  FADD.FTZ R79, R33, R84 ;  /* 0x00000054214f7221 */ /* 0x000fcc0000010000 */
[----:B------:R-:W-:Y:S08]  /*9f70*/  MUFU.EX2 R58, R58 ;  /* 0x0000003a003a7308 */ /* 0x000ff00000000800 */
[----:B------:R-:W1:Y:S01]  /*9f80*/  MUFU.EX2 R45, R45 ;  /* 0x0000002d002d7308 */ /* 0x000e620000000800 */
[----:B0-----:R-:W-:Y:S01]  /*9f90*/  FADD.FTZ R82, R54, R11 ;  /* 0x0000000b36527221 */ /* 0x001fe20000010000 */
[----:B------:R-:W-:-:S06]  /*9fa0*/  F2FP.F16.F32.PACK_AB R6, R9, R8 ;  /* 0x000000080906723e */ /* 0x000fcc00000000ff */
[----:B------:R-:W0:Y:S01]  /*9fb0*/  MUFU.EX2 R59, R59 ;  /* 0x0000003b003b7308 */ /* 0x000e220000000800 */
[----:B------:R-:W-:Y:S01]  /*9fc0*/  F2FP.F16.F32.PACK_AB R7, R88, R85 ;  /* 0x000000555807723e */ /* 0x000fe200000000ff */
[----:B---3--:R-:W-:-:S06]  /*9fd0*/  FADD.FTZ R84, R34, R79 ;  /* 0x0000004f22547221 */ /* 0x008fcc0000010000 */
[----:B------:R-:W3:Y:S01]  /*9fe0*/  MUFU.EX2 R49, R49 ;  /* 0x0000003100317308 */ /* 0x000ee20000000800 */
[----:B--2---:R-:W-:Y:S01]  /*9ff0*/  FADD.FTZ R11, R55, R82 ;  /* 0x00000052370b7221 */ /* 0x004fe20000010000 */
[----:B------:R-:W-:-:S06]  /*a000*/  FADD.FTZ R84, R35, R84 ;  /* 0x0000005423547221 */ /* 0x000fcc0000010000 */
[----:B------:R-:W2:Y:S01]  /*a010*/  MUFU.EX2 R62, R62 ;  /* 0x0000003e003e7308 */ /* 0x000ea20000000800 */
[----:B------:R4:W-:Y:S07]  /*a020*/  STSM.16.M88.4 [R154+0x1e800], R4 ;  /* 0x01e800049a007844 */ /* 0x0009ee0000000200 */
[----:B------:R-:W-:Y:S01]  /*a030*/  MUFU.EX2 R36, R36 ;  /* 0x0000002400247308 */ /* 0x000fe20000000800 */
[----:B------:R-:W-:Y:S01]  /*a040*/  F2FP.F16.F32.PACK_AB R28, R28, R15 ;  /* 0x0000000f1c1c723e */ /* 0x000fe200000000ff */
[----:B-1----:R-:W-:-:S06]  /*a050*/  FADD.FTZ R84, R45, R84 ;  /* 0x000000542d547221 */ /* 0x002fcc0000010000 */
[----:B------:R-:W1:Y:S01]  /*a060*/  MUFU.EX2 R63, R63 ;  /* 0x0000003f003f7308 */ /* 0x000e620000000800 */
[----:B----4-:R-:W-:Y:S01]  /*a070*/  F2FP.F16.F32.PACK_AB R4, R21, R20 ;  /* 0x000000141504723e */ /* 0x010fe200000000ff */
[----:B------:R-:W-:Y:S01]  /*a080*/  FADD.FTZ R20, R58, R11 ;  /* 0x0000000b3a147221 */ /* 0x000fe20000010000 */
[----:B------:R-:W-:Y:S01]  /*a090*/  F2FP.F16.F32.PACK_AB R30, R29, R30 ;  /* 0x0000001e1d1e723e */ /* 0x000fe200000000ff */
[----:B------:R-:W4:Y:S01]  /*a0a0*/  LDL R81, [R1+0x44] ;  /* 0x0000440001517983 */ /* 0x000f220000100800 */
[----:B------:R-:W-:-:S03]  /*a0b0*/  F2FP.F16.F32.PACK_AB R13, R92, R89 ;  /* 0x000000595c0d723e */ /* 0x000fc600000000ff */
[----:B------:R-:W1:Y:S01]  /*a0c0*/  MUFU.EX2 R66, R66 ;  /* 0x0000004200427308 */ /* 0x000e620000000800 */
[----:B------:R-:W-:Y:S01]  /*a0d0*/  F2FP.F16.F32.PACK_AB R15, R93, R31 ;  /* 0x0000001f5d0f723e */ /* 0x000fe200000000ff */
[----:B0-----:R-:W-:Y:S01]  /*a0e0*/  FADD.FTZ R5, R59, R20 ;  /* 0x000000143b057221 */ /* 0x001fe20000010000 */
[----:B------:R-:W-:Y:S02]  /*a0f0*/  F2FP.F16.F32.PACK_AB R29, R97, R96 ;  /* 0x00000060611d723e */ /* 0x000fe400000000ff */
[----:B------:R-:W-:-:S03]  /*a100*/  F2FP.F16.F32.PACK_AB R31, R101, R100 ;  /* 0x00000064651f723e */ /* 0x000fc600000000ff */
[----:B------:R-:W0:Y:S01]  /*a110*/  MUFU.EX2 R38, R38 ;  /* 0x0000002600267308 */ /* 0x000e220000000800 */
[----:B---3--:R-:W-:Y:S01]  /*a120*/  FADD.FTZ R7, R49, R84 ;  /* 0x0000005431077221 */ /* 0x008fe20000010000 */
[----:B------:R-:W-:Y:S01]  /*a130*/  STSM.16.M88.4 [R105], R12 ;  /* 0x0000000c69007844 */ /* 0x000fe20000000200 */
[----:B--2---:R-:W-:-:S03]  /*a140*/  FADD.FTZ R20, R62, R5 ;  /* 0x000000053e147221 */ /* 0x004fc60000010000 */
[----:B------:R2:W-:Y:S01]  /*a150*/  STSM.16.M88.4 [R156], R28 ;  /* 0x0000001c9c007844 */ /* 0x0005e20000000200 */
[----:B-1----:R-:W-:Y:S01]  /*a160*/  FADD.FTZ R11, R63, R20 ;  /* 0x000000143f0b7221 */ /* 0x002fe20000010000 */
[----:B------:R-:W-:Y:S02]  /*a170*/  F2FP.F16.F32.PACK_AB R6, R25, R24 ;  /* 0x000000181906723e */ /* 0x000fe400000000ff */
[----:B------:R-:W-:Y:S01]  /*a180*/  F2FP.F16.F32.PACK_AB R5, R42, R39 ;  /* 0x000000272a05723e */ /* 0x000fe200000000ff */
[----:B------:R-:W-:Y:S01]  /*a190*/  FADD.FTZ R20, R66, R11 ;  /* 0x0000000b42147221 */ /* 0x000fe20000010000 */
[----:B--2---:R-:W-:-:S04]  /*a1a0*/  FADD.FTZ R28, R36, R7 ;  /* 0x00000007241c7221 */ /* 0x004fc80000010000 */
[----:B------:R-:W-:Y:S01]  /*a1b0*/  FADD.FTZ R13, R37, R28 ;  /* 0x0000001c250d7221 */ /* 0x000fe20000010000 */
[----:B------:R-:W-:Y:S02]  /*a1c0*/  F2FP.F16.F32.PACK_AB R7, R46, R43 ;  /* 0x0000002b2e07723e */ /* 0x000fe400000000ff */
[----:B------:R-:W-:Y:S01]  /*a1d0*/  F2FP.F16.F32.PACK_AB R12, R27, R26 ;  /* 0x0000001a1b0c723e */ /* 0x000fe200000000ff */
[----:B0-----:R-:W-:Y:S01]  /*a1e0*/  FADD.FTZ R11, R38, R13 ;  /* 0x0000000d260b7221 */ /* 0x001fe20000010000 */
[----:B------:R-:W-:Y:S02]  /*a1f0*/  F2FP.F16.F32.PACK_AB R14, R33, R32 ;  /* 0x00000020210e723e */ /* 0x000fe400000000ff */
[----:B------:R-:W-:Y:S02]  /*a200*/  F2FP.F16.F32.PACK_AB R13, R50, R47 ;  /* 0x0000002f320d723e */ /* 0x000fe400000000ff */
[----:B------:R-:W-:Y:S01]  /*a210*/  F2FP.F16.F32.PACK_AB R15, R54, R51 ;  /* 0x00000033360f723e */ /* 0x000fe200000000ff */
[----:B------:R-:W-:Y:S04]  /*a220*/  STSM.16.M88.4 [R155], R4 ;  /* 0x000000049b007844 */ /* 0x000fe80000000200 */
[----:B------:R0:W-:Y:S04]  /*a230*/  STSM.16.M88.4 [R154+0x24800], R12 ;  /* 0x0248000c9a007844 */ /* 0x0001e80000000200 */
[----:B0-----:R-:W2:Y:S01]  /*a240*/  LDL R13, [R1+0x40] ;  /* 0x00004000010d7983 */ /* 0x001ea20000100800 */
[----:B------:R-:W0:Y:S08]  /*a250*/  MUFU.EX2 R67, R67 ;  /* 0x0000004300437308 */ /* 0x000e300000000800 */
[----:B------:R-:W1:Y:S08]  /*a260*/  MUFU.EX2 R40, R40 ;  /* 0x0000002800287308 */ /* 0x000e700000000800 */
[----:B------:R-:W3:Y:S08]  /*a270*/  MUFU.EX2 R78, R78 ;  /* 0x0000004e004e7308 */ /* 0x000ef00000000800 */
[----:B------:R-:W3:Y:S01]  /*a280*/  MUFU.EX2 R74, R74 ;  /* 0x0000004a004a7308 */ /* 0x000ee20000000800 */
[----:B0-----:R-:W-:-:S07]  /*a290*/  FADD.FTZ R21, R67, R20 ;  /* 0x0000001443157221 */ /* 0x001fce0000010000 */
[----:B------:R-:W0:Y:S08]  /*a2a0*/  MUFU.EX2 R44, R44 ;  /* 0x0000002c002c7308 */ /* 0x000e300000000800 */
[----:B------:R-:W0:Y:S01]  /*a2b0*/  MUFU.EX2 R75, R75 ;  /* 0x0000004b004b7308 */ /* 0x000e220000000800 */
[----:B-1----:R-:W-:Y:S01]  /*a2c0*/  FADD.FTZ R20, R40, R11 ;  /* 0x0000000b28147221 */ /* 0x002fe20000010000 */
[----:B---3--:R-:W-:-:S06]  /*a2d0*/  FADD.FTZ R21, R78, R21 ;  /* 0x000000154e157221 */ /* 0x008fcc0000010000 */
[----:B------:R-:W1:Y:S08]  /*a2e0*/  MUFU.EX2 R48, R48 ;  /* 0x0000003000307308 */ /* 0x000e700000000800 */
[----:B------:R-:W3:Y:S01]  /*a2f0*/  MUFU.EX2 R70, R70 ;  /* 0x0000004600467308 */ /* 0x000ee20000000800 */
[----:B------:R-:W-:Y:S01]  /*a300*/  FADD.FTZ R11, R41, R20 ;  /* 0x00000014290b7221 */ /* 0x000fe20000010000 */
[----:B------:R-:W-:-:S06]  /*a310*/  FADD.FTZ R20, R74, R21 ;  /* 0x000000154a147221 */ /* 0x000fcc0000010000 */
[----:B------:R-:W3:Y:S08]  /*a320*/  MUFU.EX2 R52, R52 ;  /* 0x0000003400347308 */ /* 0x000ef00000000800 */
[----:B------:R-:W3:Y:S01]  /*a330*/  MUFU.EX2 R71, R71 ;  /* 0x0000004700477308 */ /* 0x000ee20000000800 */
[----:B0-----:R-:W-:Y:S01]  /*a340*/  FADD.FTZ R11, R44, R11 ;  /* 0x0000000b2c0b7221 */ /* 0x001fe20000010000 */
[----:B------:R-:W-:-:S06]  /*a350*/  FADD.FTZ R21, R75, R20 ;  /* 0x000000144b157221 */ /* 0x000fcc0000010000 */
[----:B------:R-:W0:Y:S01]  /*a360*/  MUFU.EX2 R8, R90 ;  /* 0x0000005a00087308 */ /* 0x000e220000000800 */
[----:B-1----:R-:W-:Y:S01]  /*a370*/  FADD.FTZ R11, R48, R11 ;  /* 0x0000000b300b7221 */ /* 0x002fe20000010000 */
[----:B---3--:R-:W-:-:S06]  /*a380*/  FADD.FTZ R20, R70, R21 ;  /* 0x0000001546147221 */ /* 0x008fcc0000010000 */
[----:B------:R-:W1:Y:S08]  /*a390*/  MUFU.EX2 R56, R56 ;  /* 0x0000003800387308 */ /* 0x000e700000000800 */
[----:B------:R-:W3:Y:S01]  /*a3a0*/  MUFU.EX2 R9, R91 ;  /* 0x0000005b00097308 */ /* 0x000ee20000000800 */
[----:B------:R-:W-:Y:S01]  /*a3b0*/  FADD.FTZ R28, R52, R11 ;  /* 0x0000000b341c7221 */ /* 0x000fe20000010000 */
[----:B------:R-:W-:-:S06]  /*a3c0*/  FADD.FTZ R11, R71, R20 ;  /* 0x00000014470b7221 */ /* 0x000fcc0000010000 */
[----:B------:R-:W3:Y:S01]  /*a3d0*/  MUFU.EX2 R94, R94 ;  /* 0x0000005e005e7308 */ /* 0x000ee20000000800 */
[----:B------:R-:W-:Y:S01]  /*a3e0*/  FADD.FTZ R5, R53, R28 ;  /* 0x0000001c35057221 */ /* 0x000fe20000010000 */
[----:B0-----:R-:W-:-:S06]  /*a3f0*/  FADD.FTZ R4, R8, R11 ;  /* 0x0000000b08047221 */ /* 0x001fcc0000010000 */
        /* <DEDUP_REMOVED lines=21> */
[----:B------:R-:W4:Y:S01]  /*a550*/  MUFU.EX2 R106, R106 ;  /* 0x0000006a006a7308 */ /* 0x000f220000000800 */
        /* <DEDUP_REMOVED lines=9> */
[----:B------:R-:W-:Y:S01]  /*a5f0*/  F2FP.F16.F32.PACK_AB R25, R58, R55 ;  /* 0x000000373a19723e */ /* 0x000fe200000000ff */
[----:B----4-:R-:W-:-:S05]  /*a600*/  FADD.FTZ R4, R106, R11 ;  /* 0x0000000b6a047221 */ /* 0x010fca0000010000 */
[----:B------:R-:W4:Y:S01]  /*a610*/  MUFU.EX2 R72, R72 ;  /* 0x0000004800487308 */ /* 0x000f220000000800 */
[----:B------:R-:W-:-:S07]  /*a620*/  F2FP.F16.F32.PACK_AB R58, R60, R57 ;  /* 0x000000393c3a723e */ /* 0x000fce00000000ff */
[----:B------:R-:W4:Y:S01]  /*a630*/  MUFU.EX2 R111, R111 ;  /* 0x0000006f006f7308 */ /* 0x000f220000000800 */
[----:B------:R-:W-:Y:S01]  /*a640*/  F2FP.F16.F32.PACK_AB R57, R9, R8 ;  /* 0x000000080939723e */ /* 0x000fe200000000ff */
[----:B0-----:R-:W-:Y:S01]  /*a650*/  FADD.FTZ R8, R104, R7 ;  /* 0x0000000768087221 */ /* 0x001fe20000010000 */
[----:B------:R-:W-:-:S05]  /*a660*/  FADD.FTZ R7, R107, R4 ;  /* 0x000000046b077221 */ /* 0x000fca0000010000 */
[----:B------:R-:W0:Y:S08]  /*a670*/  MUFU.EX2 R73, R73 ;  /* 0x0000004900497308 */ /* 0x000e300000000800 */
[----:B------:R-:W0:Y:S01]  /*a680*/  MUFU.EX2 R5, R114 ;  /* 0x0000007200057308 */ /* 0x000e220000000800 */
[----:B-1----:R-:W-:Y:S01]  /*a690*/  FADD.FTZ R9, R69, R8 ;  /* 0x0000000845097221 */ /* 0x002fe20000010000 */
[----:B---3--:R-:W-:-:S06]  /*a6a0*/  FADD.FTZ R4, R110, R7 ;  /* 0x000000076e047221 */ /* 0x008fcc0000010000 */
[----:B------:R-:W1:Y:S08]  /*a6b0*/  MUFU.EX2 R76, R76 ;  /* 0x0000004c004c7308 */ /* 0x000e700000000800 */
[----:B------:R-:W3:Y:S08]  /*a6c0*/  MUFU.EX2 R6, R115 ;  /* 0x0000007300067308 */ /* 0x000ef00000000800 */
[----:B------:R-:W-:Y:S08]  /*a6d0*/  MUFU.EX2 R80, R80 ;  /* 0x0000005000507308 */ /* 0x000ff00000000800 */
[----:B------:R-:W2:Y:S08]  /*a6e0*/  MUFU.EX2 R77, R77 ;  /* 0x0000004d004d7308 */ /* 0x000eb00000000800 */
[----:B------:R-:W-:Y:S08]  /*a6f0*/  MUFU.EX2 R118, R118 ;  /* 0x0000007600767308 */ /* 0x000ff00000000800 */
[----:B------:R-:W2:Y:S01]  /*a700*/  MUFU.EX2 R119, R119 ;  /* 0x0000007700777308 */ /* 0x000ea20000000800 */
[----:B----4-:R-:W-:Y:S01]  /*a710*/  FADD.FTZ R8, R72, R9 ;  /* 0x0000000948087221 */ /* 0x010fe20000010000 */
[----:B------:R-:W-:Y:S01]  /*a720*/  FADD.FTZ R4, R111, R4 ;  /* 0x000000046f047221 */ /* 0x000fe20000010000 */
[----:B------:R-:W-:-:S02]  /*a730*/  F2FP.F16.F32.PACK_AB R24, R35, R34 ;  /* 0x000000222318723e */ /* 0x000fc400000000ff */
[----:B------:R-:W-:Y:S01]  /*a740*/  F2FP.F16.F32.PACK_AB R26, R49, R45 ;  /* 0x0000002d311a723e */ /* 0x000fe200000000ff */
[----:B0-----:R-:W-:Y:S01]  /*a750*/  FADD.FTZ R7, R73, R8 ;  /* 0x0000000849077221 */ /* 0x001fe20000010000 */
[----:B------:R-:W-:Y:S01]  /*a760*/  F2FP.F16.F32.PACK_AB R27, R62, R59 ;  /* 0x0000003b3e1b723e */ /* 0x000fe200000000ff */
[----:B------:R-:W-:Y:S01]  /*a770*/  FADD.FTZ R9, R5, R4 ;  /* 0x0000000405097221 */ /* 0x000fe20000010000 */
[----:B------:R-:W-:Y:S02]  /*a780*/  F2FP.F16.F32.PACK_AB R36, R37, R36 ;  /* 0x000000242524723e */ /* 0x000fe400000000ff */
[----:B------:R-:W-:Y:S02]  /*a790*/  F2FP.F16.F32.PACK_AB R38, R40, R38 ;  /* 0x000000262826723e */ /* 0x000fe400000000ff */
[----:B------:R-:W-:Y:S02]  /*a7a0*/  F2FP.F16.F32.PACK_AB R37, R66, R63 ;  /* 0x0000003f4225723e */ /* 0x000fe400000000ff */
        /* <DEDUP_REMOVED lines=8> */
[----:B------:R-:W-:Y:S01]  /*a830*/  STSM.16.M88.4 [R81], R24 ;  /* 0x0000001851007844 */ /* 0x000fe20000000200 */
[----:B------:R-:W-:Y:S01]  /*a840*/  F2FP.F16.F32.PACK_AB R64, R64, R61 ;  /* 0x0000003d4040723e */ /* 0x000fe200000000ff */
[----:B-1----:R-:W-:Y:S01]  /*a850*/  FADD.FTZ R11, R76, R7 ;  /* 0x000000074c0b7221 */ /* 0x002fe20000010000 */
[----:B------:R-:W-:Y:S01]  /*a860*/  F2FP.F16.F32.PACK_AB R65, R99, R98 ;  /* 0x000000626341723e */ /* 0x000fe200000000ff */
[----:B---3--:R-:W-:Y:S01]  /*a870*/  FADD.FTZ R9, R6, R9 ;  /* 0x0000000906097221 */ /* 0x008fe20000010000 */
[----:B------:R-:W-:Y:S02]  /*a880*/  F2FP.F16.F32.PACK_AB R67, R103, R102 ;  /* 0x000000666743723e */ /* 0x000fe400000000ff */
[----:B------:R-:W-:Y:S01]  /*a890*/  F2FP.F16.F32.PACK_AB R70, R72, R69 ;  /* 0x000000454846723e */ /* 0x000fe200000000ff */
[----:B------:R-:W-:Y:S01]  /*a8a0*/  STSM.16.M88.4 [R156+0x6000], R36 ;  /* 0x006000249c007844 */ /* 0x000fe20000000200 */
[----:B------:R-:W-:-:S02]  /*a8b0*/  F2FP.F16.F32.PACK_AB R68, R104, R68 ;  /* 0x000000446844723e */ /* 0x000fc400000000ff */
[----:B------:R-:W-:Y:S02]  /*a8c0*/  F2FP.F16.F32.PACK_AB R69, R107, R106 ;  /* 0x0000006a6b45723e */ /* 0x000fe400000000ff */
[----:B------:R-:W-:Y:S02]  /*a8d0*/  F2FP.F16.F32.PACK_AB R71, R111, R110 ;  /* 0x0000006e6f47723e */ /* 0x000fe400000000ff */
[----:B------:R-:W-:Y:S01]  /*a8e0*/  F2FP.F16.F32.PACK_AB R5, R6, R5 ;  /* 0x000000050605723e */ /* 0x000fe200000000ff */
[----:B------:R-:W-:Y:S01]  /*a8f0*/  STSM.16.M88.4 [R155+0x6000], R44 ;  /* 0x0060002c9b007844 */ /* 0x000fe20000000200 */
[----:B------:R-:W-:Y:S02]  /*a900*/  F2FP.F16.F32.PACK_AB R4, R76, R73 ;  /* 0x000000494c04723e */ /* 0x000fe400000000ff */
[----:B--2---:R-:W-:Y:S02]  /*a910*/  F2FP.F16.F32.PACK_AB R6, R77, R80 ;  /* 0x000000504d06723e */ /* 0x004fe400000000ff */
[----:B------:R-:W-:Y:S01]  /*a920*/  F2FP.F16.F32.PACK_AB R7, R119, R118 ;  /* 0x000000767707723e */ /* 0x000fe200000000ff */
[----:B------:R-:W-:Y:S04]  /*a930*/  STSM.16.M88.4 [R154+0x2a800], R56 ;  /* 0x02a800389a007844 */ /* 0x000fe80000000200 */
[----:B------:R-:W-:Y:S04]  /*a940*/  STSM.16.M88.4 [R13], R64 ;  /* 0x000000400d007844 */ /* 0x000fe80000000200 */
[----:B------:R-:W-:Y:S04]  /*a950*/  STSM.16.M88.4 [R156+0xc000], R68 ;  /* 0x00c000449c007844 */ /* 0x000fe80000000200 */
[----:B------:R0:W-:Y:S01]  /*a960*/  STSM.16.M88.4 [R155+0xc000], R4 ;  /* 0x00c000049b007844 */ /* 0x0001e20000000200 */
[----:B------:R1:W-:Y:S06]  /*a970*/  MEMBAR.ALL.CTA ;  /* 0x0000000000007992 */ /* 0x0003ec0000008000 */
[----:B-1----:R-:W1:Y:S01]  /*a980*/  FENCE.VIEW.ASYNC.S ;  /* 0x00000000000073c6 */ /* 0x002e620000000000 */
[----:B------:R-:W-:Y:S01]  /*a990*/  ISETP.GE.AND P2, PT, R126, 0xc1, PT ;  /* 0x000000c17e00780c */ /* 0x000fe20003f46270 */
[----:B------:R-:W-:Y:S01]  /*a9a0*/  FADD.FTZ R80, R80, R11 ;  /* 0x0000000b50507221 */ /* 0x000fe20000010000 */
[----:B------:R-:W-:Y:S01]  /*a9b0*/  MOV R151, RZ ;  /* 0x000000ff00977202 */ /* 0x000fe20000000f00 */
[----:B------:R-:W-:-:S03]  /*a9c0*/  FADD.FTZ R118, R118, R9 ;  /* 0x0000000976767221 */ /* 0x000fc60000010000 */
[-C--:B------:R-:W-:Y:S01]  /*a9d0*/  MOV R145, R151.reuse ;  /* 0x0000009700917202 */ /* 0x080fe20000000f00 */
[----:B------:R-:W-:Y:S01]  /*a9e0*/  FADD.FTZ R11, R119, R118 ;  /* 0x00000076770b7221 */ /* 0x000fe20000010000 */
[--C-:B------:R-:W-:Y:S01]  /*a9f0*/  IMAD.MOV.U32 R150, RZ, RZ, R151.reuse ;  /* 0x000000ffff967224 */ /* 0x100fe200078e0097 */
[-C--:B------:R-:W-:Y:S01]  /*aa00*/  MOV R139, R151.reuse ;  /* 0x00000097008b7202 */ /* 0x080fe20000000f00 */
[--C-:B------:R-:W-:Y:S02]  /*aa10*/  IMAD.MOV.U32 R149, RZ, RZ, R151.reuse ;  /* 0x000000ffff957224 */ /* 0x100fe400078e0097 */
[----:B0-----:R-:W-:Y:S01]  /*aa20*/  FADD.FTZ R4, R77, R80 ;  /* 0x000000504d047221 */ /* 0x001fe20000010000 */
[--C-:B------:R-:W-:Y:S01]  /*aa30*/  IMAD.MOV.U32 R148, RZ, RZ, R151.reuse ;  /* 0x000000ffff947224 */ /* 0x100fe200078e0097 */
[-C--:B------:R-:W-:Y:S01]  /*aa40*/  MOV R133, R151.reuse ;  /* 0x0000009700857202 */ /* 0x080fe20000000f00 */
[--C-:B------:R-:W-:Y:S01]  /*aa50*/  IMAD.MOV.U32 R147, RZ, RZ, R151.reuse ;  /* 0x000000ffff937224 */ /* 0x100fe200078e0097 */
[-C--:B------:R-:W-:Y:S01]  /*aa60*/  MOV R127, R151.reuse ;  /* 0x00000097007f7202 */ /* 0x080fe20000000f00 */
[--C-:B------:R-:W-:Y:S01]  /*aa70*/  IMAD.MOV.U32 R146, RZ, RZ, R151.reuse ;  /* 0x000000ffff927224 */ /* 0x100fe200078e0097 */
[----:B------:R-:W-:Y:S01]  /*aa80*/  MOV R121, R151 ;  /* 0x0000009700797202 */ /* 0x000fe20000000f00 */
        /* <DEDUP_REMOVED lines=20> */
[----:B------:R-:W-:Y:S01]  /*abd0*/  IMAD.MOV.U32 R120, RZ, RZ, R151 ;  /* 0x000000ffff787224 */ /* 0x000fe200078e0097 */
[----:B-1----:R-:W-:Y:S01]  /*abe0*/  NOP ;  /* 0x0000000000007918 */ /* 0x002fe20000000000 */
[----:B------:R-:W-:Y:S05]  /*abf0*/  @!P2 BRA `(.L_x_411) ;  /* 0x0000002c00cca947 */ /* 0x000fea0003800000 */
[----:B------:R-:W2:Y:S01]  /*ac00*/  LDL.LU R105, [R1+0x54] ;  /* 0x0000540001697983 */ /* 0x000ea20000300800 */
[----:B------:R-:W-:Y:S01]  /*ac10*/  IMAD.MOV.U32 R5, RZ, RZ, R10 ;  /* 0x000000ffff057224 */ /* 0x000fe200078e000a */
[----:B------:R-:W-:Y:S01]  /*ac20*/  MOV R7, R22 ;  /* 0x0000001600077202 */ /* 0x000fe20000000f00 */
[----:B------:R-:W-:Y:S01]  /*ac30*/  IMAD.MOV.U32 R9, RZ, RZ, R0 ;  /* 0x000000ffff097224 */ /* 0x000fe200078e0000 */
[----:B------:R-:W-:Y:S01]  /*ac40*/  CS2R R150, SRZ ;  /* 0x0000000000967805 */ /* 0x000fe2000001ff00 */
[----:B------:R-:W-:Y:S01]  /*ac50*/  IMAD.MOV.U32 R6, RZ, RZ, R153 ;  /* 0x000000ffff067224 */ /* 0x000fe200078e0099 */
        /* <DEDUP_REMOVED lines=14> */
[----:B------:R-:W-:Y:S01]  /*ad40*/  CS2R R120, SRZ ;  /* 0x0000000000787805 */ /* 0x000fe2000001ff00 */
[----:B--2---:R-:W-:-:S07]  /*ad50*/  VIADD R8, R105, 0xfffffffe ;  /* 0xfffffffe69087836 */ /* 0x004fce0000000000 */
.L_x_422:
[----:B------:R-:W2:Y:S01]  /*ad60*/  LDL R0, [R1+0x30] ;  /* 0x0000300001007983 */ /* 0x000ea20000100800 */
[----:B------:R-:W-:Y:S01]  /*ad70*/  VIADD R22, R7, 0x1 ;  /* 0x0000000107167836 */ /* 0x000fe20000000000 */
[----:B------:R-:W-:Y:S05]  /*ad80*/  YIELD ;  /* 0x0000000000007946 */ /* 0x000fea0003800000 */
[----:B------:R-:W-:-:S04]  /*ad90*/  ISETP.NE.AND P3, PT, R22, 0x2, PT ;  /* 0x000000021600780c */ /* 0x000fc80003f65270 */
[----:B------:R-:W-:Y:S02]  /*ada0*/  SEL R153, RZ, 0x1, P3 ;  /* 0x00000001ff997807 */ /* 0x000fe40001800000 */
[----:B------:R-:W-:Y:S02]  /*adb0*/  SEL R22, R22, RZ, P3 ;  /* 0x000000ff16167207 */ /* 0x000fe40001800000 */
[----:B------:R-:W-:Y:S02]  /*adc0*/  LOP3.LUT R153, R6, R153, RZ, 0x3c, !PT ;  /* 0x0000009906997212 */ /* 0x000fe400078e3cff */
[----:B--2---:R-:W-:-:S13]  /*add0*/  ISETP.NE.AND P2, PT, R0, RZ, PT ;  /* 0x000000ff0000720c */ /* 0x004fda0003f45270 */
[----:B------:R-:W-:Y:S05]  /*ade0*/  @P2 BRA `(.L_x_412) ;  /* 0x0000000000302947 */ /* 0x000fea0003800000 */
[----:B------:R-:W-:Y:S05]  /*adf0*/  @!P0 BRA `(.L_x_413) ;  /* 0x0000000000048947 */ /* 0x000fea0003800000 */
[----:B------:R-:W-:Y:S01]  /*ae00*/  BPT.TRAP 0x1 ;  /* 0x000000040000795c */ /* 0x000fe20000300000 */
.L_x_413:
[----:B------:R-:W-:Y:S01]  /*ae10*/  IMAD R0, R22, 0x8, R2 ;  /* 0x0000000816007824 */ /* 0x000fe200078e0202 */
[----:B------:R-:W-:-:S04]  /*ae20*/  SHF.L.U32 R3, R153, 0x1f, RZ ;  /* 0x0000001f99037819 */ /* 0x000fc800000006ff */
[----:B------:R0:W1:Y:S01]  /*ae30*/  SYNCS.PHASECHK.TRANS64.TRYWAIT P3, [R0+URZ+0x30830], R3 ;  /* 0x03083003000075a7 */ /* 0x000062000806017f */
[----:B------:R-:W-:Y:S05]  /*ae40*/  @!P0 BRA `(.L_x_414) ;  /* 0x0000000000048947 */ /* 0x000fea0003800000 */
[----:B------:R-:W-:Y:S01]  /*ae50*/  BPT.TRAP 0x1 ;  /* 0x000000040000795c */ /* 0x000fe20000300000 */
.L_x_414:
[----:B------:R-:W-:Y:S04]  /*ae60*/  BSSY B0, `(.L_x_412) ;  /* 0x0000004000007945 */ /* 0x000fe80003800000 */
[----:B-1----:R-:W-:Y:S05]  /*ae70*/  @P3 BRA `(.L_x_415) ;  /* 0x0000000000083947 */ /* 0x002fea0003800000 */
[----:B------:R-:W1:Y:S02]  /*ae80*/  SYNCS.PHASECHK.TRANS64.TRYWAIT P3, [R0+URZ+0x30830], R3 ;  /* 0x03083003000075a7 */ /* 0x000e64000806017f */
[----:B-1----:R-:W-:Y:S05]  /*ae90*/  @!P3 BRA `(.L_x_416) ;  /* 0x000000a400c4b947 */ /* 0x002fea0003800000 */
.L_x_415:
[----:B------:R-:W-:Y:S05]  /*aea0*/  BSYNC B0 ;  /* 0x0000000000007941 */ /* 0x000fea0003800000 */
.L_x_412:
[----:B01----:R-:W2:Y:S04]  /*aeb0*/  LDL R3, [R1+0x34] ;  /* 0x0000340001037983 */ /* 0x003ea80000100800 */
[----:B------:R-:W3:Y:S01]  /*aec0*/  LDL.64 R24, [R1+0x8] ;  /* 0x0000080001187983 */ /* 0x000ee20000100a00 */
[----:B------:R-:W-:Y:S05]  /*aed0*/  WARPSYNC.ALL ;  /* 0x0000000000007948 */ /* 0x000fea0003800000 */
[----:B------:R-:W-:Y:S01]  /*aee0*/  IMAD.MOV.U32 R13, RZ, RZ, 0x40000040 ;  /* 0x40000040ff0d7424 */ /* 0x000fe200078e00ff */
[----:B------:R-:W0:Y:S04]  /*aef0*/  S2R R0, SR_TID.X ;  /* 0x0000000000007919 */ /* 0x000e280000002100 */
[----:B------:R-:W-:-:S02]  /*af00*/  R2UR UR7, R13 ;  /* 0x000000000d0772ca */ /* 0x000fc400000e0000 */
[----:B------:R-:W-:Y:S01]  /*af10*/  R2UR UR19, R13 ;  /* 0x000000000d1372ca */ /* 0x000fe200000e0000 */
[----:B------:R-:W-:-:S05]  /*af20*/  IMAD.MOV.U32 R21, RZ, RZ, 0x40000040 ;  /* 0x40000040ff157424 */ /* 0x000fca00078e00ff */
[----:B------:R-:W-:Y:S02]  /*af30*/  R2UR UR15, R21 ;  /* 0x00000000150f72ca */ /* 0x000fe400000e0000 */
[----:B0-----:R-:W-:-:S05]  /*af40*/  SHF.R.U32.HI R0, RZ, 0x7, R0 ;  /* 0x00000007ff007819 */ /* 0x001fca0000011600 */
[----:B------:R-:W-:Y:S02]  /*af50*/  VIADD R0, R0, 0x8 ;  /* 0x0000000800007836 */ /* 0x000fe40000000000 */
[----:B------:R-:W-:Y:S02]  /*af60*/  IMAD.MOV.U32 R15, RZ, RZ, 0x40000040 ;  /* 0x40000040ff0f7424 */ /* 0x000fe400078e00ff */
[----:B--2---:R-:W-:-:S04]  /*af70*/  IMAD R12, R22, 0x600, R3 ;  /* 0x00000600160c7824 */ /* 0x004fc800078e0203 */
[C---:B------:R-:W-:Y:S01]  /*af80*/  VIADD R14, R12.reuse, 0x2 ;  /* 0x000000020c0e7836 */ /* 0x040fe20000000000 */
[C---:B------:R-:W-:Y:S02]  /*af90*/  R2UR UR6, R12.reuse ;  /* 0x000000000c0672ca */ /* 0x040fe400000e0000 */
[C---:B------:R-:W-:Y:S01]  /*afa0*/  IADD3 R20, R12.reuse, 0x4, RZ ;  /* 0x000000040c147810 */ /* 0x040fe20007ffe0ff */
[----:B------:R-:W-:-:S05]  /*afb0*/  VIADD R12, R12, 0x6 ;  /* 0x000000060c0c7836 */ /* 0x000fca0000000000 */
[----:B------:R-:W-:Y:S02]  /*afc0*/  R2UR UR18, R12 ;  /* 0x000000000c1272ca */ /* 0x000fe400000e0000 */
[----:B------:R-:W2:Y:S01]  /*afd0*/  LDL.64 R12, [R1+0x20] ;  /* 0x00002000010c7983 */ /* 0x000ea20000100a00 */
[----:B------:R-:W-:-:S03]  /*afe0*/  R2UR UR14, R20 ;  /* 0x00000000140e72ca */ /* 0x000fc600000e0000 */
[----:B------:R-:W4:Y:S01]  /*aff0*/  LDL.64 R20, [R1+0x18] ;  /* 0x0000180001147983 */ /* 0x000f220000100a00 */
[----:B---3--:R-:W-:Y:S02]  /*b000*/  R2UR UR4, R24 ;  /* 0x00000000180472ca */ /* 0x008fe400000e0000 */
[----:B------:R-:W-:Y:S01]  /*b010*/  R2UR UR5, R25 ;  /* 0x00000000190572ca */ /* 0x000fe200000e0000 */
[----:B------:R0:W-:Y:S06]  /*b020*/  BAR.SYNC.DEFER_BLOCKING R0, 0x100 ;  /* 0x000400000000751d */ /* 0x0001ec0000010000 */
[----:B------:R-:W-:-:S06]  /*b030*/  WARPGROUP.ARRIVE ;  /* 0x00000000000079c5 */ /* 0x000fcc0000000000 */
[----:B------:R-:W-:Y:S01]  /*b040*/  HGMMA.64x192x16.F32 R24, gdesc[UR4], RZ, !UPT, gsb0 ;  /* 0x02e00000041879f0 */ /* 0x000fe2000c0008ff */
[----:B------:R-:W-:Y:S02]  /*b050*/  R2UR UR10, R14 ;  /* 0x000000000e0a72ca */ /* 0x000fe400000e0000 */
[----:B------:R-:W-:Y:S02]  /*b060*/  R2UR UR11, R15 ;  /* 0x000000000f0b72ca */ /* 0x000fe400000e0000 */
[----:B------:R-:W3:Y:S01]  /*b070*/  LDL.64 R14, [R1+0x10] ;  /* 0x00001000010e7983 */ /* 0x000ee20000100a00 */
[----:B------:R-:W-:Y:S02]  /*b080*/  WARPGROUP.DEPBAR.LE gsb0, 0x0 ;  /* 0x00008000000079c5 */ /* 0x000fe40000010000 */
[----:B------:R-:W-:Y:S01]  /*b090*/  WARPGROUP.ARRIVE ;  /* 0x00000000000079c5 */ /* 0x000fe20000000000 */
[----:B--2---:R-:W-:Y:S02]  /*b0a0*/  R2UR UR8, R12 ;  /* 0x000000000c0872ca */ /* 0x004fe400000e0000 */
[----:B------:R-:W-:-:S13]  /*b0b0*/  R2UR UR9, R13 ;  /* 0x000000000d0972ca */ /* 0x000fda00000e0000 */
[----:B------:R-:W-:Y:S01]  /*b0c0*/  HGMMA.64x192x16.F32 R24, gdesc[UR8], R24, gsb0 ;  /* 0x02e00000081879f0 */ /* 0x000fe20008000818 */
[----:B----4-:R-:W-:Y:S02]  /*b0d0*/  R2UR UR12, R20 ;  /* 0x00000000140c72ca */ /* 0x010fe400000e0000 */
[----:B------:R-:W-:Y:S02]  /*b0e0*/  R2UR UR13, R21 ;  /* 0x00000000150d72ca */ /* 0x000fe400000e0000 */
[----:B---3--:R-:W-:Y:S02]  /*b0f0*/  R2UR UR16, R14 ;  /* 0x000000000e1072ca */ /* 0x008fe400000e0000 */
[----:B------:R-:W-:Y:S01]  /*b100*/  R2UR UR17, R15 ;  /* 0x000000000f1172ca */ /* 0x000fe200000e0000 */
[----:B------:R-:W-:Y:S02]  /*b110*/  WARPGROUP.DEPBAR.LE gsb0, 0x0 ;  /* 0x00008000000079c5 */ /* 0x000fe40000010000 */
[----:B------:R-:W-:-:S10]  /*b120*/  WARPGROUP.ARRIVE ;  /* 0x00000000000079c5 */ /* 0x000fd40000000000 */
[----:B------:R-:W-:Y:S03]  /*b130*/  HGMMA.64x192x16.F32 R24, gdesc[UR12], R24, gsb0 ;  /* 0x02e000000c1879f0 */ /* 0x000fe60008000818 */
[----:B------:R-:W-:Y:S02]  /*b140*/  WARPGROUP.DEPBAR.LE gsb0, 0x0 ;  /* 0x00008000000079c5 */ /* 0x000fe40000010000 */
[----:B------:R-:W-:-:S15]  /*b150*/  WARPGROUP.ARRIVE ;  /* 0x00000000000079c5 */ /* 0x000fde0000000000 */
[----:B------:R-:W-:Y:S03]  /*b160*/  HGMMA.64x192x16.F32 R24, gdesc[UR16], R24, gsb0 ;  /* 0x02e00000101879f0 */ /* 0x000fe60008000818 */
[----:B------:R-:W-:Y:S02]  /*b170*/  WARPGROUP.DEPBAR.LE gsb0, 0x0 ;  /* 0x00008000000079c5 */ /* 0x000fe40000010000 */
[----:B0-----:R-:W-:Y:S05]  /*b180*/  @P2 BRA `(.L_x_417) ;  /* 0x0000000000302947 */ /* 0x001fea0003800000 */
[----:B------:R-:W-:Y:S05]  /*b190*/  @!P0 BRA `(.L_x_418) ;  /* 0x0000000000048947 */ /* 0x000fea0003800000 */
[----:B------:R-:W-:Y:S01]  /*b1a0*/  BPT.TRAP 0x1 ;  /* 0x000000040000795c */ /* 0x000fe20000300000 */
.L_x_418:
[----:B------:R-:W-:Y:S01]  /*b1b0*/  SHF.L.U32 R0, R6, 0x1f, RZ ;  /* 0x0000001f06007819 */ /* 0x000fe200000006ff */
[----:B------:R-:W-:-:S04]  /*b1c0*/  IMAD R3, R7, 0x8, R2 ;  /* 0x0000000807037824 */ /* 0x000fc800078e0202 */
[----:B------:R0:W1:Y:S01]  /*b1d0*/  SYNCS.PHASECHK.TRANS64.TRYWAIT P2, [R3+URZ+0x30850], R0 ;  /* 0x03085000030075a7 */ /* 0x000062000804017f */
[----:B------:R-:W-:Y:S05]  /*b1e0*/  @!P0 BRA `(.L_x_419) ;  /* 0x0000000000048947 */ /* 0x000fea0003800000 */
[----:B------:R-:W-:Y:S01]  /*b1f0*/  BPT.TRAP 0x1 ;  /* 0x000000040000795c */ /* 0x000fe20000300000 */
.L_x_419:
[----:B------:R-:W-:Y:S04]  /*b200*/  BSSY B0, `(.L_x_417) ;  /* 0x0000004000007945 */ /* 0x000fe80003800000 */
[----:B-1----:R-:W-:Y:S05]  /*b210*/  @P2 BRA `(.L_x_420) ;  /* 0x0000000000082947 */ /* 0x002fea0003800000 */
[----:B------:R-:W1:Y:S02]  /*b220*/  SYNCS.PHASECHK.TRANS64.TRYWAIT P2, [R3+URZ+0x30850], R0 ;  /* 0x03085000030075a7 */ /* 0x000e64000804017f */
[----:B-1----:R-:W-:Y:S05]  /*b230*/  @!P2 BRA `(.L_x_421) ;  /* 0x000000a000f0a947 */ /* 0x002fea0003800000 */
.L_x_420:
[----:B------:R-:W-:Y:S05]  /*b240*/  BSYNC B0 ;  /* 0x0000000000007941 */ /* 0x000fea0003800000 */
.L_x_417:
[----:B01----:R-:W-:Y:S01]  /*b250*/  FMNMX.FTZ R0, R24, R9, !PT ;  /* 0x0000000918007209 */ /* 0x003fe20007810000 */
[----:B------:R-:W2:Y:S01]  /*b260*/  LDL R20, [R1+0x2c] ;  /* 0x00002c0001147983 */ /* 0x000ea20000100800 */
[----:B------:R-:W-:Y:S01]  /*b270*/  FMNMX.FTZ R10, R26, R5, !PT ;  /* 0x000000051a0a7209 */ /* 0x000fe20007810000 */
[----:B------:R-:W-:Y:S05]  /*b280*/  WARPSYNC.ALL ;  /* 0x0000000000007948 */ /* 0x000fea0003800000 */
[----:B------:R-:W-:Y:S01]  /*b290*/  FMNMX.FTZ R0, R25, R0, !PT ;  /* 0x0000000019007209 */ /* 0x000fe20007810000 */
[----:B------:R-:W-:Y:S01]  /*b2a0*/  ULDC UR4, c[0x0][0x988] ;  /* 0x0002620000047ab9 */ /* 0x000fe20000000800 */
[----:B------:R-:W-:Y:S01]  /*b2b0*/  FMNMX.FTZ R10, R27, R10, !PT ;  /* 0x0000000a1b0a7209 */ /* 0x000fe20007810000 */
[----:B------:R-:W-:Y:S01]  /*b2c0*/  IMAD.MOV.U32 R13, RZ, RZ, 0x40000040 ;  /* 0x40000040ff0d7424 */ /* 0x000fe200078e00ff */
[----:B------:R-:W-:Y:S01]  /*b2d0*/  FMNMX.FTZ R0, R28, R0, !PT ;  /* 0x000000001c007209 */ /* 0x000fe20007810000 */
[----:B------:R-:W-:Y:S01]  /*b2e0*/  WARPGROUP.ARRIVE ;  /* 0x00000000000079c5 */ /* 0x000fe20000000000 */
[----:B------:R-:W-:Y:S01]  /*b2f0*/  FMNMX.FTZ R10, R30, R10, !PT ;  /* 0x0000000a1e0a7209 */ /* 0x000fe20007810000 */
[----:B------:R-:W-:Y:S01]  /*b300*/  IMAD.MOV.U32 R15, RZ, RZ, 0x40000040 ;  /* 0x40000040ff0f7424 */ /* 0x000fe200078e00ff */
        /* <DEDUP_REMOVED lines=90> */
[C---:B------:R-:W-:Y:S01]  /*b8b0*/  R2UR UR7, R13.reuse ;  /* 0x000000000d0772ca */ /* 0x040fe200000e0000 */
[----:B------:R-:W0:Y:S01]  /*b8c0*/  SHFL.BFLY PT, R3, R0, 0x2, 0x1f ;  /* 0x0c401f0000037f89 */ /* 0x000e2200000e0000 */
[----:B------:R-:W-:-:S02]  /*b8d0*/  R2UR UR5, R13 ;  /* 0x000000000d0572ca */ /* 0x000fc400000e0000 */
[C---:B------:R-:W-:Y:S01]  /*b8e0*/  R2UR UR11, R15.reuse ;  /* 0x000000000f0b72ca */ /* 0x040fe200000e0000 */
[----:B------:R-:W1:Y:S01]  /*b8f0*/  SHFL.BFLY PT, R12, R10, 0x2, 0x1f ;  /* 0x0c401f000a0c7f89 */ /* 0x000e6200000e0000 */
[C---:B------:R-:W-:Y:S02]  /*b900*/  R2UR UR15, R15.reuse ;  /* 0x000000000f0f72ca */ /* 0x040fe400000e0000 */
[C---:B------:R-:W-:Y:S02]  /*b910*/  R2UR UR19, R15.reuse ;  /* 0x000000000f1372ca */ /* 0x040fe400000e0000 */
[C---:B------:R-:W-:Y:S02]  /*b920*/  R2UR UR23, R15.reuse ;  /* 0x000000000f1772ca */ /* 0x040fe400000e0000 */
[C---:B------:R-:W-:Y:S02]  /*b930*/  R2UR UR27, R15.reuse ;  /* 0x000000000f1b72ca */ /* 0x040fe400000e0000 */
[----:B------:R-:W-:-:S02]  /*b940*/  R2UR UR31, R15 ;  /* 0x000000000f1f72ca */ /* 0x000fc400000e0000 */
[C---:B------:R-:W-:Y:S02]  /*b950*/  R2UR UR35, R15.reuse ;  /* 0x000000000f2372ca */ /* 0x040fe400000e0000 */
[C---:B------:R-:W-:Y:S02]  /*b960*/  R2UR UR43, R15.reuse ;  /* 0x000000000f2b72ca */ /* 0x040fe400000e0000 */
[C---:B------:R-:W-:Y:S02]  /*b970*/  R2UR UR47, R15.reuse ;  /* 0x000000000f2f72ca */ /* 0x040fe400000e0000 */
[----:B------:R-:W-:Y:S01]  /*b980*/  R2UR UR51, R15 ;  /* 0x000000000f3372ca */ /* 0x000fe200000e0000 */
[----:B------:R-:W-:Y:S01]  /*b990*/  IMAD.MOV.U32 R15, RZ, RZ, 0x40000040 ;  /* 0x40000040ff0f7424 */ /* 0x000fe200078e00ff */
[----:B------:R-:W-:Y:S02]  /*b9a0*/  R2UR UR55, R13 ;  /* 0x000000000d3772ca */ /* 0x000fe400000e0000 */
[----:B0-----:R-:W-:-:S02]  /*b9b0*/  FMNMX.FTZ R0, R0, R3, !PT ;  /* 0x0000000300007209 */ /* 0x001fc40007810000 */
[----:B------:R-:W-:Y:S02]  /*b9c0*/  R2UR UR9, R15 ;  /* 0x000000000f0972ca */ /* 0x000fe400000e0000 */
[----:B-1----:R-:W-:Y:S01]  /*b9d0*/  FMNMX.FTZ R10, R10, R12, !PT ;  /* 0x0000000c0a0a7209 */ /* 0x002fe20007810000 */
[----:B------:R-:W0:Y:S01]  /*b9e0*/  SHFL.BFLY PT, R3, R0, 0x1, 0x1f ;  /* 0x0c201f0000037f89 */ /* 0x000e2200000e0000 */
[----:B------:R-:W-:Y:S02]  /*b9f0*/  MOV R15, 0x40000040 ;  /* 0x40000040000f7802 */ /* 0x000fe40000000f00 */
[----:B------:R-:W-:Y:S01]  /*ba00*/  MOV R13, 0x40000040 ;  /* 0x40000040000d7802 */ /* 0x000fe20000000f00 */
[----:B------:R-:W1:Y:S01]  /*ba10*/  SHFL.BFLY PT, R12, R10, 0x1, 0x1f ;  /* 0x0c201f000a0c7f89 */ /* 0x000e6200000e0000 */
[----:B------:R-:W-:Y:S01]  /*ba20*/  R2UR UR13, R15 ;  /* 0x000000000f0d72ca */ /* 0x000fe200000e0000 */
[----:B------:R-:W-:Y:S01]  /*ba30*/  IMAD.MOV.U32 R15, RZ, RZ, 0x40000040 ;  /* 0x40000040ff0f7424 */ /* 0x000fe200078e00ff */
[----:B------:R-:W-:Y:S01]  /*ba40*/  R2UR UR53, R13 ;  /* 0x000000000d3572ca */ /* 0x000fe200000e0000 */
[----:B------:R-:W-:-:S03]  /*ba50*/  @!P1 IMAD R13, R22, 0x8, R2 ;  /* 0x00000008160d9824 */ /* 0x000fc600078e0202 */
[----:B------:R-:W-:Y:S01]  /*ba60*/  R2UR UR17, R15 ;  /* 0x000000000f1172ca */ /* 0x000fe200000e0000 */
[----:B------:R-:W-:Y:S02]  /*ba70*/  IMAD.MOV.U32 R15, RZ, RZ, 0x40000040 ;  /* 0x40000040ff0f7424 */ /* 0x000fe400078e00ff */
[----:B------:R-:W-:-:S03]  /*ba80*/  @!P1 VIADD R13, R13, 0x30840 ;  /* 0x000308400d0d9836 */ /* 0x000fc60000000000 */
[----:B------:R-:W-:Y:S02]  /*ba90*/  R2UR UR21, R15 ;  /* 0x000000000f1572ca */ /* 0x000fe400000e0000 */
[----:B------:R-:W-:Y:S02]  /*baa0*/  MOV R15, 0x40000040 ;  /* 0x40000040000f7802 */ /* 0x000fe40000000f00 */
[----:B------:R-:W-:Y:S02]  /*bab0*/  @!P1 PRMT R13, RZ, 0x654, R13 ;  /* 0x00000654ff0d9816 */ /* 0x000fe4000000000d */
[----:B------:R-:W-:Y:S01]  /*bac0*/  R2UR UR25, R15 ;  /* 0x000000000f1972ca */ /* 0x000fe200000e0000 */
[----:B------:R-:W-:Y:S01]  /*bad0*/  IMAD.MOV.U32 R15, RZ, RZ, 0x40000040 ;  /* 0x40000040ff0f7424 */ /* 0x000fe200078e00ff */
[----:B0-----:R-:W-:Y:S01]  /*bae0*/  FMNMX.FTZ R0, R0, R3, !PT ;  /* 0x0000000300007209 */ /* 0x001fe20007810000 */
[----:B------:R-:W-:Y:S01]  /*baf0*/  IMAD.U32 R3, RZ, RZ, UR4 ;  /* 0x00000004ff037e24 */ /* 0x000fe2000f8e00ff */
[----:B-1----:R-:W-:-:S02]  /*bb00*/  FMNMX.FTZ R10, R10, R12, !PT ;  /* 0x0000000c0a0a7209 */ /* 0x002fc40007810000 */
[----:B------:R-:W-:Y:S01]  /*bb10*/  R2UR UR29, R15 ;  /* 0x000000000f1d72ca */ /* 0x000fe200000e0000 */
[----:B------:R-:W-:Y:S02]  /*bb20*/  IMAD.MOV.U32 R15, RZ, RZ, 0x40000040 ;  /* 0x40000040ff0f7424 */ /* 0x000fe400078e00ff */
[-C--:B------:R-:W-:Y:S01]  /*bb30*/  FMUL.FTZ R6, R0, R3.reuse ;  /* 0x0000000300067220 */ /* 0x080fe20000410000 */
[-C--:B------:R-:W-:Y:S01]  /*bb40*/  FMUL.FTZ R12, R10, R3.reuse ;  /* 0x000000030a0c7220 */ /* 0x080fe20000410000 */
[----:B------:R-:W-:Y:S01]  /*bb50*/  FADD.FTZ R9, -R0, R9 ;  /* 0x0000000900097221 */ /* 0x000fe20000010100 */
[----:B------:R-:W-:Y:S01]  /*bb60*/  FADD.FTZ R5, -R10, R5 ;  /* 0x000000050a057221 */ /* 0x000fe20000010100 */
[----:B------:R-:W-:Y:S01]  /*bb70*/  R2UR UR33, R15 ;  /* 0x000000000f2172ca */ /* 0x000fe200000e0000 */
        /* <DEDUP_REMOVED lines=47> */
[-C--:B------:R-:W-:Y:S01]  /*be70*/  FFMA.FTZ R119, R119, R3.reuse, -R12 ;  /* 0x0000000377777223 */ /* 0x080fe2000001080c */
[----:B------:R-:W-:Y:S01]  /*be80*/  IADD3 R12, R2, 0x400, RZ ;  /* 0x00000400020c7810 */ /* 0x000fe20007ffe0ff */
[-C--:B------:R-:W-:Y:S01]  /*be90*/  FFMA.FTZ R24, R24, R3.reuse, -R6 ;  /* 0x0000000318187223 */ /* 0x080fe20000010806 */
[----:B------:R-:W-:Y:S01]  /*bea0*/  MOV R15, 0x40000040 ;  /* 0x40000040000f7802 */ /* 0x000fe20000000f00 */
[-C--:B------:R-:W-:Y:S01]  /*beb0*/  FMUL.FTZ R9, R9, R3.reuse ;  /* 0x0000000309097220 */ /* 0x080fe20000410000 */
[----:B------:R-:W-:Y:S01]  /*bec0*/  SHF.R.U32.HI R12, RZ, 0x4, R12 ;  /* 0x00000004ff0c7819 */ /* 0x000fe2000001160c */
[-CC-:B------:R-:W-:Y:S01]  /*bed0*/  FFMA.FTZ R25, R25, R3.reuse, -R6.reuse ;  /* 0x0000000319197223 */ /* 0x180fe20000010806 */
[----:B------:R-:W-:Y:S01]  /*bee0*/  R2UR UR41, R15 ;  /* 0x000000000f2972ca */ /* 0x000fe200000e0000 */
[----:B------:R-:W-:Y:S01]  /*bef0*/  IMAD.MOV.U32 R15, RZ, RZ, 0x40000040 ;  /* 0x40000040ff0f7424 */ /* 0x000fe200078e00ff */
[----:B------:R-:W-:Y:S01]  /*bf00*/  LOP3.LUT R12, R12, 0x3fff, RZ, 0xc0, !PT ;  /* 0x00003fff0c0c7812 */ /* 0x000fe200078ec0ff */
[----:B------:R-:W-:Y:S01]  /*bf10*/  MUFU.EX2 R9, R9 ;  /* 0x0000000900097308 */ /* 0x000fe20000000800 */
[-CC-:B------:R-:W-:Y:S01]  /*bf20*/  FFMA.FTZ R28, R28, R3.reuse, -R6.reuse ;  /* 0x000000031c1c7223 */ /* 0x180fe20000010806 */
[----:B------:R-:W-:Y:S01]  /*bf30*/  FFMA.FTZ R29, R29, R3, -R6 ;  /* 0x000000031d1d7223 */ /* 0x000fe20000010806 */
[----:B------:R-:W-:Y:S01]  /*bf40*/  R2UR UR45, R15 ;  /* 0x000000000f2d72ca */ /* 0x000fe200000e0000 */
[----:B------:R-:W-:-:S02]  /*bf50*/  IMAD R12, R7, 0x600, R12 ;  /* 0x00000600070c7824 */ /* 0x000fc400078e020c */
[-CC-:B------:R-:W-:Y:S01]  /*bf60*/  FFMA.FTZ R32, R32, R3.reuse, -R6.reuse ;  /* 0x0000000320207223 */ /* 0x180fe20000010806 */
[----:B------:R-:W-:Y:S02]  /*bf70*/  IMAD.MOV.U32 R15, RZ, RZ, 0x40000040 ;  /* 0x40000040ff0f7424 */ /* 0x000fe400078e00ff */
[-CC-:B------:R-:W-:Y:S01]  /*bf80*/  FFMA.FTZ R33, R33, R3.reuse, -R6.reuse ;  /* 0x0000000321217223 */ /* 0x180fe20000010806 */
[C---:B------:R-:W-:Y:S01]  /*bf90*/  VIADD R14, R12.reuse, 0x80 ;  /* 0x000000800c0e7836 */ /* 0x040fe20000000000 */
[----:B------:R-:W-:Y:S01]  /*bfa0*/  R2UR UR6, R12 ;  /* 0x000000000c0672ca */ /* 0x000fe200000e0000 */
[----:B------:R-:W0:Y:S01]  /*bfb0*/  MUFU.EX2 R24, R24 ;  /* 0x0000001800187308 */ /* 0x000e220000000800 */
[----:B------:R-:W-:Y:S01]  /*bfc0*/  R2UR UR49, R15 ;  /* 0x000000000f3172ca */ /* 0x000fe200000e0000 */
[----:B------:R-:W-:Y:S01]  /*bfd0*/  FFMA.FTZ R36, R36, R3, -R6 ;  /* 0x0000000324247223 */ /* 0x000fe20000010806 */
[----:B------:R-:W-:Y:S01]  /*bfe0*/  R2UR UR10, R14 ;  /* 0x000000000e0a72ca */ /* 0x000fe200000e0000 */
[----:B------:R-:W-:-:S02]  /*bff0*/  VIADD R14, R12, 0x100 ;  /* 0x000001000c0e7836 */ /* 0x000fc40000000000 */
[-CC-:B------:R-:W-:Y:S01]  /*c000*/  FFMA.FTZ R37, R37, R3.reuse, -R6.reuse ;  /* 0x0000000325257223 */ /* 0x180fe20000010806 */
[-CC-:B------:R-:W-:Y:S01]  /*c010*/  FFMA.FTZ R40, R40, R3.reuse, -R6.reuse ;  /* 0x0000000328287223 */ /* 0x180fe20000010806 */
[-CC-:B------:R-:W-:Y:S01]  /*c020*/  FFMA.FTZ R41, R41, R3.reuse, -R6.reuse ;  /* 0x0000000329297223 */ /* 0x180fe20000010806 */
[----:B------:R-:W1:Y:S01]  /*c030*/  MUFU.EX2 R25, R25 ;  /* 0x0000001900197308 */ /* 0x000e620000000800 */
[----:B------:R-:W-:Y:S01]  /*c040*/  R2UR UR14, R14 ;  /* 0x000000000e0e72ca */ /* 0x000fe200000e0000 */
[----:B------:R-:W-:Y:S02]  /*c050*/  VIADD R14, R12, 0x180 ;  /* 0x000001800c0e7836 */ /* 0x000fe40000000000 */
[-CC-:B------:R-:W-:Y:S01]  /*c060*/  FFMA.FTZ R44, R44, R3.reuse, -R6.reuse ;  /* 0x000000032c2c7223 */ /* 0x180fe20000010806 */
[-CC-:B------:R-:W-:Y:S01]  /*c070*/  FFMA.FTZ R45, R45, R3.reuse, -R6.reuse ;  /* 0x000000032d2d7223 */ /* 0x180fe20000010806 */
[-CC-:B------:R-:W-:Y:S01]  /*c080*/  FFMA.FTZ R48, R48, R3.reuse, -R6.reuse ;  /* 0x0000000330307223 */ /* 0x180fe20000010806 */
[-CC-:B------:R-:W-:Y:S01]  /*c090*/  FFMA.FTZ R49, R49, R3.reuse, -R6.reuse ;  /* 0x0000000331317223 */ /* 0x180fe20000010806 */
[----:B------:R-:W-:Y:S01]  /*c0a0*/  R2UR UR18, R14 ;  /* 0x000000000e1272ca */ /* 0x000fe200000e0000 */
[-CC-:B------:R-:W-:Y:S01]  /*c0b0*/  FFMA.FTZ R52, R52, R3.reuse, -R6.reuse ;  /* 0x0000000334347223 */ /* 0x180fe20000010806 */
[----:B------:R-:W-:Y:S01]  /*c0c0*/  IADD3 R14, R12, 0x200, RZ ;  /* 0x000002000c0e7810 */ /* 0x000fe20007ffe0ff */
[-CC-:B------:R-:W-:Y:S01]  /*c0d0*/  FFMA.FTZ R53, R53, R3.reuse, -R6.reuse ;  /* 0x0000000335357223 */ /* 0x180fe20000010806 */
[-CC-:B------:R-:W-:Y:S01]  /*c0e0*/  FFMA.FTZ R56, R56, R3.reuse, -R6.reuse ;  /* 0x0000000338387223 */ /* 0x180fe20000010806 */
[----:B------:R-:W-:Y:S01]  /*c0f0*/  FFMA.FTZ R57, R57, R3, -R6 ;  /* 0x0000000339397223 */ /* 0x000fe20000010806 */
[----:B------:R-:W-:Y:S01]  /*c100*/  R2UR UR22, R14 ;  /* 0x000000000e1672ca */ /* 0x000fe200000e0000 */
[----:B------:R-:W-:-:S02]  /*c110*/  VIADD R14, R12, 0x280 ;  /* 0x000002800c0e7836 */ /* 0x000fc40000000000 */
[-CC-:B------:R-:W-:Y:S01]  /*c120*/  FFMA.FTZ R60, R60, R3.reuse, -R6.reuse ;  /* 0x000000033c3c7223 */ /* 0x180fe20000010806 */
[-CC-:B------:R-:W-:Y:S01]  /*c130*/  FFMA.FTZ R21, R61, R3.reuse, -R6.reuse ;  /* 0x000000033d157223 */ /* 0x180fe20000010806 */
[-CC-:B------:R-:W-:Y:S01]  /*c140*/  FFMA.FTZ R64, R64, R3.reuse, -R6.reuse ;  /* 0x0000000340407223 */ /* 0x180fe20000010806 */
[-CC-:B------:R-:W-:Y:S01]  /*c150*/  FFMA.FTZ R65, R65, R3.reuse, -R6.reuse ;  /* 0x0000000341417223 */ /* 0x180fe20000010806 */
[----:B------:R-:W-:Y:S01]  /*c160*/  R2UR UR26, R14 ;  /* 0x000000000e1a72ca */ /* 0x000fe200000e0000 */
[----:B------:R-:W-:Y:S02]  /*c170*/  VIADD R14, R12, 0x300 ;  /* 0x000003000c0e7836 */ /* 0x000fe40000000000 */
[-CC-:B------:R-:W-:Y:S01]  /*c180*/  FFMA.FTZ R68, R68, R3.reuse, -R6.reuse ;  /* 0x0000000344447223 */ /* 0x180fe20000010806 */
        /* <DEDUP_REMOVED lines=22> */
[-CC-:B------:R-:W-:Y:S01]  /*c2f0*/  FFMA.FTZ R100, R100, R3.reuse, -R6.reuse ;  /* 0x0000000364647223 */ /* 0x180fe20000010806 */
[C---:B------:R-:W-:Y:S01]  /*c300*/  IADD3 R14, R12.reuse, 0x500, RZ ;  /* 0x000005000c0e7810 */ /* 0x040fe20007ffe0ff */
[----:B------:R-:W-:Y:S02]  /*c310*/  VIADD R12, R12, 0x580 ;  /* 0x000005800c0c7836 */ /* 0x000fe40000000000 */
[-CC-:B------:R-:W-:Y:S01]  /*c320*/  FFMA.FTZ R101, R101, R3.reuse, -R6.reuse ;  /* 0x0000000365657223 */ /* 0x180fe20000010806 */
[-CC-:B------:R-:W-:Y:S01]  /*c330*/  FFMA.FTZ R104, R104, R3.reuse, -R6.reuse ;  /* 0x0000000368687223 */ /* 0x180fe20000010806 */
[----:B------:R-:W-:Y:S01]  /*c340*/  R2UR UR50, R14 ;  /* 0x000000000e3272ca */ /* 0x000fe200000e0000 */
[----:B------:R-:W-:Y:S01]  /*c350*/  FFMA.FTZ R105, R105, R3, -R6 ;  /* 0x0000000369697223 */ /* 0x000fe20000010806 */
[----:B------:R-:W-:Y:S01]  /*c360*/  R2UR UR54, R12 ;  /* 0x000000000c3672ca */ /* 0x000fe200000e0000 */
[----:B--2---:R-:W-:-:S02]  /*c370*/  VIADD R12, R20, 0x1e800 ;  /* 0x0001e800140c7836 */ /* 0x004fc40000000000 */
[-CC-:B------:R-:W-:Y:S01]  /*c380*/  FFMA.FTZ R108, R108, R3.reuse, -R6.reuse ;  /* 0x000000036c6c7223 */ /* 0x180fe20000010806 */
[-CC-:B------:R-:W-:Y:S01]  /*c390*/  FFMA.FTZ R109, R109, R3.reuse, -R6.reuse ;  /* 0x000000036d6d7223 */ /* 0x180fe20000010806 */
[-CC-:B------:R-:W-:Y:S01]  /*c3a0*/  FFMA.FTZ R112, R112, R3.reuse, -R6.reuse ;  /* 0x0000000370707223 */ /* 0x180fe20000010806 */
[-C--:B------:R-:W-:Y:S01]  /*c3b0*/  FFMA.FTZ R113, R113, R3.reuse, -R6 ;  /* 0x0000000371717223 */ /* 0x080fe20000010806 */
[----:B------:R-:W-:Y:S01]  /*c3c0*/  SHF.R.U32.HI R12, RZ, 0x4, R12 ;  /* 0x00000004ff0c7819 */ /* 0x000fe2000001160c */
[-CC-:B------:R-:W-:Y:S01]  /*c3d0*/  FFMA.FTZ R116, R116, R3.reuse, -R6.reuse ;  /* 0x0000000374747223 */ /* 0x180fe20000010806 */
[-C--:B------:R-:W-:Y:S01]  /*c3e0*/  FFMA.FTZ R117, R117, R3.reuse, -R6 ;  /* 0x0000000375757223 */ /* 0x080fe20000010806 */
[----:B0-----:R-:W-:Y:S01]  /*c3f0*/  FFMA.FTZ R6, R9, R4, R24 ;  /* 0x0000000409067223 */ /* 0x001fe20000010018 */
[----:B------:R-:W-:Y:S01]  /*c400*/  LOP3.LUT R12, R12, 0x3fff, RZ, 0xc0, !PT ;  /* 0x00003fff0c0c7812 */ /* 0x000fe200078ec0ff */
[----:B------:R-:W-:Y:S01]  /*c410*/  FMUL.FTZ R5, R5, R3 ;  /* 0x0000000305057220 */ /* 0x000fe20000410000 */
[C---:B-1----:R-:W-:Y:S01]  /*c420*/  F2FP.F16.F32.PACK_AB R4, R25.reuse, R24 ;  /* 0x000000181904723e */ /* 0x042fe200000000ff */
[----:B------:R-:W-:Y:S01]  /*c430*/  FADD.FTZ R6, R25, R6 ;  /* 0x0000000619067221 */ /* 0x000fe20000010000 */
[----:B------:R-:W-:Y:S01]  /*c440*/  LOP3.LUT R12, R12, 0x10000, RZ, 0xfc, !PT ;  /* 0x000100000c0c7812 */ /* 0x000fe200078efcff */
[----:B------:R-:W0:Y:S01]  /*c450*/  S2R R25, SR_TID.X ;  /* 0x0000000000197919 */ /* 0x000e220000002100 */
[----:B------:R-:W-:Y:S02]  /*c460*/  MUFU.EX2 R20, R5 ;  /* 0x0000000500147308 */ /* 0x000fe40000000800 */
[C---:B------:R-:W-:Y:S01]  /*c470*/  R2UR UR4, R12.reuse ;  /* 0x000000000c0472ca */ /* 0x040fe200000e0000 */
[----:B------:R-:W-:-:S05]  /*c480*/  VIADD R14, R12, 0x2 ;  /* 0x000000020c0e7836 */ /* 0x000fca0000000000 */
[----:B------:R-:W-:Y:S01]  /*c490*/  R2UR UR8, R14 ;  /* 0x000000000e0872ca */ /* 0x000fe200000e0000 */
[----:B------:R-:W-:Y:S01]  /*c4a0*/  VIADD R14, R12, 0x4 ;  /* 0x000000040c0e7836 */ /* 0x000fe20000000000 */
[----:B------:R-:W1:Y:S04]  /*c4b0*/  MUFU.EX2 R5, R26 ;  /* 0x0000001a00057308 */ /* 0x000e680000000800 */
[----:B------:R-:W-:Y:S01]  /*c4c0*/  R2UR UR12, R14 ;  /* 0x000000000e0c72ca */ /* 0x000fe200000e0000 */
[----:B------:R-:W-:Y:S01]  /*c4d0*/  HGMMA.64x64x16.F32 R120, gdesc[UR4].tnspB, R120, gsb0 ;  /* 0x40e00000047879f0 */ /* 0x000fe20008000878 */
[----:B------:R-:W-:Y:S02]  /*c4e0*/  VIADD R14, R12, 0x6 ;  /* 0x000000060c0e7836 */ /* 0x000fe40000000000 */
[----:B------:R-:W2:Y:S03]  /*c4f0*/  MUFU.EX2 R27, R27 ;  /* 0x0000001b001b7308 */ /* 0x000ea60000000800 */
[----:B------:R-:W-:Y:S01]  /*c500*/  R2UR UR16, R14 ;  /* 0x000000000e1072ca */ /* 0x000fe200000e0000 */
[----:B------:R-:W-:-:S04]  /*c510*/  VIADD R14, R12, 0x600 ;  /* 0x000006000c0e7836 */ /* 0x000fc80000000000 */
[----:B------:R-:W3:Y:S01]  /*c520*/  MUFU.EX2 R28, R28 ;  /* 0x0000001c001c7308 */ /* 0x000ee20000000800 */
[----:B------:R-:W-:Y:S01]  /*c530*/  R2UR UR20, R14 ;  /* 0x000000000e1472ca */ /* 0x000fe200000e0000 */
[----:B------:R-:W-:Y:S02]  /*c540*/  VIADD R14, R12, 0x602 ;  /* 0x000006020c0e7836 */ /* 0x000fe40000000000 */
[----:B-1----:R-:W-:Y:S01]  /*c550*/  FFMA.FTZ R11, R20, R11, R5 ;  /* 0x0000000b140b7223 */ /* 0x002fe20000010005 */
[----:B0-----:R-:W-:Y:S02]  /*c560*/  SHF.R.U32.HI R24, RZ, 0x7, R25 ;  /* 0x00000007ff187819 */ /* 0x001fe40000011619 */
[----:B------:R-:W-:Y:S01]  /*c570*/  R2UR UR24, R14 ;  /* 0x000000000e1872ca */ /* 0x000fe200000e0000 */
[----:B------:R-:W-:Y:S01]  /*c580*/  VIADD R14, R12, 0x604 ;  /* 0x000006040c0e7836 */ /* 0x000fe20000000000 */
[----:B------:R-:W-:Y:S01]  /*c590*/  ISETP.GE.U32.AND P2, PT, R25, 0x180, PT ;  /* 0x000001801900780c */ /* 0x000fe20003f46070 */
[----:B------:R-:W0:Y:S01]  /*c5a0*/  MUFU.EX2 R29, R29 ;  /* 0x0000001d001d7308 */ /* 0x000e220000000800 */
[----:B--2---:R-:W-:-:S02]  /*c5b0*/  F2FP.F16.F32.PACK_AB R5, R27, R5 ;  /* 0x000000051b05723e */ /* 0x004fc400000000ff */
[----:B------:R-:W-:Y:S01]  /*c5c0*/  R2UR UR28, R14 ;  /* 0x000000000e1c72ca */ /* 0x000fe200000e0000 */
[----:B------:R-:W-:Y:S02]  /*c5d0*/  VIADD R14, R12, 0x606 ;  /* 0x000006060c0e7836 */ /* 0x000fe40000000000 */
[----:B---3--:R-:W-:Y:S02]  /*c5e0*/  FADD.FTZ R6, R28, R6 ;  /* 0x000000061c067221 */ /* 0x008fe40000010000 */
[----:B------:R-:W-:Y:S01]  /*c5f0*/  MUFU.EX2 R30, R30 ;  /* 0x0000001e001e7308 */ /* 0x000fe20000000800 */
[----:B------:R-:W-:Y:S01]  /*c600*/  R2UR UR32, R14 ;  /* 0x000000000e2072ca */ /* 0x000fe200000e0000 */
[----:B------:R-:W-:-:S05]  /*c610*/  VIADD R14, R12, 0xc00 ;  /* 0x00000c000c0e7836 */ /* 0x000fca0000000000 */
[----:B------:R-:W-:Y:S01]  /*c620*/  R2UR UR40, R14 ;  /* 0x000000000e2872ca */ /* 0x000fe200000e0000 */
[----:B------:R-:W-:Y:S01]  /*c630*/  VIADD R14, R12, 0xc02 ;  /* 0x00000c020c0e7836 */ /* 0x000fe20000000000 */
[----:B------:R-:W1:Y:S01]  /*c640*/  MUFU.EX2 R31, R31 ;  /* 0x0000001f001f7308 */ /* 0x000e620000000800 */
[C---:B0-----:R-:W-:Y:S01]  /*c650*/  FADD.FTZ R61, R29.reuse, R6 ;  /* 0x000000061d3d7221 */ /* 0x041fe20000010000 */
[----:B------:R-:W-:Y:S02]  /*c660*/  F2FP.F16.F32.PACK_AB R6, R29, R28 ;  /* 0x0000001c1d06723e */ /* 0x000fe400000000ff */
[----:B------:R-:W-:Y:S01]  /*c670*/  R2UR UR44, R14 ;  /* 0x000000000e2c72ca */ /* 0x000fe200000e0000 */
[C---:B------:R-:W-:Y:S02]  /*c680*/  VIADD R14, R12.reuse, 0xc04 ;  /* 0x00000c040c0e7836 */ /* 0x040fe40000000000 */
[----:B------:R-:W-:Y:S01]  /*c690*/  VIADD R12, R12, 0xc06 ;  /* 0x00000c060c0c7836 */ /* 0x000fe20000000000 */
[----:B------:R-:W-:Y:S02]  /*c6a0*/  MUFU.EX2 R34, R34 ;  /* 0x0000002200227308 */ /* 0x000fe40000000800 */
[----:B------:R-:W-:-:S02]  /*c6b0*/  R2UR UR48, R14 ;  /* 0x000000000e3072ca */ /* 0x000fc400000e0000 */
[----:B------:R-:W-:Y:S01]  /*c6c0*/  R2UR UR52, R12 ;  /* 0x000000000c3472ca */ /* 0x000fe200000e0000 */
[----:B------:R-:W-:-:S03]  /*c6d0*/  VIADD R12, R24, 0x9 ;  /* 0x00000009180c7836 */ /* 0x000fc60000000000 */
[----:B------:R-:W-:Y:S02]  /*c6e0*/  MUFU.EX2 R36, R36 ;  /* 0x0000002400247308 */ /* 0x000fe40000000800 */
[----:B------:R-:W-:Y:S01]  /*c6f0*/  SEL R12, R12, 0x9, !P2 ;  /* 0x000000090c0c7807 */ /* 0x000fe20005000000 */
[----:B------:R-:W-:Y:S02]  /*c700*/  WARPGROUP.DEPBAR.LE gsb0, 0x0 ;  /* 0x00008000000079c5 */ /* 0x000fe40000010000 */
[----:B------:R-:W-:-:S06]  /*c710*/  WARPGROUP.ARRIVE ;  /* 0x00000000000079c5 */ /* 0x000fcc0000000000 */
[----:B------:R-:W-:Y:S03]  /*c720*/  HGMMA.64x64x16.F32 R120, gdesc[UR8].tnspB, R120, gsb0 ;  /* 0x40e00000087879f0 */ /* 0x000fe60008000878 */
        /* <DEDUP_REMOVED lines=31> */
[----:B------:R0:W-:Y:S06]  /*c920*/  BAR.ARV R12, 0x100 ;  /* 0x0004000c0000751d */ /* 0x0001ec0000002000 */
[----:B------:R2:W-:Y:S01]  /*c930*/  @!P1 SYNCS.ARRIVE.TRANS64.RED.A1T0 RZ, [R13+URZ], RZ ;  /* 0x000000ff0dff99a7 */ /* 0x0005e2000810043f */
[----:B0-----:R-:W-:Y:S01]  /*c940*/  FADD.FTZ R12, R27, R11 ;  /* 0x0000000b1b0c7221 */ /* 0x001fe20000010000 */
[----:B------:R-:W-:Y:S01]  /*c950*/  @!P1 IMAD R11, R7, 0x8, R2 ;  /* 0x00000008070b9824 */ /* 0x000fe200078e0202 */
[----:B-1----:R-:W-:Y:S01]  /*c960*/  F2FP.F16.F32.PACK_AB R7, R31, R30 ;  /* 0x0000001e1f07723e */ /* 0x002fe200000000ff */
[----:B------:R-:W-:Y:S01]  /*c970*/  MUFU.EX2 R35, R35 ;  /* 0x0000002300237308 */ /* 0x000fe20000000800 */
[----:B------:R-:W-:Y:S01]  /*c980*/  FADD.FTZ R12, R30, R12 ;  /* 0x0000000c1e0c7221 */ /* 0x000fe20000010000 */
[----:B------:R-:W-:-:S05]  /*c990*/  @!P1 VIADD R11, R11, 0x30860 ;  /* 0x000308600b0b9836 */ /* 0x000fca0000000000 */
[----:B------:R-:W-:-:S04]  /*c9a0*/  @!P1 PRMT R11, RZ, 0x654, R11 ;  /* 0x00000654ff0b9816 */ /* 0x000fc8000000000b */
[----:B------:R0:W-:Y:S01]  /*c9b0*/  @!P1 SYNCS.ARRIVE.TRANS64.RED.A1T0 RZ, [R11+URZ], RZ ;  /* 0x000000ff0bff99a7 */ /* 0x0001e2000810043f */
[----:B------:R1:W-:Y:S02]  /*c9c0*/  STSM.16.M88.4 [R154+0x1e800], R4 ;  /* 0x01e800049a007844 */ /* 0x0003e40000000200 */
[----:B-1----:R1:W-:Y:S08]  /*c9d0*/  MUFU.EX2 R6, R37 ;  /* 0x0000002500067308 */ /* 0x0023f00000000800 */
[----:B------:R-:W3:Y:S01]  /*c9e0*/  MUFU.EX2 R4, R32 ;  /* 0x0000002000047308 */ /* 0x000ee20000000800 */
[----:B-1----:R-:W4:Y:S07]  /*c9f0*/  LDL R37, [R1+0x3c] ;  /* 0x00003c0001257983 */ /* 0x002f2e0000100800 */
[----:B------:R-:W1:Y:S01]  /*ca00*/  MUFU.EX2 R5, R33 ;  /* 0x0000002100057308 */ /* 0x000e620000000800 */
[----:B------:R-:W-:-:S07]  /*ca10*/  FADD.FTZ R12, R31, R12 ;  /* 0x0000000c1f0c7221 */ /* 0x000fce0000010000 */
[----:B------:R-:W5:Y:S01]  /*ca20*/  MUFU.EX2 R7, R38 ;  /* 0x0000002600077308 */ /* 0x000f620000000800 */
[----:B---3--:R-:W-:Y:S01]  /*ca30*/  FADD.FTZ R61, R4, R61 ;  /* 0x0000003d043d7221 */ /* 0x008fe20000010000 */
[----:B------:R-:W-:-:S06]  /*ca40*/  FADD.FTZ R12, R34, R12 ;  /* 0x0000000c220c7221 */ /* 0x000fcc0000010000 */
[----:B--2---:R-:W2:Y:S01]  /*ca50*/  MUFU.EX2 R13, R40 ;  /* 0x00000028000d7308 */ /* 0x004ea20000000800 */
[----:B-1----:R-:W-:-:S07]  /*ca60*/  FADD.FTZ R61, R5, R61 ;  /* 0x0000003d053d7221 */ /* 0x002fce0000010000 */
[----:B------:R-:W1:Y:S01]  /*ca70*/  MUFU.EX2 R39, R39 ;  /* 0x0000002700277308 */ /* 0x000e620000000800 */
[----:B------:R-:W-:Y:S01]  /*ca80*/  FADD.FTZ R61, R36, R61 ;  /* 0x0000003d243d7221 */ /* 0x000fe20000010000 */
[----:B------:R-:W-:-:S06]  /*ca90*/  FADD.FTZ R12, R35, R12 ;  /* 0x0000000c230c7221 */ /* 0x000fcc0000010000 */
[----:B------:R-:W3:Y:S08]  /*caa0*/  MUFU.EX2 R15, R41 ;  /* 0x00000029000f7308 */ /* 0x000ef00000000800 */
[----:B------:R-:W0:Y:S01]  /*cab0*/  MUFU.EX2 R42, R42 ;  /* 0x0000002a002a7308 */ /* 0x000e220000000800 */
[----:B------:R-:W-:Y:S01]  /*cac0*/  FADD.FTZ R61, R6, R61 ;  /* 0x0000003d063d7221 */ /* 0x000fe20000010000 */
[----:B-----5:R-:W-:-:S06]  /*cad0*/  FADD.FTZ R12, R7, R12 ;  /* 0x0000000c070c7221 */ /* 0x020fcc0000010000 */
[----:B------:R-:W5:Y:S08]  /*cae0*/  MUFU.EX2 R44, R44 ;  /* 0x0000002c002c7308 */ /* 0x000f700000000800 */
[----:B------:R-:W5:Y:S01]  /*caf0*/  MUFU.EX2 R43, R43 ;  /* 0x0000002b002b7308 */ /* 0x000f620000000800 */
[----:B--2---:R-:W-:Y:S01]  /*cb00*/  FADD.FTZ R61, R13, R61 ;  /* 0x0000003d0d3d7221 */ /* 0x004fe20000010000 */
[----:B-1----:R-:W-:-:S06]  /*cb10*/  FADD.FTZ R31, R39, R12 ;  /* 0x0000000c271f7221 */ /* 0x002fcc0000010000 */
[----:B------:R-:W1:Y:S08]  /*cb20*/  MUFU.EX2 R14, R45 ;  /* 0x0000002d000e7308 */ /* 0x000e700000000800 */
[----:B------:R-:W2:Y:S01]  /*cb30*/  MUFU.EX2 R46, R46 ;  /* 0x0000002e002e7308 */ /* 0x000ea20000000800 */
[C---:B---3--:R-:W-:Y:S01]  /*cb40*/  FADD.FTZ R61, R15.reuse, R61 ;  /* 0x0000003d0f3d7221 */ /* 0x048fe20000010000 */
[----:B------:R-:W-:-:S06]  /*cb50*/  F2FP.F16.F32.PACK_AB R12, R15, R13 ;  /* 0x0000000d0f0c723e */ /* 0x000fcc00000000ff */
[----:B------:R-:W3:Y:S01]  /*cb60*/  MUFU.EX2 R48, R48 ;  /* 0x0000003000307308 */ /* 0x000ee20000000800 */
[----:B0-----:R-:W-:-:S07]  /*cb70*/  FADD.FTZ R13, R42, R31 ;  /* 0x0000001f2a0d7221 */ /* 0x001fce0000010000 */
[----:B------:R-:W0:Y:S01]  /*cb80*/  MUFU.EX2 R47, R47 ;  /* 0x0000002f002f7308 */ /* 0x000e220000000800 */
[----:B-----5:R-:W-:Y:S01]  /*cb90*/  FADD.FTZ R15, R44, R61 ;  /* 0x0000003d2c0f7221 */ /* 0x020fe20000010000 */
[----:B------:R-:W-:-:S06]  /*cba0*/  FADD.FTZ R13, R43, R13 ;  /* 0x0000000d2b0d7221 */ /* 0x000fcc0000010000 */
[----:B------:R-:W5:Y:S08]  /*cbb0*/  MUFU.EX2 R24, R49 ;  /* 0x0000003100187308 */ /* 0x000f700000000800 */
[----:B------:R-:W5:Y:S01]  /*cbc0*/  MUFU.EX2 R25, R50 ;  /* 0x0000003200197308 */ /* 0x000f620000000800 */
[----:B-1----:R-:W-:Y:S01]  /*cbd0*/  FADD.FTZ R15, R14, R15 ;  /* 0x0000000f0e0f7221 */ /* 0x002fe20000010000 */
[----:B--2---:R-:W-:-:S06]  /*cbe0*/  FADD.FTZ R13, R46, R13 ;  /* 0x0000000d2e0d7221 */ /* 0x004fcc0000010000 */
[----:B------:R-:W1:Y:S08]  /*cbf0*/  MUFU.EX2 R27, R52 ;  /* 0x00000034001b7308 */ /* 0x000e700000000800 */
[----:B------:R-:W2:Y:S01]  /*cc00*/  MUFU.EX2 R51, R51 ;  /* 0x0000003300337308 */ /* 0x000ea20000000800 */
[----:B---3--:R-:W-:Y:S01]  /*cc10*/  FADD.FTZ R15, R48, R15 ;  /* 0x0000000f300f7221 */ /* 0x008fe20000010000 */
[----:B0-----:R-:W-:-:S06]  /*cc20*/  FADD.FTZ R13, R47, R13 ;  /* 0x0000000d2f0d7221 */ /* 0x001fcc0000010000 */
[----:B------:R-:W0:Y:S08]  /*cc30*/  MUFU.EX2 R26, R53 ;  /* 0x00000035001a7308 */ /* 0x000e300000000800 */
[----:B------:R-:W3:Y:S01]  /*cc40*/  MUFU.EX2 R54, R54 ;  /* 0x0000003600367308 */ /* 0x000ee20000000800 */
        /* <DEDUP_REMOVED lines=8> */
[----:B0-----:R-:W-:Y:S01]  /*ccd0*/  FADD.FTZ R15, R26, R15 ;  /* 0x0000000f1a0f7221 */ /* 0x001fe20000010000 */
[----:B---3--:R-:W-:-:S06]  /*cce0*/  FADD.FTZ R13, R54, R13 ;  /* 0x0000000d360d7221 */ /* 0x008fcc0000010000 */
[----:B------:R-:W0:Y:S08]  /*ccf0*/  MUFU.EX2 R60, R60 ;  /* 0x0000003c003c7308 */ /* 0x000e300000000800 */
[----:B------:R-:W3:Y:S01]  /*cd00*/  MUFU.EX2 R59, R59 ;  /* 0x0000003b003b7308 */ /* 0x000ee20000000800 */
[----:B-----5:R-:W-:Y:S01]  /*cd10*/  FADD.FTZ R15, R29, R15 ;  /* 0x0000000f1d0f7221 */ /* 0x020fe20000010000 */
[----:B------:R-:W-:-:S06]  /*cd20*/  FADD.FTZ R13, R55, R13 ;  /* 0x0000000d370d7221 */ /* 0x000fcc0000010000 */
[----:B------:R-:W5:Y:S01]  /*cd30*/  MUFU.EX2 R62, R62 ;  /* 0x0000003e003e7308 */ /* 0x000f620000000800 */
[----:B-1----:R-:W-:Y:S01]  /*cd40*/  FADD.FTZ R15, R28, R15 ;  /* 0x0000000f1c0f7221 */ /* 0x002fe20000010000 */
[----:B--2---:R-:W-:-:S03]  /*cd50*/  FADD.FTZ R13, R58, R13 ;  /* 0x0000000d3a0d7221 */ /* 0x004fc60000010000 */
[----:B0-----:R-:W-:Y:S01]  /*cd60*/  FADD.FTZ R32, R60, R15 ;  /* 0x0000000f3c207221 */ /* 0x001fe20000010000 */
[----:B------:R-:W-:Y:S01]  /*cd70*/  F2FP.F16.F32.PACK_AB R4, R5, R4 ;  /* 0x000000040504723e */ /* 0x000fe200000000ff */
[----:B---3--:R-:W-:Y:S01]  /*cd80*/  FADD.FTZ R15, R59, R13 ;  /* 0x0000000d3b0f7221 */ /* 0x008fe20000010000 */
[----:B------:R-:W-:Y:S02]  /*cd90*/  F2FP.F16.F32.PACK_AB R5, R35, R34 ;  /* 0x000000222305723e */ /* 0x000fe400000000ff */
[----:B------:R-:W-:Y:S01]  /*cda0*/  F2FP.F16.F32.PACK_AB R6, R6, R36 ;  /* 0x000000240606723e */ /* 0x000fe200000000ff */
[----:B------:R-:W2:Y:S01]  /*cdb0*/  LDL R34, [R1+0x44] ;  /* 0x0000440001227983 */ /* 0x000ea20000100800 */
[----:B------:R-:W-:Y:S02]  /*cdc0*/  F2FP.F16.F32.PACK_AB R7, R39, R7 ;  /* 0x000000072707723e */ /* 0x000fe400000000ff */
[----:B------:R-:W-:Y:S01]  /*cdd0*/  F2FP.F16.F32.PACK_AB R13, R43, R42 ;  /* 0x0000002a2b0d723e */ /* 0x000fe200000000ff */
[----:B-----5:R-:W-:Y:S01]  /*cde0*/  FADD.FTZ R33, R62, R15 ;  /* 0x0000000f3e217221 */ /* 0x020fe20000010000 */
[----:B------:R-:W-:-:S02]  /*cdf0*/  F2FP.F16.F32.PACK_AB R14, R14, R44 ;  /* 0x0000002c0e0e723e */ /* 0x000fc400000000ff */
[----:B------:R-:W-:Y:S02]  /*ce00*/  F2FP.F16.F32.PACK_AB R15, R47, R46 ;  /* 0x0000002e2f0f723e */ /* 0x000fe400000000ff */
[----:B------:R-:W-:Y:S02]  /*ce10*/  F2FP.F16.F32.PACK_AB R26, R26, R27 ;  /* 0x0000001b1a1a723e */ /* 0x000fe400000000ff */
[----:B------:R-:W-:Y:S02]  /*ce20*/  F2FP.F16.F32.PACK_AB R24, R24, R48 ;  /* 0x000000301818723e */ /* 0x000fe400000000ff */
[----:B------:R-:W-:Y:S02]  /*ce30*/  F2FP.F16.F32.PACK_AB R25, R51, R25 ;  /* 0x000000193319723e */ /* 0x000fe400000000ff */
[----:B------:R-:W-:Y:S01]  /*ce40*/  F2FP.F16.F32.PACK_AB R27, R55, R54 ;  /* 0x00000036371b723e */ /* 0x000fe200000000ff */
[----:B----4-:R-:W-:Y:S04]  /*ce50*/  STSM.16.M88.4 [R37], R4 ;  /* 0x0000000425007844 */ /* 0x010fe80000000200 */
[----:B------:R-:W-:Y:S04]  /*ce60*/  STSM.16.M88.4 [R156], R12 ;  /* 0x0000000c9c007844 */ /* 0x000fe80000000200 */
[----:B------:R0:W-:Y:S04]  /*ce70*/  STSM.16.M88.4 [R155], R24 ;  /* 0x000000189b007844 */ /* 0x0001e80000000200 */
[----:B0-----:R-:W3:Y:S01]  /*ce80*/  LDL R25, [R1+0x40] ;  /* 0x0000400001197983 */ /* 0x001ee20000100800 */
[----:B------:R-:W0:Y:S08]  /*ce90*/  MUFU.EX2 R21, R21 ;  /* 0x0000001500157308 */ /* 0x000e300000000800 */
[----:B------:R-:W1:Y:S08]  /*cea0*/  MUFU.EX2 R64, R64 ;  /* 0x0000004000407308 */ /* 0x000e700000000800 */
[----:B------:R-:W4:Y:S08]  /*ceb0*/  MUFU.EX2 R63, R63 ;  /* 0x0000003f003f7308 */ /* 0x000f300000000800 */
[----:B------:R-:W5:Y:S08]  /*cec0*/  MUFU.EX2 R11, R65 ;  /* 0x00000041000b7308 */ /* 0x000f700000000800 */
[----:B------:R-:W5:Y:S01]  /*ced0*/  MUFU.EX2 R66, R66 ;  /* 0x0000004200427308 */ /* 0x000f620000000800 */
[----:B0-----:R-:W-:-:S07]  /*cee0*/  FADD.FTZ R32, R21, R32 ;  /* 0x0000002015207221 */ /* 0x001fce0000010000 */
[----:B------:R-:W0:Y:S08]  /*cef0*/  MUFU.EX2 R68, R68 ;  /* 0x0000004400447308 */ /* 0x000e300000000800 */
[----:B------:R-:W0:Y:S01]  /*cf00*/  MUFU.EX2 R67, R67 ;  /* 0x0000004300437308 */ /* 0x000e220000000800 */
[----:B-1----:R-:W-:Y:S01]  /*cf10*/  FADD.FTZ R32, R64, R32 ;  /* 0x0000002040207221 */ /* 0x002fe20000010000 */
[----:B----4-:R-:W-:-:S06]  /*cf20*/  FADD.FTZ R33, R63, R33 ;  /* 0x000000213f217221 */ /* 0x010fcc0000010000 */
[----:B------:R-:W1:Y:S08]  /*cf30*/  MUFU.EX2 R69, R69 ;  /* 0x0000004500457308 */ /* 0x000e700000000800 */
[----:B------:R-:W4:Y:S01]  /*cf40*/  MUFU.EX2 R70, R70 ;  /* 0x0000004600467308 */ /* 0x000f220000000800 */
[----:B-----5:R-:W-:Y:S01]  /*cf50*/  FADD.FTZ R32, R11, R32 ;  /* 0x000000200b207221 */ /* 0x020fe20000010000 */
[----:B------:R-:W-:-:S06]  /*cf60*/  FADD.FTZ R33, R66, R33 ;  /* 0x0000002142217221 */ /* 0x000fcc0000010000 */
[----:B------:R-:W5:Y:S08]  /*cf70*/  MUFU.EX2 R72, R72 ;  /* 0x0000004800487308 */ /* 0x000f700000000800 */
[----:B------:R-:W5:Y:S01]  /*cf80*/  MUFU.EX2 R71, R71 ;  /* 0x0000004700477308 */ /* 0x000f620000000800 */
[----:B0-----:R-:W-:Y:S01]  /*cf90*/  FADD.FTZ R32, R68, R32 ;  /* 0x0000002044207221 */ /* 0x001fe20000010000 */
[----:B------:R-:W-:-:S06]  /*cfa0*/  FADD.FTZ R33, R67, R33 ;  /* 0x0000002143217221 */ /* 0x000fcc0000010000 */
        /* <DEDUP_REMOVED lines=14> */
[----:B------:R-:W-:Y:S01]  /*d090*/  F2FP.F16.F32.PACK_AB R4, R28, R29 ;  /* 0x0000001d1c04723e */ /* 0x000fe200000000ff */
[----:B-1----:R-:W-:-:S06]  /*d0a0*/  FADD.FTZ R32, R76, R35 ;  /* 0x000000234c207221 */ /* 0x002fcc0000010000 */
[----:B------:R-:W1:Y:S01]  /*d0b0*/  MUFU.EX2 R81, R81 ;  /* 0x0000005100517308 */ /* 0x000e620000000800 */
[----:B----4-:R-:W-:-:S07]  /*d0c0*/  FADD.FTZ R28, R30, R33 ;  /* 0x000000211e1c7221 */ /* 0x010fce0000010000 */
[----:B------:R-:W4:Y:S01]  /*d0d0*/  MUFU.EX2 R82, R82 ;  /* 0x0000005200527308 */ /* 0x000f220000000800 */
[----:B-----5:R-:W-:Y:S01]  /*d0e0*/  FADD.FTZ R13, R77, R32 ;  /* 0x000000204d0d7221 */ /* 0x020fe20000010000 */
[----:B------:R-:W-:-:S06]  /*d0f0*/  FADD.FTZ R28, R75, R28 ;  /* 0x0000001c4b1c7221 */ /* 0x000fcc0000010000 */
[----:B------:R-:W5:Y:S08]  /*d100*/  MUFU.EX2 R84, R84 ;  /* 0x0000005400547308 */ /* 0x000f700000000800 */
[----:B------:R-:W2:Y:S01]  /*d110*/  MUFU.EX2 R83, R83 ;  /* 0x0000005300537308 */ /* 0x000ea20000000800 */
[----:B0-----:R-:W-:Y:S01]  /*d120*/  FADD.FTZ R14, R80, R13 ;  /* 0x0000000d500e7221 */ /* 0x001fe20000010000 */
[----:B------:R-:W-:-:S06]  /*d130*/  F2FP.F16.F32.PACK_AB R12, R11, R64 ;  /* 0x000000400b0c723e */ /* 0x000fcc00000000ff */
[----:B------:R-:W0:Y:S01]  /*d140*/  MUFU.EX2 R85, R85 ;  /* 0x0000005500557308 */ /* 0x000e220000000800 */
[----:B------:R-:W-:-:S07]  /*d150*/  FADD.FTZ R11, R79, R28 ;  /* 0x0000001c4f0b7221 */ /* 0x000fce0000010000 */
[----:B------:R-:W0:Y:S01]  /*d160*/  MUFU.EX2 R86, R86 ;  /* 0x0000005600567308 */ /* 0x000e220000000800 */
[----:B-1----:R-:W-:Y:S01]  /*d170*/  FADD.FTZ R15, R81, R14 ;  /* 0x0000000e510f7221 */ /* 0x002fe20000010000 */
[----:B----4-:R-:W-:-:S06]  /*d180*/  FADD.FTZ R24, R82, R11 ;  /* 0x0000000b52187221 */ /* 0x010fcc0000010000 */
[----:B------:R-:W1:Y:S08]  /*d190*/  MUFU.EX2 R88, R88 ;  /* 0x0000005800587308 */ /* 0x000e700000000800 */
[----:B------:R-:W4:Y:S01]  /*d1a0*/  MUFU.EX2 R87, R87 ;  /* 0x0000005700577308 */ /* 0x000f220000000800 */
[----:B-----5:R-:W-:Y:S01]  /*d1b0*/  FADD.FTZ R26, R84, R15 ;  /* 0x0000000f541a7221 */ /* 0x020fe20000010000 */
[----:B--2---:R-:W-:-:S06]  /*d1c0*/  FADD.FTZ R11, R83, R24 ;  /* 0x00000018530b7221 */ /* 0x004fcc0000010000 */
[----:B------:R-:W2:Y:S01]  /*d1d0*/  MUFU.EX2 R89, R89 ;  /* 0x0000005900597308 */ /* 0x000ea20000000800 */
[----:B------:R-:W-:-:S07]  /*d1e0*/  F2FP.F16.F32.PACK_AB R6, R21, R60 ;  /* 0x0000003c1506723e */ /* 0x000fce00000000ff */
[----:B------:R-:W5:Y:S01]  /*d1f0*/  MUFU.EX2 R90, R90 ;  /* 0x0000005a005a7308 */ /* 0x000f620000000800 */
[----:B0-----:R-:W-:Y:S01]  /*d200*/  FADD.FTZ R21, R85, R26 ;  /* 0x0000001a55157221 */ /* 0x001fe20000010000 */
[----:B------:R-:W-:-:S06]  /*d210*/  FADD.FTZ R24, R86, R11 ;  /* 0x0000000b56187221 */ /* 0x000fcc0000010000 */
[----:B------:R-:W0:Y:S01]  /*d220*/  MUFU.EX2 R92, R92 ;  /* 0x0000005c005c7308 */ /* 0x000e220000000800 */
[----:B------:R-:W-:-:S07]  /*d230*/  F2FP.F16.F32.PACK_AB R5, R59, R58 ;  /* 0x0000003a3b05723e */ /* 0x000fce00000000ff */
[----:B------:R-:W0:Y:S01]  /*d240*/  MUFU.EX2 R31, R91 ;  /* 0x0000005b001f7308 */ /* 0x000e220000000800 */
[----:B------:R-:W-:Y:S01]  /*d250*/  F2FP.F16.F32.PACK_AB R7, R63, R62 ;  /* 0x0000003e3f07723e */ /* 0x000fe200000000ff */
[----:B-1----:R-:W-:-:S06]  /*d260*/  FADD.FTZ R26, R88, R21 ;  /* 0x00000015581a7221 */ /* 0x002fcc0000010000 */
[----:B------:R-:W1:Y:S01]  /*d270*/  MUFU.EX2 R93, R93 ;  /* 0x0000005d005d7308 */ /* 0x000e620000000800 */
[----:B----4-:R-:W-:-:S07]  /*d280*/  FADD.FTZ R11, R87, R24 ;  /* 0x00000018570b7221 */ /* 0x010fce0000010000 */
[----:B------:R-:W4:Y:S01]  /*d290*/  MUFU.EX2 R91, R94 ;  /* 0x0000005e005b7308 */ /* 0x000f220000000800 */
[----:B------:R5:W-:Y:S01]  /*d2a0*/  STSM.16.M88.4 [R154+0x24800], R4 ;  /* 0x024800049a007844 */ /* 0x000be20000000200 */
[----:B--2---:R-:W-:-:S06]  /*d2b0*/  FADD.FTZ R21, R89, R26 ;  /* 0x0000001a59157221 */ /* 0x004fcc0000010000 */
[----:B------:R-:W2:Y:S08]  /*d2c0*/  MUFU.EX2 R96, R96 ;  /* 0x0000006000607308 */ /* 0x000eb00000000800 */
[----:B------:R-:W2:Y:S01]  /*d2d0*/  MUFU.EX2 R95, R95 ;  /* 0x0000005f005f7308 */ /* 0x000ea20000000800 */
[----:B-----5:R-:W-:Y:S01]  /*d2e0*/  FADD.FTZ R4, R90, R11 ;  /* 0x0000000b5a047221 */ /* 0x020fe20000010000 */
[----:B0-----:R-:W-:-:S06]  /*d2f0*/  FADD.FTZ R6, R92, R21 ;  /* 0x000000155c067221 */ /* 0x001fcc0000010000 */
[----:B------:R-:W0:Y:S01]  /*d300*/  MUFU.EX2 R98, R98 ;  /* 0x0000006200627308 */ /* 0x000e220000000800 */
[----:B------:R-:W-:Y:S01]  /*d310*/  FADD.FTZ R4, R31, R4 ;  /* 0x000000041f047221 */ /* 0x000fe20000010000 */
[----:B-1----:R-:W-:-:S06]  /*d320*/  FADD.FTZ R5, R93, R6 ;  /* 0x000000065d057221 */ /* 0x002fcc0000010000 */
[----:B------:R-:W1:Y:S01]  /*d330*/  MUFU.EX2 R97, R97 ;  /* 0x0000006100617308 */ /* 0x000e620000000800 */
[----:B----4-:R-:W-:-:S07]  /*d340*/  FADD.FTZ R4, R91, R4 ;  /* 0x000000045b047221 */ /* 0x010fce0000010000 */
[----:B------:R-:W4:Y:S01]  /*d350*/  MUFU.EX2 R99, R99 ;  /* 0x0000006300637308 */ /* 0x000f220000000800 */
[----:B--2---:R-:W-:Y:S01]  /*d360*/  FADD.FTZ R6, R96, R5 ;  /* 0x0000000560067221 */ /* 0x004fe20000010000 */
[----:B------:R-:W-:-:S06]  /*d370*/  FADD.FTZ R5, R95, R4 ;  /* 0x000000045f057221 */ /* 0x000fcc0000010000 */
[----:B------:R-:W2:Y:S08]  /*d380*/  MUFU.EX2 R100, R100 ;  /* 0x0000006400647308 */ /* 0x000eb00000000800 */
[----:B------:R-:W5:Y:S01]  /*d390*/  MUFU.EX2 R102, R102 ;  /* 0x0000006600667308 */ /* 0x000f620000000800 */
[----:B0-----:R-:W-:-:S07]  /*d3a0*/  FADD.FTZ R4, R98, R5 ;  /* 0x0000000562047221 */ /* 0x001fce0000010000 */
[----:B------:R-:W0:Y:S08]  /*d3b0*/  MUFU.EX2 R101, R101 ;  /* 0x0000006500657308 */ /* 0x000e300000000800 */
[----:B------:R-:W3:Y:S01]  /*d3c0*/  MUFU.EX2 R103, R103 ;  /* 0x0000006700677308 */ /* 0x000ee20000000800 */
[----:B-1----:R-:W-:Y:S01]  /*d3d0*/  FADD.FTZ R7, R97, R6 ;  /* 0x0000000661077221 */ /* 0x002fe20000010000 */
[----:B----4-:R-:W-:-:S06]  /*d3e0*/  FADD.FTZ R5, R99, R4 ;  /* 0x0000000463057221 */ /* 0x010fcc0000010000 */
[----:B------:R-:W1:Y:S08]  /*d3f0*/  MUFU.EX2 R104, R104 ;  /* 0x0000006800687308 */ /* 0x000e700000000800 */
[----:B------:R-:W4:Y:S01]  /*d400*/  MUFU.EX2 R106, R106 ;  /* 0x0000006a006a7308 */ /* 0x000f220000000800 */
[----:B--2---:R-:W-:Y:S01]  /*d410*/  FADD.FTZ R6, R100, R7 ;  /* 0x0000000764067221 */ /* 0x004fe20000010000 */
[----:B-----5:R-:W-:-:S06]  /*d420*/  FADD.FTZ R4, R102, R5 ;  /* 0x0000000566047221 */ /* 0x020fcc0000010000 */
[----:B------:R-:W2:Y:S08]  /*d430*/  MUFU.EX2 R105, R105 ;  /* 0x0000006900697308 */ /* 0x000eb00000000800 */
[----:B------:R-:W5:Y:S01]  /*d440*/  MUFU.EX2 R107, R107 ;  /* 0x0000006b006b7308 */ /* 0x000f620000000800 */
[----:B0-----:R-:W-:Y:S01]  /*d450*/  FADD.FTZ R7, R101, R6 ;  /* 0x0000000665077221 */ /* 0x001fe20000010000 */
[----:B---3--:R-:W-:-:S06]  /*d460*/  FADD.FTZ R5, R103, R4 ;  /* 0x0000000467057221 */ /* 0x008fcc0000010000 */
        /* <DEDUP_REMOVED lines=14> */
[----:B-1----:R-:W-:-:S07]  /*d550*/  FADD.FTZ R7, R109, R6 ;  /* 0x000000066d077221 */ /* 0x002fce0000010000 */
[----:B------:R-:W-:Y:S08]  /*d560*/  MUFU.EX2 R116, R116 ;  /* 0x0000007400747308 */ /* 0x000ff00000000800 */
[----:B------:R-:W1:Y:S08]  /*d570*/  MUFU.EX2 R117, R117 ;  /* 0x0000007500757308 */ /* 0x000e700000000800 */
[----:B------:R-:W-:Y:S08]  /*d580*/  MUFU.EX2 R118, R118 ;  /* 0x0000007600767308 */ /* 0x000ff00000000800 */
[----:B------:R-:W1:Y:S01]  /*d590*/  MUFU.EX2 R119, R119 ;  /* 0x0000007700777308 */ /* 0x000e620000000800 */
[----:B----4-:R-:W-:Y:S01]  /*d5a0*/  FADD.FTZ R5, R111, R4 ;  /* 0x000000046f057221 */ /* 0x010fe20000010000 */
[----:B------:R-:W-:Y:S01]  /*d5b0*/  F2FP.F16.F32.PACK_AB R72, R73, R72 ;  /* 0x000000484948723e */ /* 0x000fe200000000ff */
[----:B--2---:R-:W-:Y:S01]  /*d5c0*/  FADD.FTZ R6, R112, R7 ;  /* 0x0000000770067221 */ /* 0x004fe20000010000 */
[----:B------:R-:W-:Y:S01]  /*d5d0*/  F2FP.F16.F32.PACK_AB R13, R67, R66 ;  /* 0x00000042430d723e */ /* 0x000fe200000000ff */
[----:B-----5:R-:W-:Y:S01]  /*d5e0*/  FADD.FTZ R5, R114, R5 ;  /* 0x0000000572057221 */ /* 0x020fe20000010000 */
[----:B------:R-:W-:-:S02]  /*d5f0*/  F2FP.F16.F32.PACK_AB R14, R69, R68 ;  /* 0x00000044450e723e */ /* 0x000fc400000000ff */
[----:B------:R-:W-:Y:S02]  /*d600*/  F2FP.F16.F32.PACK_AB R15, R71, R70 ;  /* 0x00000046470f723e */ /* 0x000fe400000000ff */
[----:B------:R-:W-:Y:S02]  /*d610*/  F2FP.F16.F32.PACK_AB R73, R30, R74 ;  /* 0x0000004a1e49723e */ /* 0x000fe400000000ff */
        /* <DEDUP_REMOVED lines=8> */
[----:B------:R-:W-:Y:S01]  /*d6a0*/  F2FP.F16.F32.PACK_AB R96, R97, R96 ;  /* 0x000000606160723e */ /* 0x000fe200000000ff */
[----:B0-----:R-:W-:Y:S01]  /*d6b0*/  FADD.FTZ R7, R113, R6 ;  /* 0x0000000671077221 */ /* 0x001fe20000010000 */
[----:B------:R-:W-:-:S02]  /*d6c0*/  F2FP.F16.F32.PACK_AB R90, R93, R92 ;  /* 0x0000005c5d5a723e */ /* 0x000fc400000000ff */
[----:B------:R-:W-:Y:S02]  /*d6d0*/  F2FP.F16.F32.PACK_AB R91, R95, R91 ;  /* 0x0000005b5f5b723e */ /* 0x000fe400000000ff */
[----:B------:R-:W-:Y:S02]  /*d6e0*/  F2FP.F16.F32.PACK_AB R97, R99, R98 ;  /* 0x000000626361723e */ /* 0x000fe400000000ff */
[----:B------:R-:W-:Y:S01]  /*d6f0*/  F2FP.F16.F32.PACK_AB R104, R105, R104 ;  /* 0x000000686968723e */ /* 0x000fe200000000ff */
[----:B------:R0:W-:Y:S01]  /*d700*/  STSM.16.M88.4 [R34], R12 ;  /* 0x0000000c22007844 */ /* 0x0001e20000000200 */
[----:B------:R-:W-:Y:S01]  /*d710*/  F2FP.F16.F32.PACK_AB R98, R101, R100 ;  /* 0x000000646562723e */ /* 0x000fe200000000ff */
[----:B---3--:R-:W-:Y:S01]  /*d720*/  FADD.FTZ R5, R115, R5 ;  /* 0x0000000573057221 */ /* 0x008fe20000010000 */
[----:B------:R-:W-:Y:S02]  /*d730*/  F2FP.F16.F32.PACK_AB R99, R103, R102 ;  /* 0x000000666763723e */ /* 0x000fe400000000ff */
[----:B------:R-:W-:-:S02]  /*d740*/  F2FP.F16.F32.PACK_AB R105, R107, R106 ;  /* 0x0000006a6b69723e */ /* 0x000fc400000000ff */
[----:B------:R-:W-:Y:S01]  /*d750*/  F2FP.F16.F32.PACK_AB R112, R113, R112 ;  /* 0x000000707170723e */ /* 0x000fe200000000ff */
[----:B------:R0:W-:Y:S01]  /*d760*/  STSM.16.M88.4 [R156+0x6000], R72 ;  /* 0x006000489c007844 */ /* 0x0001e20000000200 */
[----:B------:R-:W-:Y:S02]  /*d770*/  F2FP.F16.F32.PACK_AB R106, R109, R108 ;  /* 0x0000006c6d6a723e */ /* 0x000fe400000000ff */
[----:B------:R-:W-:Y:S02]  /*d780*/  F2FP.F16.F32.PACK_AB R107, R111, R110 ;  /* 0x0000006e6f6b723e */ /* 0x000fe400000000ff */
[----:B------:R-:W-:Y:S01]  /*d790*/  F2FP.F16.F32.PACK_AB R113, R115, R114 ;  /* 0x000000727371723e */ /* 0x000fe200000000ff */
[----:B------:R0:W-:Y:S01]  /*d7a0*/  STSM.16.M88.4 [R155+0x6000], R80 ;  /* 0x006000509b007844 */ /* 0x0001e20000000200 */
[----:B-1----:R-:W-:Y:S02]  /*d7b0*/  F2FP.F16.F32.PACK_AB R114, R117, R116 ;  /* 0x000000747572723e */ /* 0x002fe400000000ff */
[----:B------:R-:W-:Y:S01]  /*d7c0*/  F2FP.F16.F32.PACK_AB R115, R119, R118 ;  /* 0x000000767773723e */ /* 0x000fe200000000ff */
[----:B------:R0:W-:Y:S04]  /*d7d0*/  STSM.16.M88.4 [R154+0x2a800], R88 ;  /* 0x02a800589a007844 */ /* 0x0001e80000000200 */
[----:B------:R0:W-:Y:S04]  /*d7e0*/  STSM.16.M88.4 [R25], R96 ;  /* 0x0000006019007844 */ /* 0x0001e80000000200 */
[----:B------:R0:W-:Y:S04]  /*d7f0*/  STSM.16.M88.4 [R156+0xc000], R104 ;  /* 0x00c000689c007844 */ /* 0x0001e80000000200 */
[----:B------:R0:W-:Y:S01]  /*d800*/  STSM.16.M88.4 [R155+0xc000], R112 ;  /* 0x00c000709b007844 */ /* 0x0001e20000000200 */
[----:B------:R-:W-:Y:S01]  /*d810*/  @!PT LDS RZ, [RZ] ;  /* 0x00000000fffff984 */ /* 0x000fe20000000800 */
[----:B------:R-:W-:Y:S01]  /*d820*/  @!PT LDS RZ, [RZ] ;  /* 0x00000000fffff984 */ /* 0x000fe20000000800 */
[----:B------:R-:W-:Y:S01]  /*d830*/  @!PT LDS RZ, [RZ] ;  /* 0x00000000fffff984 */ /* 0x000fe20000000800 */
[----:B------:R-:W-:Y:S01]  /*d840*/  @!PT LDS RZ, [RZ] ;  /* 0x00000000fffff984 */ /* 0x000fe20000000800 */
[----:B------:R1:W-:Y:S06]  /*d850*/  MEMBAR.ALL.CTA ;  /* 0x0000000000007992 */ /* 0x0003ec0000008000 */
[----:B-1----:R-:W1:Y:S01]  /*d860*/  FENCE.VIEW.ASYNC.S ;  /* 0x00000000000073c6 */ /* 0x002e620000000000 */
[----:B------:R-:W-:Y:S01]  /*d870*/  ISETP.GT.AND P2, PT, R8, RZ, PT ;  /* 0x000000ff0800720c */ /* 0x000fe20003f44270 */
[----:B------:R-:W-:Y:S01]  /*d880*/  FADD.FTZ R5, R118, R5 ;  /* 0x0000000576057221 */ /* 0x000fe20000010000 */
[----:B------:R-:W-:Y:S01]  /*d890*/  FADD.FTZ R4, R116, R7 ;  /* 0x0000000774047221 */ /* 0x000fe20000010000 */
[-C--:B------:R-:W-:Y:S01]  /*d8a0*/  FMUL.FTZ R120, R120, R9.reuse ;  /* 0x0000000978787220 */ /* 0x080fe20000410000 */
[-C--:B------:R-:W-:Y:S01]  /*d8b0*/  FMUL.FTZ R121, R121, R9.reuse ;  /* 0x0000000979797220 */ /* 0x080fe20000410000 */
[----:B------:R-:W-:Y:S01]  /*d8c0*/  FADD.FTZ R11, R119, R5 ;  /* 0x00000005770b7221 */ /* 0x000fe20000010000 */
        /* <DEDUP_REMOVED lines=14> */
[----:B------:R-:W-:Y:S01]  /*d9b0*/  FADD.FTZ R4, R117, R4 ;  /* 0x0000000475047221 */ /* 0x000fe20000010000 */
[----:B------:R-:W-:Y:S01]  /*d9c0*/  IADD3 R8, R8, -0x1, RZ ;  /* 0xffffffff08087810 */ /* 0x000fe20007ffe0ff */
        /* <DEDUP_REMOVED lines=16> */
[----:B------:R-:W-:-:S02]  /*dad0*/  IMAD.MOV.U32 R6, RZ, RZ, R153 ;  /* 0x000000ffff067224 */ /* 0x000fc400078e0099 */
[----:B------:R-:W-:Y:S02]  /*dae0*/  IMAD.MOV.U32 R7, RZ, RZ, R22 ;  /* 0x000000ffff077224 */ /* 0x000fe400078e0016 */
[----:B------:R-:W-:Y:S02]  /*daf0*/  IMAD.MOV.U32 R5, RZ, RZ, R10 ;  /* 0x000000ffff057224 */ /* 0x000fe400078e000a */
[----:B------:R-:W-:Y:S01]  /*db00*/  IMAD.MOV.U32 R9, RZ, RZ, R0 ;  /* 0x000000ffff097224 */ /* 0x000fe200078e0000 */
[----:B-1----:R-:W-:Y:S01]  /*db10*/  NOP ;  /* 0x0000000000007918 */ /* 0x002fe20000000000 */
[----:B0-----:R-:W-:Y:S05]  /*db20*/  @P2 BRA `(.L_x_422) ;  /* 0xffffffd0008c2947 */ /* 0x001fea000383ffff */
.L_x_411:
[----:B------:R-:W-:Y:S05]  /*db30*/  WARPSYNC.ALL ;  /* 0x0000000000007948 */ /* 0x000fea0003800000 */
[----:B------:R-:W-:Y:S06]  /*db40*/  BAR.ARV 0x8, 0x1a0 ;  /* 0x0206800000007b1d */ /* 0x000fec0000002000 */
[----:B------:R-:W-:Y:S05]  /*db50*/  @!P0 BRA `(.L_x_423) ;  /* 0x0000000000048947 */ /* 0x000fea0003800000 */
[----:B------:R-:W-:Y:S01]  /*db60*/  BPT.TRAP 0x1 ;  /* 0x000000040000795c */ /* 0x000fe20000300000 */
.L_x_423:
[----:B------:R-:W-:Y:S01]  /*db70*/  IMAD R12, R22, 0x8, R2 ;  /* 0x00000008160c7824 */ /* 0x000fe200078e0202 */
[----:B------:R-:W-:-:S04]  /*db80*/  SHF.L.U32 R5, R153, 0x1f, RZ ;  /* 0x0000001f99057819 */ /* 0x000fc800000006ff */
[----:B------:R0:W1:Y:S01]  /*db90*/  SYNCS.PHASECHK.TRANS64.TRYWAIT P2, [R12+URZ+0x30850], R5 ;  /* 0x030850050c0075a7 */ /* 0x000062000804017f */
[----:B------:R-:W-:Y:S05]  /*dba0*/  @!P0 BRA `(.L_x_424) ;  /* 0x0000000000048947 */ /* 0x000fea0003800000 */
[----:B------:R-:W-:Y:S01]  /*dbb0*/  BPT.TRAP 0x1 ;  /* 0x000000040000795c */ /* 0x000fe20000300000 */
.L_x_424:
[----:B------:R-:W2:Y:S01]  /*dbc0*/  LDL.LU R6, [R1+0x2c] ;  /* 0x00002c0001067983 */ /* 0x000ea20000300800 */
[----:B------:R-:W-:-:S05]  /*dbd0*/  VIADD R2, R2, 0x400 ;  /* 0x0000040002027836 */ /* 0x000fca0000000000 */
[----:B------:R-:W-:-:S04]  /*dbe0*/  SHF.R.U32.HI R2, RZ, 0x4, R2 ;  /* 0x00000004ff027819 */ /* 0x000fc80000011602 */
[----:B------:R-:W-:Y:S02]  /*dbf0*/  LOP3.LUT R9, R2, 0x3fff, RZ, 0xc0, !PT ;  /* 0x00003fff02097812 */ /* 0x000fe400078ec0ff */
[----:B--2---:R-:W-:-:S04]  /*dc00*/  IADD3 R6, R6, 0x1e800, RZ ;  /* 0x0001e80006067810 */ /* 0x004fc80007ffe0ff */
[----:B------:R-:W-:-:S04]  /*dc10*/  SHF.R.U32.HI R6, RZ, 0x4, R6 ;  /* 0x00000004ff067819 */ /* 0x000fc80000011606 */
[----:B------:R-:W-:Y:S01]  /*dc20*/  LOP3.LUT R6, R6, 0x3fff, RZ, 0xc0, !PT ;  /* 0x00003fff06067812 */ /* 0x000fe200078ec0ff */
[----:B-1----:R-:W-:Y:S06]  /*dc30*/  @P2 BRA `(.L_x_425) ;  /* 0x0000000000082947 */ /* 0x002fec0003800000 */
[----:B------:R-:W1:Y:S02]  /*dc40*/  SYNCS.PHASECHK.TRANS64.TRYWAIT P0, [R12+URZ+0x30850], R5 ;  /* 0x030850050c0075a7 */ /* 0x000e64000800017f */
[----:B-1----:R-:W-:Y:S05]  /*dc50*/  @!P0 BRA `(.L_x_426) ;  /* 0x00000078007c8947 */ /* 0x002fea0003800000 */
.L_x_425:
[----:B------:R-:W-:Y:S01]  /*dc60*/  IMAD R8, R22, 0x600, R9 ;  /* 0x0000060016087824 */ /* 0x000fe200078e0209 */
[----:B------:R-:W-:Y:S01]  /*dc70*/  LOP3.LUT R6, R6, 0x10000, RZ, 0xfc, !PT ;  /* 0x0001000006067812 */ /* 0x000fe200078efcff */
[----:B------:R-:W-:Y:S01]  /*dc80*/  IMAD.MOV.U32 R7, RZ, RZ, 0x40000040 ;  /* 0x40000040ff077424 */ /* 0x000fe200078e00ff */
[----:B------:R-:W2:Y:S01]  /*dc90*/  LDL.LU R24, [R1+0x50] ;  /* 0x0000500001187983 */ /* 0x000ea20000300800 */
[----:B------:R-:W-:Y:S01]  /*dca0*/  IMAD.MOV.U32 R9, RZ, RZ, 0x40000040 ;  /* 0x40000040ff097424 */ /* 0x000fe200078e00ff */
[----:B------:R-:W-:Y:S05]  /*dcb0*/  WARPSYNC.ALL ;  /* 0x0000000000007948 */ /* 0x000fea0003800000 */
[C---:B------:R-:W-:Y:S01]  /*dcc0*/  R2UR UR4, R6.reuse ;  /* 0x00000000060472ca */ /* 0x040fe200000e0000 */
[----:B------:R-:W-:Y:S01]  /*dcd0*/  WARPGROUP.ARRIVE ;  /* 0x00000000000079c5 */ /* 0x000fe20000000000 */
[----:B------:R-:W-:Y:S01]  /*dce0*/  R2UR UR5, R7 ;  /* 0x00000000070572ca */ /* 0x000fe200000e0000 */
[----:B------:R-:W-:Y:S01]  /*dcf0*/  VIADD R20, R6, 0x2 ;  /* 0x0000000206147836 */ /* 0x000fe20000000000 */
[C---:B------:R-:W-:Y:S01]  /*dd00*/  R2UR UR6, R8.reuse ;  /* 0x00000000080672ca */ /* 0x040fe200000e0000 */
[----:B------:R-:W-:Y:S01]  /*dd10*/  VIADD R14, R8, 0x80 ;  /* 0x00000080080e7836 */ /* 0x000fe20000000000 */
[----:B------:R-:W-:Y:S01]  /*dd20*/  R2UR UR7, R9 ;  /* 0x00000000090772ca */ /* 0x000fe200000e0000 */
[----:B------:R-:W-:Y:S01]  /*dd30*/  IMAD.MOV.U32 R15, RZ, RZ, 0x40000040 ;  /* 0x40000040ff0f7424 */ /* 0x000fe200078e00ff */
[----:B------:R-:W-:Y:S01]  /*dd40*/  MOV R21, 0x40000040 ;  /* 0x4000004000157802 */ /* 0x000fe20000000f00 */
[----:B------:R-:W-:Y:S01]  /*dd50*/  IMAD.MOV.U32 R7, RZ, RZ, 0x40000040 ;  /* 0x40000040ff077424 */ /* 0x000fe200078e00ff */
[----:B------:R-:W-:Y:S01]  /*dd60*/  SHFL.BFLY PT, R2, R11, 0x2, 0x1f ;  /* 0x0c401f000b027f89 */ /* 0x000fe200000e0000 */
[----:B------:R-:W-:Y:S01]  /*dd70*/  IMAD.MOV.U32 R9, RZ, RZ, 0x40000040 ;  /* 0x40000040ff097424 */ /* 0x000fe200078e00ff */
[----:B------:R-:W-:Y:S01]  /*dd80*/  IADD3 R22, R22, 0x1, RZ ;  /* 0x0000000116167810 */ /* 0x000fe20007ffe0ff */
[----:B------:R-:W-:Y:S01]  /*dd90*/  IMAD.MOV.U32 R27, RZ, RZ, RZ ;  /* 0x000000ffff1b7224 */ /* 0x000fe200078e00ff */
[----:B01----:R-:W0:Y:S01]  /*dda0*/  SHFL.BFLY PT, R5, R4, 0x2, 0x1f ;  /* 0x0c401f0004057f89 */ /* 0x003e2200000e0000 */
[----:B------:R-:W-:Y:S01]  /*ddb0*/  IMAD.MOV.U32 R28, RZ, RZ, -0x800000 ;  /* 0xff800000ff1c7424 */ /* 0x000fe200078e00ff */
[----:B------:R-:W-:-:S03]  /*ddc0*/  ISETP.NE.AND P0, PT, R22, 0x2, PT ;  /* 0x000000021600780c */ /* 0x000fc60003f05270 */
[----:B------:R-:W-:Y:S01]  /*ddd0*/  HGMMA.64x64x16.F32 R120, gdesc[UR4].tnspB, R120, gsb0 ;  /* 0x40e00000047879f0 */ /* 0x000fe20008000878 */
[----:B------:R-:W-:Y:S01]  /*dde0*/  R2UR UR4, R20 ;  /* 0x00000000140472ca */ /* 0x000fe200000e0000 */
[----:B------:R-:W-:Y:S01]  /*ddf0*/  VIADD R20, R6, 0x4 ;  /* 0x0000000406147836 */ /* 0x000fe20000000000 */
[----:B------:R-:W-:Y:S01]  /*de00*/  R2UR UR5, R21 ;  /* 0x00000000150572ca */ /* 0x000fe200000e0000 */
[----:B------:R-:W-:Y:S01]  /*de10*/  IMAD.MOV.U32 R21, RZ, RZ, 0x40000040 ;  /* 0x40000040ff157424 */ /* 0x000fe200078e00ff */
[----:B------:R-:W-:Y:S01]  /*de20*/  R2UR UR6, R14 ;  /* 0x000000000e0672ca */ /* 0x000fe200000e0000 */
[----:B------:R-:W-:Y:S01]  /*de30*/  VIADD R14, R8, 0x100 ;  /* 0x00000100080e7836 */ /* 0x000fe20000000000 */
[----:B------:R-:W-:Y:S01]  /*de40*/  R2UR UR7, R15 ;  /* 0x000000000f0772ca */ /* 0x000fe200000e0000 */
[----:B------:R-:W-:Y:S01]  /*de50*/  IMAD.MOV.U32 R15, RZ, RZ, 0x40000040 ;  /* 0x40000040ff0f7424 */ /* 0x000fe200078e00ff */
[----:B------:R-:W-:Y:S01]  /*de60*/  SEL R22, R22, RZ, P0 ;  /* 0x000000ff16167207 */ /* 0x000fe20000000000 */
[----:B0-----:R-:W-:Y:S01]  /*de70*/  FADD.FTZ R5, R5, R4 ;  /* 0x0000000405057221 */ /* 0x001fe20000010000 */
[----:B------:R-:W-:-:S04]  /*de80*/  SEL R4, RZ, 0x1, P0 ;  /* 0x00000001ff047807 */ /* 0x000fc80000000000 */
[----:B------:R-:W-:Y:S01]  /*de90*/  LOP3.LUT R153, R153, R4, RZ, 0x3c, !PT ;  /* 0x0000000499997212 */ /* 0x000fe200078e3cff */
[----:B------:R-:W-:Y:S01]  /*dea0*/  IMAD.MOV.U32 R4, RZ, RZ, RZ ;  /* 0x000000ffff047224 */ /* 0x000fe200078e00ff */
[----:B------:R-:W-:Y:S02]  /*deb0*/  WARPGROUP.DEPBAR.LE gsb0, 0x0 ;  /* 0x00008000000079c5 */ /* 0x000fe40000010000 */
[----:B------:R-:W-:-:S06]  /*dec0*/  WARPGROUP.ARRIVE ;  /* 0x00000000000079c5 */ /* 0x000fcc0000000000 */
[----:B------:R-:W-:Y:S01]  /*ded0*/  HGMMA.64x64x16.F32 R120, gdesc[UR4].tnspB, R120, gsb0 ;  /* 0x40e00000047879f0 */ /* 0x000fe20008000878 */
[----:B------:R-:W-:Y:S02]  /*dee0*/  R2UR UR4, R20 ;  /* 0x00000000140472ca */ /* 0x000fe400000e0000 */
[----:B------:R-:W-:Y:S01]  /*def0*/  R2UR UR5, R21 ;  /* 0x00000000150572ca */ /* 0x000fe200000e0000 */
[----:B------:R-:W-:Y:S01]  /*df00*/  IMAD.MOV.U32 R21, RZ, RZ, 0x40000040 ;  /* 0x40000040ff157424 */ /* 0x000fe200078e00ff */
[----:B------:R-:W-:Y:S01]  /*df10*/  R2UR UR6, R14 ;  /* 0x000000000e0672ca */ /* 0x000fe200000e0000 */
[----:B------:R-:W-:Y:S01]  /*df20*/  VIADD R14, R8, 0x180 ;  /* 0x00000180080e7836 */ /* 0x000fe20000000000 */
[----:B------:R-:W-:Y:S01]  /*df30*/  R2UR UR7, R15 ;  /* 0x000000000f0772ca */ /* 0x000fe200000e0000 */
[----:B------:R-:W-:Y:S01]  /*df40*/  IMAD.MOV.U32 R15, RZ, RZ, 0x40000040 ;  /* 0x40000040ff0f7424 */ /* 0x000fe200078e00ff */
[----:B------:R-:W-:Y:S01]  /*df50*/  IADD3 R20, R6, 0x6, RZ ;  /* 0x0000000606147810 */ /* 0x000fe20007ffe0ff */
[----:B------:R-:W-:-:S02]  /*df60*/  WARPGROUP.DEPBAR.LE gsb0, 0x0 ;  /* 0x00008000000079c5 */ /* 0x000fc40000010000 */
[----:B------:R-:W-:-:S08]  /*df70*/  WARPGROUP.ARRIVE ;  /* 0x00000000000079c5 */ /* 0x000fd00000000000 */
[----:B------:R-:W-:Y:S01]  /*df80*/  HGMMA.64x64x16.F32 R120, gdesc[UR4].tnspB, R120, gsb0 ;  /* 0x40e00000047879f0 */ /* 0x000fe20008000878 */
[----:B------:R-:W-:Y:S01]  /*df90*/  R2UR UR4, R20 ;  /* 0x00000000140472ca */ /* 0x000fe200000e0000 */
[----:B------:R-:W-:Y:S01]  /*dfa0*/  VIADD R20, R6, 0x600 ;  /* 0x0000060006147836 */ /* 0x000fe20000000000 */
[----:B------:R-:W-:Y:S02]  /*dfb0*/  R2UR UR5, R21 ;  /* 0x00000000150572ca */ /* 0x000fe400000e0000 */
[----:B------:R-:W-:Y:S01]  /*dfc0*/  R2UR UR6, R14 ;  /* 0x000000000e0672ca */ /* 0x000fe200000e0000 */
[----:B------:R-:W-:Y:S01]  /*dfd0*/  VIADD R14, R8, 0x200 ;  /* 0x00000200080e7836 */ /* 0x000fe20000000000 */
[----:B------:R-:W-:Y:S01]  /*dfe0*/  R2UR UR7, R15 ;  /* 0x000000000f0772ca */ /* 0x000fe200000e0000 */
[----:B------:R-:W-:Y:S01]  /*dff0*/  IMAD.MOV.U32 R15, RZ, RZ, 0x40000040 ;  /* 0x40000040ff0f7424 */ /* 0x000fe200078e00ff */
[----:B------:R-:W-:Y:S01]  /*e000*/  MOV R21, 0x40000040 ;  /* 0x4000004000157802 */ /* 0x000fe20000000f00 */
[----:B------:R-:W-:-:S02]  /*e010*/  WARPGROUP.DEPBAR.LE gsb0, 0x0 ;  /* 0x00008000000079c5 */ /* 0x000fc40000010000 */
[----:B------:R-:W-:-:S08]  /*e020*/  WARPGROUP.ARRIVE ;  /* 0x00000000000079c5 */ /* 0x000fd00000000000 */
        /* <DEDUP_REMOVED lines=9> */
[----:B--2---:R-:W-:-:S05]  /*e0c0*/  IADD3 R24, R24, 0x1, RZ ;  /* 0x0000000118187810 */ /* 0x004fca0007ffe0ff */
[----:B------:R-:W-:Y:S01]  /*e0d0*/  STL [R1+0x50], R24 ;  /* 0x0000501801007387 */ /* 0x000fe20000100800 */
        /* <DEDUP_REMOVED lines=33> */
[----:B------:R-:W-:Y:S02]  /*e2f0*/  WARPGROUP.DEPBAR.LE gsb0, 0x0 ;  /* 0x00008000000079c5 */ /* 0x000fe40000010000 */
[----:B------:R-:W-:-:S09]  /*e300*/  WARPGROUP.ARRIVE ;  /* 0x00000000000079c5 */ /* 0x000fd20000000000 */
        /* <DEDUP_REMOVED lines=13> */
[C---:B------:R-:W-:Y:S01]  /*e3e0*/  VIADD R20, R6.reuse, 0xc04 ;  /* 0x00000c0406147836 */ /* 0x040fe20000000000 */
[----:B------:R-:W-:Y:S01]  /*e3f0*/  R2UR UR5, R21 ;  /* 0x00000000150572ca */ /* 0x000fe200000e0000 */
[----:B------:R-:W-:Y:S01]  /*e400*/  VIADD R6, R6, 0xc06 ;  /* 0x00000c0606067836 */ /* 0x000fe20000000000 */
[----:B------:R-:W-:Y:S01]  /*e410*/  R2UR UR6, R14 ;  /* 0x000000000e0672ca */ /* 0x000fe200000e0000 */
[C---:B------:R-:W-:Y:S01]  /*e420*/  VIADD R14, R8.reuse, 0x500 ;  /* 0x00000500080e7836 */ /* 0x040fe20000000000 */
[----:B------:R-:W-:Y:S01]  /*e430*/  R2UR UR7, R15 ;  /* 0x000000000f0772ca */ /* 0x000fe200000e0000 */
[----:B------:R-:W-:Y:S01]  /*e440*/  IMAD.MOV.U32 R15, RZ, RZ, 0x40000040 ;  /* 0x40000040ff0f7424 */ /* 0x000fe200078e00ff */
[----:B------:R-:W-:Y:S01]  /*e450*/  MOV R21, 0x40000040 ;  /* 0x4000004000157802 */ /* 0x000fe20000000f00 */
[----:B------:R-:W-:Y:S01]  /*e460*/  VIADD R8, R8, 0x580 ;  /* 0x0000058008087836 */ /* 0x000fe20000000000 */
[----:B------:R-:W-:-:S02]  /*e470*/  WARPGROUP.DEPBAR.LE gsb0, 0x0 ;  /* 0x00008000000079c5 */ /* 0x000fc40000010000 */
[----:B------:R-:W-:-:S07]  /*e480*/  WARPGROUP.ARRIVE ;  /* 0x00000000000079c5 */ /* 0x000fce0000000000 */
[----:B------:R-:W-:Y:S01]  /*e490*/  HGMMA.64x64x16.F32 R120, gdesc[UR4].tnspB, R120, gsb0 ;  /* 0x40e00000047879f0 */ /* 0x000fe20008000878 */
[----:B------:R-:W-:Y:S02]  /*e4a0*/  R2UR UR4, R20 ;  /* 0x00000000140472ca */ /* 0x000fe400000e0000 */
[----:B------:R-:W-:Y:S01]  /*e4b0*/  R2UR UR5, R21 ;  /* 0x00000000150572ca */ /* 0x000fe200000e0000 */
[----:B------:R-:W-:Y:S01]  /*e4c0*/  IMAD.MOV.U32 R21, RZ, RZ, -0x800000 ;  /* 0xff800000ff157424 */ /* 0x000fe200078e00ff */
[----:B------:R-:W-:Y:S02]  /*e4d0*/  R2UR UR6, R14 ;  /* 0x000000000e0672ca */ /* 0x000fe400000e0000 */
[----:B------:R-:W-:Y:S01]  /*e4e0*/  R2UR UR7, R15 ;  /* 0x000000000f0772ca */ /* 0x000fe200000e0000 */
[----:B------:R-:W-:Y:S02]  /*e4f0*/  WARPGROUP.DEPBAR.LE gsb0, 0x0 ;  /* 0x00008000000079c5 */ /* 0x000fe40000010000 */
[----:B------:R-:W-:-:S10]  /*e500*/  WARPGROUP.ARRIVE ;  /* 0x00000000000079c5 */ /* 0x000fd40000000000 */
[----:B------:R-:W-:Y:S01]  /*e510*/  HGMMA.64x64x16.F32 R120, gdesc[UR4].tnspB, R120, gsb0 ;  /* 0x40e00000047879f0 */ /* 0x000fe20008000878 */
[----:B------:R-:W-:Y:S01]  /*e520*/  R2UR UR4, R6 ;  /* 0x00000000060472ca */ /* 0x000fe200000e0000 */
[----:B------:R-:W-:Y:S01]  /*e530*/  FADD.FTZ R6, R2, R11 ;  /* 0x0000000b02067221 */ /* 0x000fe20000010000 */
[----:B------:R-:W-:Y:S01]  /*e540*/  R2UR UR5, R7 ;  /* 0x00000000070572ca */ /* 0x000fe200000e0000 */
[----:B------:R-:W0:Y:S01]  /*e550*/  SHFL.BFLY PT, R2, R5, 0x1, 0x1f ;  /* 0x0c201f0005027f89 */ /* 0x000e2200000e0000 */
[----:B------:R-:W-:Y:S02]  /*e560*/  R2UR UR6, R8 ;  /* 0x00000000080672ca */ /* 0x000fe400000e0000 */
[----:B------:R-:W-:Y:S01]  /*e570*/  R2UR UR7, R9 ;  /* 0x00000000090772ca */ /* 0x000fe200000e0000 */
[----:B------:R-:W1:Y:S01]  /*e580*/  SHFL.BFLY PT, R7, R6, 0x1, 0x1f ;  /* 0x0c201f0006077f89 */ /* 0x000e6200000e0000 */
[----:B0-----:R-:W-:Y:S01]  /*e590*/  FADD.FTZ R8, R5, R2 ;  /* 0x0000000205087221 */ /* 0x001fe20000010000 */
[----:B-1----:R-:W-:-:S04]  /*e5a0*/  FADD.FTZ R9, R6, R7 ;  /* 0x0000000706097221 */ /* 0x002fc80000010000 */
[----:B------:R-:W-:Y:S01]  /*e5b0*/  FSETP.NE.FTZ.AND P2, PT, R8, RZ, PT ;  /* 0x000000ff0800720b */ /* 0x000fe20003f55000 */
[----:B------:R-:W-:Y:S01]  /*e5c0*/  @!P1 VIADD R6, R12, 0x30860 ;  /* 0x000308600c069836 */ /* 0x000fe20000000000 */
[----:B------:R-:W-:-:S04]  /*e5d0*/  FSETP.NE.FTZ.AND P3, PT, R9, RZ, PT ;  /* 0x000000ff0900720b */ /* 0x000fc80003f75000 */
[----:B------:R-:W-:-:S07]  /*e5e0*/  @!P1 PRMT R6, RZ, 0x654, R6 ;  /* 0x00000654ff069816 */ /* 0x000fce0000000006 */
[----:B------:R-:W0:Y:S01]  /*e5f0*/  @P2 MUFU.LG2 R2, R8 ;  /* 0x0000000800022308 */ /* 0x000e220000000c00 */
[C---:B------:R-:W-:Y:S01]  /*e600*/  @P2 FMUL.FTZ R5, R3.reuse, 0.69314718246459960938 ;  /* 0x3f31721803052820 */ /* 0x040fe20000410000 */
[----:B------:R-:W-:-:S06]  /*e610*/  @P3 FMUL.FTZ R12, R3, 0.69314718246459960938 ;  /* 0x3f317218030c3820 */ /* 0x000fcc0000410000 */
[----:B------:R-:W1:Y:S08]  /*e620*/  @P3 MUFU.LG2 R7, R9 ;  /* 0x0000000900073308 */ /* 0x000e700000000c00 */
[----:B------:R-:W2:Y:S01]  /*e630*/  @P2 MUFU.RCP R27, R8 ;  /* 0x00000008001b2308 */ /* 0x000ea20000001000 */
[----:B0-----:R-:W-:-:S04]  /*e640*/  @P2 FMUL.FTZ R2, R2, 0.69314718246459960938 ;  /* 0x3f31721802022820 */ /* 0x001fc80000410000 */
[----:B------:R-:W-:-:S03]  /*e650*/  @P2 FFMA.FTZ R21, R5, R0, R2 ;  /* 0x0000000005152223 */ /* 0x000fc60000010002 */
[----:B------:R-:W0:Y:S01]  /*e660*/  @P3 MUFU.RCP R4, R9 ;  /* 0x0000000900043308 */ /* 0x000e220000001000 */
[----:B-1----:R-:W-:-:S04]  /*e670*/  @P3 FMUL.FTZ R7, R7, 0.69314718246459960938 ;  /* 0x3f31721807073820 */ /* 0x002fc80000410000 */
[----:B------:R-:W-:Y:S01]  /*e680*/  @P3 FFMA.FTZ R28, R12, R10, R7 ;  /* 0x0000000a0c1c3223 */ /* 0x000fe20000010007 */
        /* <DEDUP_REMOVED lines=21> */
[----:B------:R-:W-:Y:S01]  /*e7e0*/  PLOP3.LUT P1, PT, PT, PT, PT, 0x8, 0x0 ;  /* 0x000000000000781c */ /* 0x000fe20003f2e170 */
[-C--:B0-----:R-:W-:Y:S01]  /*e7f0*/  FMUL.FTZ R58, R122, R4.reuse ;  /* 0x000000047a3a7220 */ /* 0x081fe20000410000 */
        /* <DEDUP_REMOVED lines=15> */
.L_x_371:
[----:B------:R-:W2:Y:S01]  /*e8f0*/  LDL R63, [R1+0x48] ;  /* 0x00004800013f7983 */ /* 0x000ea20000100800 */
[----:B------:R-:W-:Y:S05]  /*e900*/  WARPSYNC.ALL ;  /* 0x0000000000007948 */ /* 0x000fea0003800000 */
[----:B------:R-:W0:Y:S01]  /*e910*/  S2R R5, SR_TID.X ;  /* 0x0000000000057919 */ /* 0x000e220000002100 */
[----:B------:R-:W1:Y:S01]  /*e920*/  S2UR UR5, SR_CgaCtaId ;  /* 0x00000000000579c3 */ /* 0x000e620000008800 */
[----:B------:R-:W-:Y:S01]  /*e930*/  UMOV UR4, 0x400 ;  /* 0x0000040000047882 */ /* 0x000fe20000000000 */
[----:B------:R-:W-:Y:S01]  /*e940*/  BSSY B0, `(.L_x_427) ;  /* 0x00001a3000007945 */ /* 0x000fe20003800000 */
[----:B-1----:R-:W-:-:S06]  /*e950*/  ULEA UR4, UR5, UR4, 0x18 ;  /* 0x0000000405047291 */ /* 0x002fcc000f8ec03f */
[----:B------:R-:W-:Y:S01]  /*e960*/  IMAD.U32 R2, RZ, RZ, UR4 ;  /* 0x00000004ff027e24 */ /* 0x000fe2000f8e00ff */
[----:B------:R-:W-:Y:S01]  /*e970*/  BAR.SYNC.DEFER_BLOCKING 0x5, 0x1a0 ;  /* 0x0146800000007b1d */ /* 0x000fe20000010000 */
[----:B0-----:R-:W-:-:S05]  /*e980*/  VIADD R64, R5, 0xffffff80 ;  /* 0xffffff8005407836 */ /* 0x001fca0000000000 */
[----:B------:R-:W-:-:S04]  /*e990*/  SHF.R.S32.HI R4, RZ, 0x1f, R64 ;  /* 0x0000001fff047819 */ /* 0x000fc80000011440 */
[----:B------:R-:W-:-:S04]  /*e9a0*/  LEA.HI R20, R4, R64, RZ, 0x3 ;  /* 0x0000004004147211 */ /* 0x000fc800078f18ff */
[----:B------:R-:W-:Y:S02]  /*e9b0*/  LOP3.LUT R0, R20, 0x1ffffff8, RZ, 0xc0, !PT ;  /* 0x1ffffff814007812 */ /* 0x000fe400078ec0ff */
[----:B------:R-:W-:-:S03]  /*e9c0*/  SHF.R.S32.HI R20, RZ, 0x3, R20 ;  /* 0x00000003ff147819 */ /* 0x000fc60000011414 */
[----:B------:R-:W-:-:S04]  /*e9d0*/  IMAD.IADD R0, R64, 0x1, -R0 ;  /* 0x0000000140007824 */ /* 0x000fc800078e0a00 */
[----:B------:R-:W-:Y:S01]  /*e9e0*/  IMAD.SHL.U32 R0, R0, 0x8, RZ ;  /* 0x0000000800007824 */ /* 0x000fe200078e00ff */
[----:B------:R0:W1:Y:S01]  /*e9f0*/  LDS.128 R32, [R2+0x308d0] ;  /* 0x0308d00002207984 */ /* 0x0000620000000c00 */
[----:B------:R-:W-:Y:S06]  /*ea00*/  BAR.ARV 0x4, 0x1a0 ;  /* 0x0106800000007b1d */ /* 0x000fec0000002000 */
[----:B--2---:R-:W-:Y:S01]  /*ea10*/  SHF.R.S32.HI R3, RZ, 0x1f, R63 ;  /* 0x0000001fff037819 */ /* 0x004fe2000001143f */
[----:B------:R-:W-:-:S03]  /*ea20*/  IMAD.SHL.U32 R62, R63, 0x4, RZ ;  /* 0x000000043f3e7824 */ /* 0x000fc600078e00ff */
[----:B------:R-:W-:Y:S01]  /*ea30*/  SHF.L.U64.HI R60, R63, 0x2, R3 ;  /* 0x000000023f3c7819 */ /* 0x000fe20000010203 */
[----:B01----:R-:W-:Y:S06]  /*ea40*/  @P1 BRA `(.L_x_428) ;  /* 0x0000001000101947 */ /* 0x003fec0003800000 */
[----:B------:R-:W-:Y:S01]  /*ea50*/  IADD3 R6, R5, -0x80, RZ ;  /* 0xffffff8005067810 */ /* 0x000fe20007ffe0ff */
[----:B------:R-:W-:Y:S05]  /*ea60*/  WARPSYNC.ALL ;  /* 0x0000000000007948 */ /* 0x000fea0003800000 */
[----:B------:R-:W0:Y:S01]  /*ea70*/  S2R R5, SR_SWINHI ;  /* 0x0000000000057919 */ /* 0x000e220000002f00 */
[----:B------:R-:W-:Y:S01]  /*ea80*/  LEA.HI R4, R4, R64, RZ, 0x4 ;  /* 0x0000004004047211 */ /* 0x000fe200078f20ff */
[----:B------:R-:W-:Y:S01]  /*ea90*/  ULDC.64 UR4, c[0x0][0xbd8] ;  /* 0x0002f60000047ab9 */ /* 0x000fe20000000a00 */
[----:B------:R-:W-:Y:S01]  /*eaa0*/  SHF.R.S32.HI R8, RZ, 0x1f, R6 ;  /* 0x0000001fff087819 */ /* 0x000fe20000011406 */
[----:B------:R-:W1:Y:S01]  /*eab0*/  S2R R65, SR_TID.X ;  /* 0x0000000000417919 */ /* 0x000e620000002100 */
[----:B------:R-:W-:-:S02]  /*eac0*/  SHF.R.S32.HI R7, RZ, 0x4, R4 ;  /* 0x00000004ff077819 */ /* 0x000fc40000011404 */
[----:B------:R-:W-:Y:S02]  /*ead0*/  LEA.HI R8, R8, R6, RZ, 0x5 ;  /* 0x0000000608087211 */ /* 0x000fe400078f28ff */
[C---:B------:R-:W-:Y:S02]  /*eae0*/  LEA.HI R6, R4.reuse, R7, RZ, 0x1 ;  /* 0x0000000704067211 */ /* 0x040fe400078f08ff */
[----:B------:R-:W-:Y:S02]  /*eaf0*/  SHF.R.S32.HI R8, RZ, 0x5, R8 ;  /* 0x00000005ff087819 */ /* 0x000fe40000011408 */
[----:B------:R-:W-:Y:S02]  /*eb00*/  LOP3.LUT R4, R4, 0xfffffff0, RZ, 0xc0, !PT ;  /* 0xfffffff004047812 */ /* 0x000fe400078ec0ff */
[----:B------:R-:W-:Y:S01]  /*eb10*/  LOP3.LUT R6, R6, 0x1ffffffe, RZ, 0xc0, !PT ;  /* 0x1ffffffe06067812 */ /* 0x000fe200078ec0ff */
[----:B------:R-:W-:Y:S01]  /*eb20*/  IMAD.SHL.U32 R9, R8, 0x400, RZ ;  /* 0x0000040008097824 */ /* 0x000fe200078e00ff */
[----:B------:R-:W-:Y:S01]  /*eb30*/  F2FP.F16.F32.PACK_AB R12, R12, R55 ;  /* 0x000000370c0c723e */ /* 0x000fe200000000ff */
[----:B------:R-:W-:Y:S01]  /*eb40*/  IMAD.IADD R4, R64, 0x1, -R4 ;  /* 0x0000000140047824 */ /* 0x000fe200078e0a04 */
[----:B------:R-:W-:Y:S01]  /*eb50*/  F2FP.F16.F32.PACK_AB R13, R13, R58 ;  /* 0x0000003a0d0d723e */ /* 0x000fe200000000ff */
[----:B------:R-:W-:Y:S01]  /*eb60*/  IMAD.IADD R6, R7, 0x1, -R6 ;  /* 0x0000000107067824 */ /* 0x000fe200078e0a06 */
[----:B------:R-:W-:Y:S01]  /*eb70*/  F2FP.F16.F32.PACK_AB R14, R14, R53 ;  /* 0x000000350e0e723e */ /* 0x000fe200000000ff */
[----:B------:R-:W-:Y:S01]  /*eb80*/  IMAD R9, R4, 0x40, R9 ;  /* 0x0000004004097824 */ /* 0x000fe200078e0209 */
[----:B------:R-:W-:Y:S01]  /*eb90*/  F2FP.F16.F32.PACK_AB R15, R15, R56 ;  /* 0x000000380f0f723e */ /* 0x000fe200000000ff */
[----:B------:R-:W-:-:S05]  /*eba0*/  IMAD.SHL.U32 R6, R6, 0x8, RZ ;  /* 0x0000000806067824 */ /* 0x000fca00078e00ff */
[----:B------:R-:W-:Y:S02]  /*ebb0*/  IADD3 R9, R6, R9, RZ ;  /* 0x0000000906097210 */ /* 0x000fe40007ffe0ff */
[----:B-----5:R-:W-:Y:S02]  /*ebc0*/  MOV R24, R2 ;  /* 0x0000000200187202 */ /* 0x020fe40000000f00 */
[----:B0-----:R-:W-:Y:S01]  /*ebd0*/  MOV R25, R5 ;  /* 0x0000000500197202 */ /* 0x001fe20000000f00 */
[----:B-1----:R-:W-:Y:S02]  /*ebe0*/  VIADD R66, R65, 0xffffff80 ;  /* 0xffffff8041427836 */ /* 0x002fe40000000000 */
[----:B------:R-:W-:-:S03]  /*ebf0*/  IMAD.WIDE R10, R9, 0x2, R24 ;  /* 0x00000002090a7825 */ /* 0x000fc600078e0218 */
[C---:B------:R-:W-:Y:S01]  /*ec00*/  LOP3.LUT R9, R10.reuse, 0x380, RZ, 0xc0, !PT ;  /* 0x000003800a097812 */ /* 0x040fe200078ec0ff */
[----:B------:R-:W-:Y:S01]  /*ec10*/  BAR.SYNC.DEFER_BLOCKING 0x1, 0x180 ;  /* 0x0046000000007b1d */ /* 0x000fe20000010000 */
[C---:B------:R-:W-:Y:S02]  /*ec20*/  IADD3 R57, P2, R10.reuse, 0x20, RZ ;  /* 0x000000200a397810 */ /* 0x040fe40007f5e0ff */
[C---:B------:R-:W-:Y:S02]  /*ec30*/  IADD3 R61, P0, R10.reuse, 0x60, RZ ;  /* 0x000000600a3d7810 */ /* 0x040fe40007f1e0ff */
[----:B------:R-:W-:Y:S02]  /*ec40*/  IADD3 R59, P1, R10, 0x40, RZ ;  /* 0x000000400a3b7810 */ /* 0x000fe40007f3e0ff */
[----:B------:R-:W-:Y:S01]  /*ec50*/  SHF.R.U64 R9, R9, 0x3, RZ ;  /* 0x0000000309097819 */ /* 0x000fe200000012ff */
[--C-:B------:R-:W-:Y:S01]  /*ec60*/  IMAD.X R5, RZ, RZ, R11.reuse, P0 ;  /* 0x000000ffff057224 */ /* 0x100fe200000e060b */
[----:B------:R-:W-:Y:S01]  /*ec70*/  LOP3.LUT R4, R57, 0x380, RZ, 0xc0, !PT ;  /* 0x0000038039047812 */ /* 0x000fe200078ec0ff */
[----:B------:R-:W-:Y:S01]  /*ec80*/  IMAD.X R7, RZ, RZ, R11, P1 ;  /* 0x000000ffff077224 */ /* 0x000fe200008e060b */
[----:B------:R-:W-:-:S02]  /*ec90*/  LOP3.LUT R6, R59, 0x380, RZ, 0xc0, !PT ;  /* 0x000003803b067812 */ /* 0x000fc400078ec0ff */
[----:B------:R-:W-:Y:S02]  /*eca0*/  LOP3.LUT R32, R61, 0x380, RZ, 0xc0, !PT ;  /* 0x000003803d207812 */ /* 0x000fe400078ec0ff */
[----:B------:R-:W-:Y:S01]  /*ecb0*/  LOP3.LUT R10, R9, R10, RZ, 0x3c, !PT ;  /* 0x0000000a090a7212 */ /* 0x000fe200078e3cff */
[----:B------:R-:W-:Y:S01]  /*ecc0*/  IMAD.X R9, RZ, RZ, R11, P2 ;  /* 0x000000ffff097224 */ /* 0x000fe200010e060b */
[----:B------:R-:W-:Y:S02]  /*ecd0*/  SHF.R.U64 R4, R4, 0x3, RZ ;  /* 0x0000000304047819 */ /* 0x000fe400000012ff */
[----:B------:R-:W-:Y:S02]  /*ece0*/  SHF.R.U64 R6, R6, 0x3, RZ ;  /* 0x0000000306067819 */ /* 0x000fe400000012ff */
[----:B------:R-:W-:Y:S02]  /*ecf0*/  SHF.R.U64 R32, R32, 0x3, RZ ;  /* 0x0000000320207819 */ /* 0x000fe400000012ff */
[----:B------:R-:W-:-:S02]  /*ed00*/  MOV R10, R10 ;  /* 0x0000000a000a7202 */ /* 0x000fc40000000f00 */
[----:B------:R-:W-:Y:S02]  /*ed10*/  LOP3.LUT R8, R4, R57, RZ, 0x3c, !PT ;  /* 0x0000003904087212 */ /* 0x000fe400078e3cff */
[----:B------:R-:W-:Y:S01]  /*ed20*/  LOP3.LUT R6, R6, R59, RZ, 0x3c, !PT ;  /* 0x0000003b06067212 */ /* 0x000fe200078e3cff */
[----:B------:R0:W-:Y:S01]  /*ed30*/  STSM.16.M88.4 [R10], R12 ;  /* 0x0000000c0a007844 */ /* 0x0001e20000000200 */
[----:B------:R-:W-:Y:S02]  /*ed40*/  LOP3.LUT R4, R32, R61, RZ, 0x3c, !PT ;  /* 0x0000003d20047212 */ /* 0x000fe400078e3cff */
[----:B------:R-:W-:Y:S02]  /*ed50*/  MOV R53, R6 ;  /* 0x0000000600357202 */ /* 0x000fe40000000f00 */
[----:B------:R-:W-:Y:S02]  /*ed60*/  MOV R32, R4 ;  /* 0x0000000400207202 */ /* 0x000fe40000000f00 */
[----:B------:R-:W-:-:S02]  /*ed70*/  ISETP.NE.U32.AND P0, PT, RZ, UR4, PT ;  /* 0x00000004ff007c0c */ /* 0x000fc4000bf05070 */
[----:B------:R-:W-:Y:S02]  /*ed80*/  MOV R55, R8 ;  /* 0x0000000800377202 */ /* 0x000fe40000000f00 */
[----:B------:R-:W-:Y:S02]  /*ed90*/  F2FP.F16.F32.PACK_AB R4, R38, R37 ;  /* 0x000000252604723e */ /* 0x000fe400000000ff */
[----:B------:R-:W-:Y:S02]  /*eda0*/  F2FP.F16.F32.PACK_AB R5, R51, R54 ;  /* 0x000000363305723e */ /* 0x000fe400000000ff */
[----:B------:R-:W-:Y:S01]  /*edb0*/  F2FP.F16.F32.PACK_AB R6, R41, R36 ;  /* 0x000000242906723e */ /* 0x000fe200000000ff */
[----:B------:R-:W-:Y:S01]  /*edc0*/  IMAD.MOV.U32 R41, RZ, RZ, RZ ;  /* 0x000000ffff297224 */ /* 0x000fe200078e00ff */
[----:B0-----:R-:W-:Y:S02]  /*edd0*/  F2FP.F16.F32.PACK_AB R10, R39, R30 ;  /* 0x0000001e270a723e */ /* 0x001fe400000000ff */
[----:B------:R-:W-:-:S02]  /*ede0*/  IADD3 R30, P1, R62, UR4, RZ ;  /* 0x000000043e1e7c10 */ /* 0x000fc4000ff3e0ff */
[----:B------:R-:W-:Y:S02]  /*edf0*/  F2FP.F16.F32.PACK_AB R7, R49, R52 ;  /* 0x000000343107723e */ /* 0x000fe400000000ff */
[----:B------:R-:W-:Y:S02]  /*ee00*/  F2FP.F16.F32.PACK_AB R8, R42, R31 ;  /* 0x0000001f2a08723e */ /* 0x000fe400000000ff */
[----:B------:R-:W-:Y:S01]  /*ee10*/  F2FP.F16.F32.PACK_AB R9, R47, R50 ;  /* 0x000000322f09723e */ /* 0x000fe200000000ff */
[----:B------:R0:W-:Y:S01]  /*ee20*/  STSM.16.M88.4 [R55], R4 ;  /* 0x0000000437007844 */ /* 0x0001e20000000200 */
[----:B------:R-:W-:Y:S02]  /*ee30*/  F2FP.F16.F32.PACK_AB R11, R45, R48 ;  /* 0x000000302d0b723e */ /* 0x000fe400000000ff */
[----:B------:R-:W-:Y:S02]  /*ee40*/  F2FP.F16.F32.PACK_AB R12, R40, R29 ;  /* 0x0000001d280c723e */ /* 0x000fe400000000ff */
[----:B------:R-:W-:Y:S01]  /*ee50*/  F2FP.F16.F32.PACK_AB R13, R43, R46 ;  /* 0x0000002e2b0d723e */ /* 0x000fe200000000ff */
[----:B------:R1:W-:Y:S01]  /*ee60*/  STSM.16.M88.4 [R53], R8 ;  /* 0x0000000835007844 */ /* 0x0003e20000000200 */
[----:B------:R-:W-:-:S02]  /*ee70*/  F2FP.F16.F32.PACK_AB R14, R27, R26 ;  /* 0x0000001a1b0e723e */ /* 0x000fc400000000ff */
[----:B------:R-:W-:Y:S02]  /*ee80*/  F2FP.F16.F32.PACK_AB R15, R151, R44 ;  /* 0x0000002c970f723e */ /* 0x000fe400000000ff */
[----:B------:R-:W-:Y:S02]  /*ee90*/  ISETP.NE.AND.EX P0, PT, RZ, UR5, PT, P0 ;  /* 0x00000005ff007c0c */ /* 0x000fe4000bf05300 */
[----:B------:R-:W-:Y:S01]  /*eea0*/  IADD3.X R31, R60, UR5, RZ, P1, !PT ;  /* 0x000000053c1f7c10 */ /* 0x000fe20008ffe4ff */
[----:B------:R-:W-:Y:S01]  /*eeb0*/  ULDC.64 UR4, c[0x0][0xbe0] ;  /* 0x0002f80000047ab9 */ /* 0x000fe20000000a00 */
[----:B------:R1:W-:Y:S01]  /*eec0*/  STSM.16.M88.4 [R32], R12 ;  /* 0x0000000c20007844 */ /* 0x0003e20000000200 */
[----:B------:R-:W-:Y:S01]  /*eed0*/  BAR.SYNC.DEFER_BLOCKING 0x1, 0x180 ;  /* 0x0046000000007b1d */ /* 0x000fe20000010000 */
[----:B------:R-:W-:-:S04]  /*eee0*/  ISETP.NE.U32.AND P1, PT, RZ, UR4, PT ;  /* 0x00000004ff007c0c */ /* 0x000fc8000bf25070 */
[----:B------:R-:W-:-:S13]  /*eef0*/  ISETP.NE.AND.EX P1, PT, RZ, UR5, PT, P1 ;  /* 0x00000005ff007c0c */ /* 0x000fda000bf25310 */
[----:B------:R-:W-:Y:S01]  /*ef00*/  @P1 IADD3 R26, P2, R62, UR4, RZ ;  /* 0x000000043e1a1c10 */ /* 0x000fe2000ff5e0ff */
[----:B------:R-:W-:Y:S02]  /*ef10*/  ULDC UR4, c[0x0][0xa88] ;  /* 0x0002a20000047ab9 */ /* 0x000fe40000000800 */
[----:B------:R-:W-:Y:S01]  /*ef20*/  IMAD.U32 R29, RZ, RZ, UR4 ;  /* 0x00000004ff1d7e24 */ /* 0x000fe2000f8e00ff */
[----:B------:R-:W-:Y:S01]  /*ef30*/  @P1 IADD3.X R27, R60, UR5, RZ, P2, !PT ;  /* 0x000000053c1b1c10 */ /* 0x000fe200097fe4ff */
[----:B------:R1:W5:Y:S01]  /*ef40*/  @P0 LDG.E R41, desc[UR56][R30.64] ;  /* 0x000000381e290981 */ /* 0x000362000c1e1900 */
[----:B------:R-:W-:-:S03]  /*ef50*/  SHF.R.S32.HI R65, RZ, 0x1f, R66 ;  /* 0x0000001fff417819 */ /* 0x000fc60000011442 */
[----:B------:R1:W5:Y:S01]  /*ef60*/  @P1 LDG.E R29, desc[UR56][R26.64] ;  /* 0x000000381a1d1981 */ /* 0x000362000c1e1900 */
[----:B------:R-:W-:-:S04]  /*ef70*/  LEA.HI R65, R65, R66, RZ, 0x7 ;  /* 0x0000004241417211 */ /* 0x000fc800078f38ff */
[----:B------:R-:W-:-:S04]  /*ef80*/  LOP3.LUT R65, R65, 0xffffff80, RZ, 0xc0, !PT ;  /* 0xffffff8041417812 */ /* 0x000fc800078ec0ff */
[----:B------:R-:W-:-:S04]  /*ef90*/  IADD3 R65, R66, -R65, RZ ;  /* 0x8000004142417210 */ /* 0x000fc80007ffe0ff */
[----:B------:R-:W-:-:S04]  /*efa0*/  SHF.R.S32.HI R36, RZ, 0x1f, R65 ;  /* 0x0000001fff247819 */ /* 0x000fc80000011441 */
[----:B0-----:R-:W-:-:S04]  /*efb0*/  LEA.HI R4, R36, R65, RZ, 0x2 ;  /* 0x0000004124047211 */ /* 0x001fc800078f10ff */
[--C-:B------:R-:W-:Y:S02]  /*efc0*/  SHF.R.S32.HI R6, RZ, 0x2, R4.reuse ;  /* 0x00000002ff067819 */ /* 0x100fe40000011404 */
[----:B------:R-:W-:-:S04]  /*efd0*/  SHF.R.S32.HI R5, RZ, 0x1f, R4 ;  /* 0x0000001fff057819 */ /* 0x000fc80000011404 */
[----:B------:R-:W-:Y:S01]  /*efe0*/  LEA.HI R7, R5, R6, RZ, 0x3 ;  /* 0x0000000605077211 */ /* 0x000fe200078f18ff */
[----:B-1----:R-:W-:Y:S06]  /*eff0*/  @P1 BRA `(.L_x_429) ;  /* 0x0000000000101947 */ /* 0x002fec0003800000 */
[----:B------:R-:W-:Y:S05]  /*f000*/  @!P0 BRA `(.L_x_429) ;  /* 0x00000000000c8947 */ /* 0x000fea0003800000 */
[----:B------:R-:W2:Y:S04]  /*f010*/  LDG.E R4, desc[UR56][R30.64] ;  /* 0x000000381e047981 */ /* 0x000ea8000c1e1900 */
[----:B-----5:R-:W2:Y:S02]  /*f020*/  LDG.E R29, desc[UR56][R30.64+0x4] ;  /* 0x000004381e1d7981 */ /* 0x020ea4000c1e1900 */
[----:B--2---:R-:W-:-:S07]  /*f030*/  IMAD.IADD R29, R29, 0x1, -R4 ;  /* 0x000000011d1d7824 */ /* 0x004fce00078e0a04 */
.L_x_429:
[----:B------:R-:W2:Y:S01]  /*f040*/  LDL.LU R45, [R1+0x4c] ;  /* 0x00004c00012d7983 */ /* 0x000ea20000300800 */
[----:B------:R-:W-:Y:S01]  /*f050*/  SHF.R.S32.HI R8, RZ, 0x1f, R66 ;  /* 0x0000001fff087819 */ /* 0x000fe20000011442 */
[----:B------:R-:W-:Y:S02]  /*f060*/  ULDC.64 UR4, c[0x0][0xb70] ;  /* 0x0002dc0000047ab9 */ /* 0x000fe40000000a00 */
[----:B------:R-:W3:Y:S01]  /*f070*/  LDL.LU R44, [R1+0x58] ;  /* 0x00005800012c7983 */ /* 0x000ee20000300800 */
[----:B------:R-:W-:-:S04]  /*f080*/  LEA.HI R8, R8, R66, RZ, 0x7 ;  /* 0x0000004208087211 */ /* 0x000fc800078f38ff */
[----:B------:R-:W-:Y:S02]  /*f090*/  SHF.R.S32.HI R8, RZ, 0x7, R8 ;  /* 0x00000007ff087819 */ /* 0x000fe40000011408 */
[----:B------:R-:W-:Y:S02]  /*f0a0*/  LOP3.LUT R7, R7, 0xfffffff8, RZ, 0xc0, !PT ;  /* 0xfffffff807077812 */ /* 0x000fe400078ec0ff */
[----:B------:R-:W-:Y:S01]  /*f0b0*/  LEA.HI R36, R36, R65, RZ, 0x5 ;  /* 0x0000004124247211 */ /* 0x000fe200078f28ff */
[----:B------:R-:W-:Y:S01]  /*f0c0*/  IMAD.HI R5, R8, 0x55555556, RZ ;  /* 0x5555555608057827 */ /* 0x000fe200078e02ff */
[----:B-----5:R-:W-:Y:S02]  /*f0d0*/  SHF.R.S32.HI R31, RZ, 0x1f, R41 ;  /* 0x0000001fff1f7819 */ /* 0x020fe40000011429 */
[----:B------:R-:W-:Y:S01]  /*f0e0*/  SHF.R.S32.HI R36, RZ, 0x5, R36 ;  /* 0x00000005ff247819 */ /* 0x000fe20000011424 */
[----:B------:R-:W-:Y:S01]  /*f0f0*/  IMAD.IADD R9, R6, 0x1, -R7 ;  /* 0x0000000106097824 */ /* 0x000fe200078e0a07 */
[----:B------:R-:W-:Y:S01]  /*f100*/  LEA.HI R6, R5, R5, RZ, 0x1 ;  /* 0x0000000505067211 */ /* 0x000fe200078f08ff */
[----:B------:R-:W-:-:S02]  /*f110*/  IMAD.MOV.U32 R30, RZ, RZ, R41 ;  /* 0x000000ffff1e7224 */ /* 0x000fc400078e0029 */
[----:B------:R-:W-:Y:S02]  /*f120*/  IMAD R9, R36, 0x10, R9 ;  /* 0x0000001024097824 */ /* 0x000fe400078e0209 */
[----:B------:R-:W-:Y:S01]  /*f130*/  IMAD R6, R6, -0x3, R8 ;  /* 0xfffffffd06067824 */ /* 0x000fe200078e0208 */
[----:B------:R-:W-:Y:S02]  /*f140*/  SEL R42, R3, RZ, !P0 ;  /* 0x000000ff032a7207 */ /* 0x000fe40004000000 */
[----:B------:R-:W-:Y:S01]  /*f150*/  SEL R43, R63, RZ, !P0 ;  /* 0x000000ff3f2b7207 */ /* 0x000fe20004000000 */
[----:B------:R-:W-:Y:S02]  /*f160*/  IMAD R9, R6, 0x40, R9 ;  /* 0x0000004006097824 */ /* 0x000fe400078e0209 */
[----:B------:R-:W-:-:S04]  /*f170*/  IMAD R3, R20, 0x40, R0 ;  /* 0x0000004014037824 */ /* 0x000fc800078e0200 */
[----:B------:R-:W-:Y:S01]  /*f180*/  IMAD.WIDE R24, R3, 0x2, R24 ;  /* 0x0000000203187825 */ /* 0x000fe200078e0218 */
[----:B------:R-:W-:Y:S02]  /*f190*/  LOP3.LUT P0, RZ, R65, 0x3, RZ, 0xc0, !PT ;  /* 0x0000000341ff7812 */ /* 0x000fe4000780c0ff */
[----:B------:R-:W-:-:S05]  /*f1a0*/  IADD3 R10, P3, R24, 0x3000, RZ ;  /* 0x00003000180a7810 */ /* 0x000fca0007f7e0ff */
[----:B------:R-:W-:Y:S01]  /*f1b0*/  IMAD.X R13, RZ, RZ, R25, P3 ;  /* 0x000000ffff0d7224 */ /* 0x000fe200018e0619 */
[--C-:B------:R-:W-:Y:S01]  /*f1c0*/  SHF.R.S32.HI R37, RZ, 0x1f, R0.reuse ;  /* 0x0000001fff257819 */ /* 0x100fe20000011400 */
[----:B------:R-:W-:Y:S01]  /*f1d0*/  IMAD.MOV.U32 R36, RZ, RZ, R0 ;  /* 0x000000ffff247224 */ /* 0x000fe200078e0000 */
[----:B------:R-:W-:Y:S01]  /*f1e0*/  BSSY B1, `(.L_x_430) ;  /* 0x000005b000017945 */ /* 0x000fe20003800000 */
[----:B--2---:R-:W-:-:S05]  /*f1f0*/  SHF.R.S32.HI R40, RZ, 0x1f, R45 ;  /* 0x0000001fff287819 */ /* 0x004fca000001142d */
[----:B------:R-:W-:-:S04]  /*f200*/  IMAD R4, R40, UR4, RZ ;  /* 0x0000000428047c24 */ /* 0x000fc8000f8e02ff */
[C---:B------:R-:W-:Y:S02]  /*f210*/  IMAD R7, R45.reuse, UR5, R4 ;  /* 0x000000052d077c24 */ /* 0x040fe4000f8e0204 */
[----:B------:R-:W-:Y:S01]  /*f220*/  IMAD.WIDE.U32 R4, R45, UR4, R30 ;  /* 0x000000042d047c25 */ /* 0x000fe2000f8e001e */
[----:B------:R-:W-:-:S04]  /*f230*/  ULDC.64 UR4, c[0x0][0xb78] ;  /* 0x0002de0000047ab9 */ /* 0x000fc80000000a00 */
[----:B------:R-:W-:Y:S01]  /*f240*/  IADD3 R5, R5, R7, RZ ;  /* 0x0000000705057210 */ /* 0x000fe20007ffe0ff */
[----:B---3--:R-:W-:Y:S02]  /*f250*/  IMAD R9, R44, 0xc0, R9 ;  /* 0x000000c02c097824 */ /* 0x008fe400078e0209 */
[----:B------:R-:W-:Y:S02]  /*f260*/  IMAD R6, R42, UR4, RZ ;  /* 0x000000042a067c24 */ /* 0x000fe4000f8e02ff */
[----:B------:R-:W-:Y:S01]  /*f270*/  IMAD.WIDE.U32 R4, R43, UR4, R4 ;  /* 0x000000042b047c25 */ /* 0x000fe2000f8e0004 */
[----:B------:R-:W-:-:S03]  /*f280*/  SHF.R.S32.HI R7, RZ, 0x1f, R9 ;  /* 0x0000001fff077819 */ /* 0x000fc60000011409 */
[----:B------:R-:W-:Y:S01]  /*f290*/  IMAD R8, R43, UR5, R6 ;  /* 0x000000052b087c24 */ /* 0x000fe2000f8e0206 */
[----:B------:R-:W-:Y:S01]  /*f2a0*/  IADD3 R6, P1, R9, R4, RZ ;  /* 0x0000000409067210 */ /* 0x000fe20007f3e0ff */
[----:B------:R-:W-:-:S03]  /*f2b0*/  ULDC.64 UR4, c[0x0][0xb40] ;  /* 0x0002d00000047ab9 */ /* 0x000fc60000000a00 */
[----:B------:R-:W-:Y:S02]  /*f2c0*/  IADD3.X R7, R7, R5, R8, P1, !PT ;  /* 0x0000000507077210 */ /* 0x000fe40000ffe408 */
[----:B------:R-:W-:Y:S01]  /*f2d0*/  LEA R38, P2, R6, UR4, 0x2 ;  /* 0x0000000406267c11 */ /* 0x000fe2000f8410ff */
[----:B------:R-:W-:-:S03]  /*f2e0*/  VIADD R4, R9, 0x8 ;  /* 0x0000000809047836 */ /* 0x000fc60000000000 */
[----:B------:R-:W-:Y:S01]  /*f2f0*/  LEA.HI.X R39, R6, UR5, R7, 0x2, P2 ;  /* 0x0000000506277c11 */ /* 0x000fe200090f1407 */
[----:B------:R-:W-:Y:S01]  /*f300*/  ULDC.64 UR4, c[0x0][0xaa0] ;  /* 0x0002a80000047ab9 */ /* 0x000fe20000000a00 */
[C---:B------:R-:W-:Y:S02]  /*f310*/  IADD3 R11, P2, R24.reuse, 0x1800, RZ ;  /* 0x00001800180b7810 */ /* 0x040fe40007f5e0ff */
[C---:B------:R-:W-:Y:S02]  /*f320*/  IADD3 R6, P4, R24.reuse, 0x4800, RZ ;  /* 0x0000480018067810 */ /* 0x040fe40007f9e0ff */
[-C--:B------:R-:W-:Y:S02]  /*f330*/  ISETP.GE.OR P1, PT, R9, R29.reuse, P0 ;  /* 0x0000001d0900720c */ /* 0x080fe40000726670 */
[----:B------:R-:W-:Y:S02]  /*f340*/  LOP3.LUT R5, R24, 0x380, RZ, 0xc0, !PT ;  /* 0x0000038018057812 */ /* 0x000fe400078ec0ff */
[----:B------:R-:W-:-:S02]  /*f350*/  ISETP.GE.OR P0, PT, R4, R29, P0 ;  /* 0x0000001d0400720c */ /* 0x000fc40000706670 */
[----:B------:R-:W-:Y:S02]  /*f360*/  LOP3.LUT R8, R11, 0x380, RZ, 0xc0, !PT ;  /* 0x000003800b087812 */ /* 0x000fe400078ec0ff */
[----:B------:R-:W-:Y:S02]  /*f370*/  LOP3.LUT R7, R10, 0x380, RZ, 0xc0, !PT ;  /* 0x000003800a077812 */ /* 0x000fe400078ec0ff */
[----:B------:R-:W-:Y:S02]  /*f380*/  LOP3.LUT R3, R6, 0x380, RZ, 0xc0, !PT ;  /* 0x0000038006037812 */ /* 0x000fe400078ec0ff */
[----:B------:R-:W-:Y:S02]  /*f390*/  SHF.R.U64 R5, R5, 0x3, RZ ;  /* 0x0000000305057819 */ /* 0x000fe400000012ff */
[----:B------:R-:W-:Y:S02]  /*f3a0*/  SHF.R.U64 R8, R8, 0x3, RZ ;  /* 0x0000000308087819 */ /* 0x000fe400000012ff */
[----:B------:R-:W-:-:S02]  /*f3b0*/  SHF.R.U64 R7, R7, 0x3, RZ ;  /* 0x0000000307077819 */ /* 0x000fc400000012ff */
[----:B------:R-:W-:Y:S01]  /*f3c0*/  SHF.R.U64 R3, R3, 0x3, RZ ;  /* 0x0000000303037819 */ /* 0x000fe200000012ff */
[--C-:B------:R-:W-:Y:S01]  /*f3d0*/  IMAD.X R9, RZ, RZ, R25.reuse, P2 ;  /* 0x000000ffff097224 */ /* 0x100fe200010e0619 */
[----:B------:R-:W-:Y:S01]  /*f3e0*/  LOP3.LUT R4, R5, R24, RZ, 0x3c, !PT ;  /* 0x0000001805047212 */ /* 0x000fe200078e3cff */
[----:B------:R-:W-:Y:S01]  /*f3f0*/  IMAD.MOV.U32 R5, RZ, RZ, R25 ;  /* 0x000000ffff057224 */ /* 0x000fe200078e0019 */
[----:B------:R-:W-:Y:S02]  /*f400*/  IADD3.X R27, RZ, R25, RZ, P4, !PT ;  /* 0x00000019ff1b7210 */ /* 0x000fe400027fe4ff */
[----:B------:R-:W-:Y:S02]  /*f410*/  LOP3.LUT R8, R8, R11, RZ, 0x3c, !PT ;  /* 0x0000000b08087212 */ /* 0x000fe400078e3cff */
[----:B------:R-:W-:Y:S02]  /*f420*/  LOP3.LUT R12, R7, R10, RZ, 0x3c, !PT ;  /* 0x0000000a070c7212 */ /* 0x000fe400078e3cff */
[----:B------:R-:W-:Y:S01]  /*f430*/  LOP3.LUT R26, R3, R6, RZ, 0x3c, !PT ;  /* 0x00000006031a7212 */ /* 0x000fe200078e3cff */
[----:B------:R0:W-:Y:S01]  /*f440*/  @!P1 STG.E desc[UR56][R38.64], R21 ;  /* 0x0000001526009986 */ /* 0x0001e2000c101938 */
[----:B------:R-:W-:-:S03]  /*f450*/  IMAD R32, R31, UR4, RZ ;  /* 0x000000041f207c24 */ /* 0x000fc6000f8e02ff */
[----:B------:R1:W-:Y:S01]  /*f460*/  @!P0 STG.E desc[UR56][R38.64+0x20], R28 ;  /* 0x0000201c26008986 */ /* 0x0003e2000c101938 */
[C---:B------:R-:W-:Y:S01]  /*f470*/  IMAD.WIDE.U32 R30, R41.reuse, UR4, R36 ;  /* 0x00000004291e7c25 */ /* 0x040fe2000f8e0024 */
[----:B------:R-:W-:Y:S02]  /*f480*/  ULDC UR4, c[0x0][0xa8c] ;  /* 0x0002a30000047ab9 */ /* 0x000fe40000000800 */
[----:B------:R-:W5:Y:S04]  /*f490*/  LD.E.128 R4, desc[UR56][R4.64] ;  /* 0x0000003804047980 */ /* 0x000f68000c101d00 */
[----:B------:R-:W5:Y:S04]  /*f4a0*/  LD.E.128 R8, desc[UR56][R8.64] ;  /* 0x0000003808087980 */ /* 0x000f68000c101d00 */
[----:B------:R-:W5:Y:S04]  /*f4b0*/  LD.E.128 R12, desc[UR56][R12.64] ;  /* 0x000000380c0c7980 */ /* 0x000f68000c101d00 */
[----:B------:R-:W5:Y:S01]  /*f4c0*/  LD.E.128 R24, desc[UR56][R26.64] ;  /* 0x000000381a187980 */ /* 0x000f62000c101d00 */
[----:B------:R-:W-:Y:S01]  /*f4d0*/  @!PT LDS RZ, [RZ] ;  /* 0x00000000fffff984 */ /* 0x000fe20000000800 */
[----:B------:R-:W-:Y:S01]  /*f4e0*/  @!PT LDS RZ, [RZ] ;  /* 0x00000000fffff984 */ /* 0x000fe20000000800 */
[----:B------:R-:W-:Y:S01]  /*f4f0*/  @!PT LDS RZ, [RZ] ;  /* 0x00000000fffff984 */ /* 0x000fe20000000800 */
[----:B------:R-:W-:Y:S01]  /*f500*/  @!PT LDS RZ, [RZ] ;  /* 0x00000000fffff984 */ /* 0x000fe20000000800 */
[----:B------:R2:W-:Y:S06]  /*f510*/  MEMBAR.ALL.CTA ;  /* 0x0000000000007992 */ /* 0x0005ec0000008000 */
[----:B--2---:R-:W2:Y:S01]  /*f520*/  FENCE.VIEW.ASYNC.S ;  /* 0x00000000000073c6 */ /* 0x004ea20000000000 */
[----:B------:R-:W-:Y:S01]  /*f530*/  IMAD R41, R41, UR5, R32 ;  /* 0x0000000529297c24 */ /* 0x000fe2000f8e0220 */
[----:B------:R-:W-:Y:S01]  /*f540*/  ISETP.GE.AND P0, PT, R0, UR4, PT ;  /* 0x0000000400007c0c */ /* 0x000fe2000bf06270 */
[C---:B------:R-:W-:Y:S01]  /*f550*/  VIADD R0, R20.reuse, 0x30 ;  /* 0x0000003014007836 */ /* 0x040fe20000000000 */
[----:B0-----:R-:W-:Y:S01]  /*f560*/  IADD3 R21, R20, 0x90, RZ ;  /* 0x0000009014157810 */ /* 0x001fe20007ffe0ff */
[----:B------:R-:W-:Y:S01]  /*f570*/  IMAD R32, R44, -0xc0, R29 ;  /* 0xffffff402c207824 */ /* 0x000fe200078e021d */
[----:B------:R-:W-:Y:S01]  /*f580*/  ULDC.64 UR4, c[0x0][0xae0] ;  /* 0x0002b80000047ab9 */ /* 0x000fe20000000a00 */
[----:B------:R-:W-:-:S02]  /*f590*/  VIADD R3, R20, 0x60 ;  /* 0x0000006014037836 */ /* 0x000fc40000000000 */
[----:B-1----:R-:W-:Y:S01]  /*f5a0*/  IMAD R28, R40, UR4, RZ ;  /* 0x00000004281c7c24 */ /* 0x002fe2000f8e02ff */
[-C--:B------:R-:W-:Y:S01]  /*f5b0*/  ISETP.GE.OR P3, PT, R0, R32.reuse, P0 ;  /* 0x000000200000720c */ /* 0x080fe20000766670 */
[----:B------:R-:W-:Y:S01]  /*f5c0*/  IMAD.IADD R31, R31, 0x1, R41 ;  /* 0x000000011f1f7824 */ /* 0x000fe200078e0229 */
[-C--:B------:R-:W-:Y:S02]  /*f5d0*/  ISETP.GE.OR P1, PT, R3, R32.reuse, P0 ;  /* 0x000000200300720c */ /* 0x080fe40000726670 */
[-C--:B------:R-:W-:Y:S02]  /*f5e0*/  ISETP.GE.OR P2, PT, R21, R32.reuse, P0 ;  /* 0x000000201500720c */ /* 0x080fe40000746670 */
[----:B------:R-:W-:Y:S01]  /*f5f0*/  ISETP.GE.OR P0, PT, R20, R32, P0 ;  /* 0x000000201400720c */ /* 0x000fe20000706670 */
[C---:B------:R-:W-:Y:S02]  /*f600*/  IMAD R37, R45.reuse, UR5, R28 ;  /* 0x000000052d257c24 */ /* 0x040fe4000f8e021c */
[----:B------:R-:W-:Y:S01]  /*f610*/  IMAD.WIDE.U32 R28, R45, UR4, R30 ;  /* 0x000000042d1c7c25 */ /* 0x000fe2000f8e001e */
[----:B------:R-:W-:-:S03]  /*f620*/  ULDC.64 UR4, c[0x0][0xae8] ;  /* 0x0002ba0000047ab9 */ /* 0x000fc60000000a00 */
[----:B------:R-:W-:Y:S02]  /*f630*/  VIADD R0, R2, 0x30820 ;  /* 0x0003082002007836 */ /* 0x000fe40000000000 */
[----:B------:R-:W-:Y:S02]  /*f640*/  IMAD.IADD R29, R29, 0x1, R37 ;  /* 0x000000011d1d7824 */ /* 0x000fe400078e0225 */
[----:B------:R-:W-:Y:S01]  /*f650*/  IMAD R3, R42, UR4, RZ ;  /* 0x000000042a037c24 */ /* 0x000fe2000f8e02ff */
[----:B------:R-:W-:Y:S01]  /*f660*/  PRMT R0, RZ, 0x654, R0 ;  /* 0x00000654ff007816 */ /* 0x000fe20000000000 */
[C---:B------:R-:W-:Y:S01]  /*f670*/  IMAD.WIDE.U32 R36, R43.reuse, UR4, R28 ;  /* 0x000000042b247c25 */ /* 0x040fe2000f8e001c */
[----:B------:R-:W-:Y:S02]  /*f680*/  SHF.R.S32.HI R21, RZ, 0x1f, R20 ;  /* 0x0000001fff157819 */ /* 0x000fe40000011414 */
[----:B--2---:R0:W-:Y:S01]  /*f690*/  SYNCS.ARRIVE.TRANS64.RED.A1T0 RZ, [R0+URZ], RZ ;  /* 0x000000ff00ff79a7 */ /* 0x0041e2000810043f */
[----:B------:R-:W-:-:S02]  /*f6a0*/  IMAD R3, R43, UR5, R3 ;  /* 0x000000052b037c24 */ /* 0x000fc4000f8e0203 */
[----:B------:R-:W-:-:S04]  /*f6b0*/  IMAD.WIDE R30, R44, 0xc0, R20 ;  /* 0x000000c02c1e7825 */ /* 0x000fc800078e0214 */
[----:B------:R-:W-:Y:S01]  /*f6c0*/  IMAD.IADD R39, R37, 0x1, R3 ;  /* 0x0000000125277824 */ /* 0x000fe200078e0203 */
[----:B0-----:R-:W-:Y:S06]  /*f6d0*/  @P0 BRA `(.L_x_431) ;  /* 0x00000000002c0947 */ /* 0x001fec0003800000 */
[----:B------:R-:W-:Y:S01]  /*f6e0*/  ULDC.64 UR4, c[0x0][0xad8] ;  /* 0x0002b60000047ab9 */ /* 0x000fe20000000a00 */
[----:B------:R-:W-:Y:S02]  /*f6f0*/  IMAD.MOV.U32 R20, RZ, RZ, R36 ;  /* 0x000000ffff147224 */ /* 0x000fe400078e0024 */
[----:B------:R-:W-:Y:S02]  /*f700*/  IMAD R3, R31, UR4, RZ ;  /* 0x000000041f037c24 */ /* 0x000fe4000f8e02ff */
[----:B------:R-:W-:Y:S02]  /*f710*/  IMAD.MOV.U32 R21, RZ, RZ, R39 ;  /* 0x000000ffff157224 */ /* 0x000fe400078e0027 */
[C---:B------:R-:W-:Y:S02]  /*f720*/  IMAD R3, R30.reuse, UR5, R3 ;  /* 0x000000051e037c24 */ /* 0x040fe4000f8e0203 */
[----:B------:R-:W-:Y:S01]  /*f730*/  IMAD.WIDE.U32 R20, R30, UR4, R20 ;  /* 0x000000041e147c25 */ /* 0x000fe2000f8e0014 */
[----:B------:R-:W-:-:S02]  /*f740*/  ULDC.64 UR4, c[0x0][0xa80] ;  /* 0x0002a00000047ab9 */ /* 0x000fc40000000a00 */
[----:B------:R-:W-:Y:S02]  /*f750*/  LEA R28, P0, R20, UR4, 0x1 ;  /* 0x00000004141c7c11 */ /* 0x000fe4000f8008ff */
[----:B------:R-:W-:-:S04]  /*f760*/  IADD3 R3, R21, R3, RZ ;  /* 0x0000000315037210 */ /* 0x000fc80007ffe0ff */
[----:B------:R-:W-:-:S05]  /*f770*/  LEA.HI.X R29, R20, UR5, R3, 0x1, P0 ;  /* 0x00000005141d7c11 */ /* 0x000fca00080f0c03 */
[----:B-----5:R0:W-:Y:S02]  /*f780*/  STG.E.128 desc[UR56][R28.64], R4 ;  /* 0x000000041c007986 */ /* 0x0201e4000c101d38 */
.L_x_431:
[----:B------:R-:W-:Y:S05]  /*f790*/  BSYNC B1 ;  /* 0x0000000000017941 */ /* 0x000fea0003800000 */
.L_x_430:
[----:B------:R-:W-:Y:S04]  /*f7a0*/  BSSY B1, `(.L_x_432) ;  /* 0x000000f000017945 */ /* 0x000fe80003800000 */
[----:B------:R-:W-:Y:S05]  /*f7b0*/  @P3 BRA `(.L_x_433) ;  /* 0x0000000000343947 */ /* 0x000fea0003800000 */
[----:B------:R-:W-:Y:S01]  /*f7c0*/  IADD3 R3, P0, R30, 0x30, RZ ;  /* 0x000000301e037810 */ /* 0x000fe20007f1e0ff */
[----:B------:R-:W-:Y:S01]  /*f7d0*/  ULDC.64 UR4, c[0x0][0xad8] ;  /* 0x0002b60000047ab9 */ /* 0x000fe20000000a00 */
[----:B0----5:R-:W-:Y:S02]  /*f7e0*/  IMAD.MOV.U32 R4, RZ, RZ, R36 ;  /* 0x000000ffff047224 */ /* 0x021fe400078e0024 */
        /* <DEDUP_REMOVED lines=10> */
.L_x_433:
[----:B------:R-:W-:Y:S05]  /*f890*/  BSYNC B1 ;  /* 0x0000000000017941 */ /* 0x000fea0003800000 */
.L_x_432:
[----:B------:R-:W-:Y:S04]  /*f8a0*/  BSSY B1, `(.L_x_434) ;  /* 0x000000f000017945 */ /* 0x000fe80003800000 */
[----:B------:R-:W-:Y:S05]  /*f8b0*/  @P1 BRA `(.L_x_435) ;  /* 0x0000000000341947 */ /* 0x000fea0003800000 */
[----:B------:R-:W-:Y:S01]  /*f8c0*/  IADD3 R3, P0, R30, 0x60, RZ ;  /* 0x000000601e037810 */ /* 0x000fe20007f1e0ff */
[----:B------:R-:W-:Y:S01]  /*f8d0*/  ULDC.64 UR4, c[0x0][0xad8] ;  /* 0x0002b60000047ab9 */ /* 0x000fe20000000a00 */
[----:B0----5:R-:W-:Y:S01]  /*f8e0*/  MOV R4, R36 ;  /* 0x0000002400047202 */ /* 0x021fe20000000f00 */
        /* <DEDUP_REMOVED lines=9> */
[----:B------:R2:W-:Y:S02]  /*f980*/  STG.E.128 desc[UR56][R6.64], R12 ;  /* 0x0000000c06007986 */ /* 0x0005e4000c101d38 */
.L_x_435:
[----:B------:R-:W-:Y:S05]  /*f990*/  BSYNC B1 ;  /* 0x0000000000017941 */ /* 0x000fea0003800000 */
.L_x_434:
        /* <DEDUP_REMOVED lines=10> */
[----:B-12---:R-:W-:Y:S02]  /*fa40*/  LEA R6, P0, R4, UR4, 0x1 ;  /* 0x0000000404067c11 */ /* 0x006fe4000f8008ff */
[----:B------:R-:W-:-:S04]  /*fa50*/  IADD3 R3, R5, R3, RZ ;  /* 0x0000000305037210 */ /* 0x000fc80007ffe0ff */
[----:B------:R-:W-:-:S05]  /*fa60*/  LEA.HI.X R7, R4, UR5, R3, 0x1, P0 ;  /* 0x0000000504077c11 */ /* 0x000fca00080f0c03 */
[----:B------:R3:W-:Y:S01]  /*fa70*/  STG.E.128 desc[UR56][R6.64], R24 ;  /* 0x0000001806007986 */ /* 0x0007e2000c101d38 */
[----:B------:R-:W-:Y:S05]  /*fa80*/  BRA `(.L_x_436) ;  /* 0x0000000800387947 */ /* 0x000fea0003800000 */
.L_x_428:
[----:B------:R-:W-:Y:S01]  /*fa90*/  ULDC.64 UR4, c[0x0][0xbd8] ;  /* 0x0002f60000047ab9 */ /* 0x000fe20000000a00 */
[----:B------:R-:W-:Y:S01]  /*faa0*/  IMAD.MOV.U32 R9, RZ, RZ, RZ ;  /* 0x000000ffff097224 */ /* 0x000fe200078e00ff */
[----:B------:R-:W-:Y:S02]  /*fab0*/  ISETP.NE.U32.AND P0, PT, RZ, UR4, PT ;  /* 0x00000004ff007c0c */ /* 0x000fe4000bf05070 */
[----:B------:R-:W-:Y:S02]  /*fac0*/  IADD3 R4, P1, R62, UR4, RZ ;  /* 0x000000043e047c10 */ /* 0x000fe4000ff3e0ff */
[----:B------:R-:W-:Y:S02]  /*fad0*/  ISETP.NE.AND.EX P0, PT, RZ, UR5, PT, P0 ;  /* 0x00000005ff007c0c */ /* 0x000fe4000bf05300 */
[----:B------:R-:W-:Y:S01]  /*fae0*/  IADD3.X R5, R60, UR5, RZ, P1, !PT ;  /* 0x000000053c057c10 */ /* 0x000fe20008ffe4ff */
[----:B------:R-:W-:Y:S02]  /*faf0*/  ULDC.64 UR4, c[0x0][0xbe0] ;  /* 0x0002f80000047ab9 */ /* 0x000fe40000000a00 */
[----:B------:R-:W-:-:S04]  /*fb00*/  ISETP.NE.U32.AND P1, PT, RZ, UR4, PT ;  /* 0x00000004ff007c0c */ /* 0x000fc8000bf25070 */
[----:B------:R-:W-:-:S04]  /*fb10*/  ISETP.NE.AND.EX P1, PT, RZ, UR5, PT, P1 ;  /* 0x00000005ff007c0c */ /* 0x000fc8000bf25310 */
[----:B------:R0:W5:Y:S09]  /*fb20*/  @P0 LDG.E R9, desc[UR56][R4.64] ;  /* 0x0000003804090981 */ /* 0x000172000c1e1900 */
[----:B------:R-:W-:Y:S01]  /*fb30*/  @P1 IADD3 R6, P2, R62, UR4, RZ ;  /* 0x000000043e061c10 */ /* 0x000fe2000ff5e0ff */
[----:B------:R-:W-:-:S02]  /*fb40*/  ULDC UR4, c[0x0][0xa88] ;  /* 0x0002a20000047ab9 */ /* 0x000fc40000000800 */
[----:B------:R-:W-:Y:S01]  /*fb50*/  IMAD.U32 R8, RZ, RZ, UR4 ;  /* 0x00000004ff087e24 */ /* 0x000fe2000f8e00ff */
[----:B------:R-:W-:-:S05]  /*fb60*/  @P1 IADD3.X R7, R60, UR5, RZ, P2, !PT ;  /* 0x000000053c071c10 */ /* 0x000fca00097fe4ff */
[----:B------:R0:W5:Y:S01]  /*fb70*/  @P1 LDG.E R8, desc[UR56][R6.64] ;  /* 0x0000003806081981 */ /* 0x000162000c1e1900 */
[----:B------:R-:W-:Y:S01]  /*fb80*/  ISETP.GT.AND P2, PT, R64, 0xbf, PT ;  /* 0x000000bf4000780c */ /* 0x000fe20003f44270 */
[----:B------:R-:W-:-:S12]  /*fb90*/  @P1 BRA `(.L_x_437) ;  /* 0x0000000000101947 */ /* 0x000fd80003800000 */
[----:B------:R-:W-:Y:S05]  /*fba0*/  @!P0 BRA `(.L_x_437) ;  /* 0x00000000000c8947 */ /* 0x000fea0003800000 */
[----:B0-----:R-:W2:Y:S04]  /*fbb0*/  LDG.E R7, desc[UR56][R4.64] ;  /* 0x0000003804077981 */ /* 0x001ea8000c1e1900 */
[----:B-----5:R-:W2:Y:S02]  /*fbc0*/  LDG.E R8, desc[UR56][R4.64+0x4] ;  /* 0x0000043804087981 */ /* 0x020ea4000c1e1900 */
[----:B--2---:R-:W-:-:S07]  /*fbd0*/  IMAD.IADD R8, R8, 0x1, -R7 ;  /* 0x0000000108087824 */ /* 0x004fce00078e0a07 */
.L_x_437:
[----:B-----5:R-:W2:Y:S04]  /*fbe0*/  LDL R24, [R1+0x4c] ;  /* 0x00004c0001187983 */ /* 0x020ea80000100800 */
[----:B------:R1:W5:Y:S01]  /*fbf0*/  LDL R14, [R1+0x58] ;  /* 0x00005800010e7983 */ /* 0x0003620000100800 */
[----:B------:R-:W-:Y:S01]  /*fc00*/  BSSY B1, `(.L_x_438) ;  /* 0x000001d000017945 */ /* 0x000fe20003800000 */
[----:B------:R-:W-:Y:S02]  /*fc10*/  SHF.R.S32.HI R15, RZ, 0x1f, R0 ;  /* 0x0000001fff0f7819 */ /* 0x000fe40000011400 */
[----:B------:R-:W-:Y:S02]  /*fc20*/  SEL R13, R63, RZ, !P0 ;  /* 0x000000ff3f0d7207 */ /* 0x000fe40004000000 */
[----:B------:R-:W-:-:S02]  /*fc30*/  SEL R12, R3, RZ, !P0 ;  /* 0x000000ff030c7207 */ /* 0x000fc40004000000 */
[----:B------:R-:W-:Y:S02]  /*fc40*/  SHF.R.S32.HI R10, RZ, 0x1f, R9 ;  /* 0x0000001fff0a7819 */ /* 0x000fe40000011409 */
[----:B--2---:R-:W-:Y:S01]  /*fc50*/  SHF.R.S32.HI R11, RZ, 0x1f, R24 ;  /* 0x0000001fff0b7819 */ /* 0x004fe20000011418 */
[----:B-1----:R-:W-:Y:S06]  /*fc60*/  @P2 BRA `(.L_x_439) ;  /* 0x0000000000582947 */ /* 0x002fec0003800000 */
[----:B0-----:R-:W0:Y:S02]  /*fc70*/  S2R R4, SR_TID.X ;  /* 0x0000000000047919 */ /* 0x001e240000002100 */
[----:B0----5:R-:W-:-:S04]  /*fc80*/  IMAD R3, R14, 0xc0, R4 ;  /* 0x000000c00e037824 */ /* 0x021fc800078e0204 */
[----:B------:R-:W-:-:S05]  /*fc90*/  VIADD R3, R3, 0xffffff80 ;  /* 0xffffff8003037836 */ /* 0x000fca0000000000 */
[----:B------:R-:W-:-:S13]  /*fca0*/  ISETP.GE.AND P0, PT, R3, R8, PT ;  /* 0x000000080300720c */ /* 0x000fda0003f06270 */
[----:B------:R-:W-:Y:S05]  /*fcb0*/  @P0 BRA `(.L_x_439) ;  /* 0x0000000000440947 */ /* 0x000fea0003800000 */
[----:B------:R-:W-:Y:S01]  /*fcc0*/  IADD3 R4, P0, R3, R9, RZ ;  /* 0x0000000903047210 */ /* 0x000fe20007f1e0ff */
[----:B------:R-:W-:-:S03]  /*fcd0*/  ULDC.64 UR4, c[0x0][0xb70] ;  /* 0x0002dc0000047ab9 */ /* 0x000fc60000000a00 */
[----:B------:R-:W-:Y:S01]  /*fce0*/  LEA.HI.X.SX32 R5, R3, R10, 0x1, P0 ;  /* 0x0000000a03057211 */ /* 0x000fe200000f0eff */
[----:B------:R-:W-:-:S04]  /*fcf0*/  IMAD R3, R11, UR4, RZ ;  /* 0x000000040b037c24 */ /* 0x000fc8000f8e02ff */
[C---:B------:R-:W-:Y:S02]  /*fd00*/  IMAD R3, R24.reuse, UR5, R3 ;  /* 0x0000000518037c24 */ /* 0x040fe4000f8e0203 */
[----:B------:R-:W-:Y:S01]  /*fd10*/  IMAD.WIDE.U32 R4, R24, UR4, R4 ;  /* 0x0000000418047c25 */ /* 0x000fe2000f8e0004 */
[----:B------:R-:W-:-:S03]  /*fd20*/  ULDC.64 UR4, c[0x0][0xb78] ;  /* 0x0002de0000047ab9 */ /* 0x000fc60000000a00 */
[----:B------:R-:W-:Y:S02]  /*fd30*/  IMAD R6, R12, UR4, RZ ;  /* 0x000000040c067c24 */ /* 0x000fe4000f8e02ff */
[----:B------:R-:W-:Y:S02]  /*fd40*/  IMAD.IADD R5, R5, 0x1, R3 ;  /* 0x0000000105057824 */ /* 0x000fe400078e0203 */
[C---:B------:R-:W-:Y:S02]  /*fd50*/  IMAD R3, R13.reuse, UR5, R6 ;  /* 0x000000050d037c24 */ /* 0x040fe4000f8e0206 */
[----:B------:R-:W-:Y:S01]  /*fd60*/  IMAD.WIDE.U32 R4, R13, UR4, R4 ;  /* 0x000000040d047c25 */ /* 0x000fe2000f8e0004 */
[----:B------:R-:W-:-:S04]  /*fd70*/  ULDC.64 UR4, c[0x0][0xb40] ;  /* 0x0002d00000047ab9 */ /* 0x000fc80000000a00 */
[----:B------:R-:W-:Y:S02]  /*fd80*/  IADD3 R3, R5, R3, RZ ;  /* 0x0000000305037210 */ /* 0x000fe40007ffe0ff */
[----:B------:R-:W-:-:S04]  /*fd90*/  LEA R6, P0, R4, UR4, 0x2 ;  /* 0x0000000404067c11 */ /* 0x000fc8000f8010ff */
[----:B------:R-:W-:Y:S01]  /*fda0*/  LEA.HI.X R7, R4, UR5, R3, 0x2, P0 ;  /* 0x0000000504077c11 */ /* 0x000fe200080f1403 */
[----:B------:R-:W-:-:S05]  /*fdb0*/  IMAD.MOV.U32 R3, RZ, RZ, -0x800000 ;  /* 0xff800000ff037424 */ /* 0x000fca00078e00ff */
[----:B------:R1:W-:Y:S03]  /*fdc0*/  STG.E desc[UR56][R6.64], R3 ;  /* 0x0000000306007986 */ /* 0x0003e6000c101938 */
.L_x_439:
[----:B------:R-:W-:Y:S05]  /*fdd0*/  BSYNC B1 ;  /* 0x0000000000017941 */ /* 0x000fea0003800000 */
.L_x_438:
[----:B------:R-:W-:Y:S01]  /*fde0*/  ULDC.64 UR4, c[0x0][0xaa0] ;  /* 0x0002a80000047ab9 */ /* 0x000fe20000000a00 */
[----:B0-----:R-:W-:Y:S01]  /*fdf0*/  IMAD.MOV.U32 R4, RZ, RZ, R0 ;  /* 0x000000ffff047224 */ /* 0x001fe200078e0000 */
[----:B------:R-:W-:Y:S01]  /*fe00*/  ULDC.64 UR6, c[0x0][0xae0] ;  /* 0x0002b80000067ab9 */ /* 0x000fe20000000a00 */
[----:B------:R-:W-:Y:S01]  /*fe10*/  IMAD.MOV.U32 R5, RZ, RZ, R15 ;  /* 0x000000ffff057224 */ /* 0x000fe200078e000f */
[----:B------:R-:W-:Y:S01]  /*fe20*/  SHF.R.S32.HI R21, RZ, 0x1f, R20 ;  /* 0x0000001fff157819 */ /* 0x000fe20000011414 */
[----:B-1----:R-:W-:Y:S01]  /*fe30*/  IMAD R6, R10, UR4, RZ ;  /* 0x000000040a067c24 */ /* 0x002fe2000f8e02ff */
[----:B------:R-:W-:Y:S01]  /*fe40*/  BSSY B1, `(.L_x_440) ;  /* 0x0000024000017945 */ /* 0x000fe20003800000 */
[C---:B------:R-:W-:Y:S01]  /*fe50*/  IMAD.WIDE.U32 R4, R9.reuse, UR4, R4 ;  /* 0x0000000409047c25 */ /* 0x040fe2000f8e0004 */
[----:B------:R-:W-:Y:S02]  /*fe60*/  ULDC UR4, c[0x0][0xa8c] ;  /* 0x0002a30000047ab9 */ /* 0x000fe40000000800 */
[----:B------:R-:W-:Y:S01]  /*fe70*/  ISETP.GE.AND P0, PT, R0, UR4, PT ;  /* 0x0000000400007c0c */ /* 0x000fe2000bf06270 */
[----:B------:R-:W-:Y:S01]  /*fe80*/  IMAD R9, R9, UR5, R6 ;  /* 0x0000000509097c24 */ /* 0x000fe2000f8e0206 */
[----:B------:R-:W-:Y:S01]  /*fe90*/  ULDC.64 UR4, c[0x0][0xae8] ;  /* 0x0002ba0000047ab9 */ /* 0x000fe20000000a00 */
[----:B------:R-:W-:-:S02]  /*fea0*/  VIADD R6, R20, 0x30 ;  /* 0x0000003014067836 */ /* 0x000fc40000000000 */
[----:B-----5:R-:W-:Y:S02]  /*feb0*/  IMAD R7, R14, -0xc0, R8 ;  /* 0xffffff400e077824 */ /* 0x020fe400078e0208 */
[----:B------:R-:W-:Y:S02]  /*fec0*/  IMAD R0, R11, UR6, RZ ;  /* 0x000000060b007c24 */ /* 0x000fe4000f8e02ff */
[----:B------:R-:W-:Y:S01]  /*fed0*/  IMAD.IADD R5, R5, 0x1, R9 ;  /* 0x0000000105057824 */ /* 0x000fe200078e0209 */
[-C--:B------:R-:W-:Y:S01]  /*fee0*/  ISETP.GE.OR P3, PT, R6, R7.reuse, P0 ;  /* 0x000000070600720c */ /* 0x080fe20000766670 */
[----:B------:R-:W-:Y:S01]  /*fef0*/  IMAD R3, R24, UR7, R0 ;  /* 0x0000000718037c24 */ /* 0x000fe2000f8e0200 */
[C---:B------:R-:W-:Y:S01]  /*ff00*/  IADD3 R0, R20.reuse, 0x60, RZ ;  /* 0x0000006014007810 */ /* 0x040fe20007ffe0ff */
[----:B------:R-:W-:Y:S02]  /*ff10*/  VIADD R6, R20, 0x90 ;  /* 0x0000009014067836 */ /* 0x000fe40000000000 */
[----:B------:R-:W-:Y:S01]  /*ff20*/  IMAD.WIDE.U32 R4, R24, UR6, R4 ;  /* 0x0000000618047c25 */ /* 0x000fe2000f8e0004 */
[----:B------:R-:W-:-:S02]  /*ff30*/  ISETP.GE.OR P1, PT, R0, R7, P0 ;  /* 0x000000070000720c */ /* 0x000fc40000726670 */
[-C--:B------:R-:W-:Y:S01]  /*ff40*/  ISETP.GE.OR P2, PT, R6, R7.reuse, P0 ;  /* 0x000000070600720c */ /* 0x080fe20000746670 */
[----:B------:R-:W-:Y:S01]  /*ff50*/  IMAD.IADD R5, R5, 0x1, R3 ;  /* 0x0000000105057824 */ /* 0x000fe200078e0203 */
[----:B------:R-:W-:Y:S01]  /*ff60*/  ISETP.GE.OR P0, PT, R20, R7, P0 ;  /* 0x000000071400720c */ /* 0x000fe20000706670 */
[----:B------:R-:W-:Y:S02]  /*ff70*/  IMAD R0, R12, UR4, RZ ;  /* 0x000000040c007c24 */ /* 0x000fe4000f8e02ff */
[----:B------:R-:W-:-:S04]  /*ff80*/  IMAD.WIDE.U32 R6, R13, UR4, R4 ;  /* 0x000000040d067c25 */ /* 0x000fc8000f8e0004 */
[----:B------:R-:W-:Y:S02]  /*ff90*/  IMAD R3, R13, UR5, R0 ;  /* 0x000000050d037c24 */ /* 0x000fe4000f8e0200 */
[----:B------:R-:W-:-:S04]  /*ffa0*/  IMAD.WIDE R20, R14, 0xc0, R20 ;  /* 0x000000c00e147825 */ /* 0x000fc800078e0214 */
[----:B------:R-:W-:Y:S01]  /*ffb0*/  IMAD.IADD R9, R7, 0x1, R3 ;  /* 0x0000000107097824 */ /* 0x000fe200078e0203 */
[----:B------:R-:W-:Y:S06]  /*ffc0*/  @P0 BRA `(.L_x_441) ;  /* 0x00000000002c0947 */ /* 0x000fec0003800000 */
        /* <DEDUP_REMOVED lines=10> */
[----:B------:R0:W-:Y:S02]  /*10070*/  STG.E.128 desc[UR56][R10.64], RZ ;  /* 0x000000ff0a007986 */ /* 0x0001e4000c101d38 */
.L_x_441:
[----:B------:R-:W-:Y:S05]  /*10080*/  BSYNC B1 ;  /* 0x0000000000017941 */ /* 0x000fea0003800000 */
.L_x_440:
        /* <DEDUP_REMOVED lines=11> */
[----:B0-----:R-:W-:Y:S01]  /*10140*/  LEA R10, P0, R4, UR4, 0x1 ;  /* 0x00000004040a7c11 */ /* 0x001fe2000f8008ff */
[----:B------:R-:W-:-:S05]  /*10150*/  IMAD.IADD R3, R5, 0x1, R3 ;  /* 0x0000000105037824 */ /* 0x000fca00078e0203 */
[----:B------:R-:W-:-:S05]  /*10160*/  LEA.HI.X R11, R4, UR5, R3, 0x1, P0 ;  /* 0x00000005040b7c11 */ /* 0x000fca00080f0c03 */
[----:B------:R1:W-:Y:S02]  /*10170*/  STG.E.128 desc[UR56][R10.64], RZ ;  /* 0x000000ff0a007986 */ /* 0x0003e4000c101d38 */
.L_x_443:
[----:B------:R-:W-:Y:S05]  /*10180*/  BSYNC B1 ;  /* 0x0000000000017941 */ /* 0x000fea0003800000 */
.L_x_442:
[----:B------:R-:W-:Y:S04]  /*10190*/  BSSY B1, `(.L_x_444) ;  /* 0x000000f000017945 */ /* 0x000fe80003800000 */
[----:B------:R-:W-:Y:S05]  /*101a0*/  @P1 BRA `(.L_x_445) ;  /* 0x0000000000341947 */ /* 0x000fea0003800000 */
[----:B------:R-:W-:Y:S01]  /*101b0*/  IADD3 R3, P0, R20, 0x60, RZ ;  /* 0x0000006014037810 */ /* 0x000fe20007f1e0ff */
[----:B------:R-:W-:Y:S01]  /*101c0*/  ULDC.64 UR4, c[0x0][0xad8] ;  /* 0x0002b60000047ab9 */ /* 0x000fe20000000a00 */
[----:B------:R-:W-:Y:S01]  /*101d0*/  MOV R4, R6 ;  /* 0x0000000600047202 */ /* 0x000fe20000000f00 */
[----:B------:R-:W-:Y:S02]  /*101e0*/  IMAD.MOV.U32 R5, RZ, RZ, R9 ;  /* 0x000000ffff057224 */ /* 0x000fe400078e0009 */
[----:B------:R-:W-:Y:S02]  /*101f0*/  IMAD.X R0, RZ, RZ, R21, P0 ;  /* 0x000000ffff007224 */ /* 0x000fe400000e0615 */
[----:B------:R-:W-:-:S04]  /*10200*/  IMAD.WIDE.U32 R4, R3, UR4, R4 ;  /* 0x0000000403047c25 */ /* 0x000fc8000f8e0004 */
[----:B------:R-:W-:-:S04]  /*10210*/  IMAD R0, R0, UR4, RZ ;  /* 0x0000000400007c24 */ /* 0x000fc8000f8e02ff */
[----:B------:R-:W-:Y:S01]  /*10220*/  IMAD R3, R3, UR5, R0 ;  /* 0x0000000503037c24 */ /* 0x000fe2000f8e0200 */
[----:B------:R-:W-:Y:S02]  /*10230*/  ULDC.64 UR4, c[0x0][0xa80] ;  /* 0x0002a00000047ab9 */ /* 0x000fe40000000a00 */
[----:B01----:R-:W-:Y:S01]  /*10240*/  LEA R10, P0, R4, UR4, 0x1 ;  /* 0x00000004040a7c11 */ /* 0x003fe2000f8008ff */
[----:B------:R-:W-:-:S05]  /*10250*/  IMAD.IADD R3, R5, 0x1, R3 ;  /* 0x0000000105037824 */ /* 0x000fca00078e0203 */
[----:B------:R-:W-:-:S05]  /*10260*/  LEA.HI.X R11, R4, UR5, R3, 0x1, P0 ;  /* 0x00000005040b7c11 */ /* 0x000fca00080f0c03 */
[----:B------:R2:W-:Y:S02]  /*10270*/  STG.E.128 desc[UR56][R10.64], RZ ;  /* 0x000000ff0a007986 */ /* 0x0005e4000c101d38 */
.L_x_445:
[----:B------:R-:W-:Y:S05]  /*10280*/  BSYNC B1 ;  /* 0x0000000000017941 */ /* 0x000fea0003800000 */
.L_x_444:
        /* <DEDUP_REMOVED lines=10> */
[----:B------:R-:W-:Y:S02]  /*10330*/  LEA R6, P0, R4, UR4, 0x1 ;  /* 0x0000000404067c11 */ /* 0x000fe4000f8008ff */
[----:B------:R-:W-:-:S04]  /*10340*/  IADD3 R3, R5, R3, RZ ;  /* 0x0000000305037210 */ /* 0x000fc80007ffe0ff */
[----:B------:R-:W-:-:S05]  /*10350*/  LEA.HI.X R7, R4, UR5, R3, 0x1, P0 ;  /* 0x0000000504077c11 */ /* 0x000fca00080f0c03 */
[----:B------:R4:W-:Y:S02]  /*10360*/  STG.E.128 desc[UR56][R6.64], RZ ;  /* 0x000000ff06007986 */ /* 0x0009e4000c101d38 */
.L_x_436:
[----:B------:R-:W-:Y:S05]  /*10370*/  BSYNC B0 ;  /* 0x0000000000007941 */ /* 0x000fea0003800000 */
.L_x_427:
[----:B------:R-:W-:Y:S02]  /*10380*/  ULDC UR4, c[0x0][0xc14] ;  /* 0x0003050000047ab9 */ /* 0x000fe40000000800 */
[----:B------:R-:W-:-:S13]  /*10390*/  ISETP.GE.AND P0, PT, R35, UR4, PT ;  /* 0x0000000423007c0c */ /* 0x000fda000bf06270 */
[----:B------:R-:W-:Y:S05]  /*103a0*/  @!P0 BRA `(.L_x_446) ;  /* 0xffffff0c00188947 */ /* 0x000fea000383ffff */
[----:B------:R-:W-:Y:S05]  /*103b0*/  BRA `(.L_x_311) ;  /* 0x0000004800687947 */ /* 0x000fea0003800000 */
.L_x_309:
[----:B------:R-:W-:-:S08]  /*103c0*/  NOP ;  /* 0x0000000000007918 */ /* 0x000fd00000000000 */
[----:B--2---:R-:W0:-:S00]  /*103d0*/  USETMAXREG.DEALLOC.CTAPOOL 0x20 ;  /* 0x00000020000079c8 */ /* 0x004e0000080e0500 */
[----:B0-----:R-:W-:-:S06]  /*103e0*/  LOP3.LUT R0, R0, 0x3, RZ, 0xc0, !PT ;  /* 0x0000000300007812 */ /* 0x001fcc00078ec0ff */
[----:B------:R-:W0:Y:S02]  /*103f0*/  SHFL.IDX PT, R0, R0, RZ, 0x1f ;  /* 0x00001fff00007589 */ /* 0x000e2400000e0000 */
[----:B0-----:R-:W-:-:S13]  /*10400*/  ISETP.NE.AND P0, PT, R0, RZ, PT ;  /* 0x000000ff0000720c */ /* 0x001fda0003f05270 */
[----:B------:R-:W-:Y:S05]  /*10410*/  @P0 BRA `(.L_x_311) ;  /* 0x0000004800500947 */ /* 0x000fea0003800000 */
[----:B------:R-:W2:Y:S01]  /*10420*/  LDL.LU R7, [R1] ;  /* 0x0000000001077983 */ /* 0x000ea20000300800 */
[----:B------:R-:W-:Y:S01]  /*10430*/  ULDC UR5, c[0x0][0xc14] ;  /* 0x0003050000057ab9 */ /* 0x000fe20000000800 */
[----:B------:R-:W0:Y:S01]  /*10440*/  S2R R2, SR_TID.X ;  /* 0x0000000000027919 */ /* 0x000e220000002100 */
[----:B------:R-:W-:Y:S01]  /*10450*/  IMAD.MOV.U32 R0, RZ, RZ, RZ ;  /* 0x000000ffff007224 */ /* 0x000fe200078e00ff */
[----:B------:R-:W1:Y:S01]  /*10460*/  S2UR UR6, SR_CTAID.X ;  /* 0x00000000000679c3 */ /* 0x000e620000002500 */
[----:B------:R-:W-:Y:S01]  /*10470*/  ULDC UR4, c[0x0][0xc10] ;  /* 0x0003040000047ab9 */ /* 0x000fe20000000800 */
[----:B0-----:R-:W-:-:S04]  /*10480*/  LOP3.LUT R29, R2, 0x1f, RZ, 0xc0, !PT ;  /* 0x0000001f021d7812 */ /* 0x001fc800078ec0ff */
[----:B------:R-:W-:Y:S02]  /*10490*/  ISETP.NE.AND P0, PT, R29, 0x1f, PT ;  /* 0x0000001f1d00780c */ /* 0x000fe40003f05270 */
[----:B--2---:R-:W-:-:S11]  /*104a0*/  LOP3.LUT R7, R7, 0xffffffdf, RZ, 0xc0, !PT ;  /* 0xffffffdf07077812 */ /* 0x004fd600078ec0ff */
[----:B------:R-:W-:Y:S02]  /*104b0*/  @P0 LOP3.LUT R7, R7, 0x20, RZ, 0xfc, !PT ;  /* 0x0000002007070812 */ /* 0x000fe400078efcff */
[----:B------:R-:W-:-:S13]  /*104c0*/  ISETP.GE.OR P0, PT, R29, UR5, !P0 ;  /* 0x000000051d007c0c */ /* 0x000fda000c706670 */
[----:B------:R-:W0:Y:S02]  /*104d0*/  @!P0 LDC.64 R2, c[0x0][0xc58] ;  /* 0x00031600ff028b82 */ /* 0x000e240000000a00 */
[----:B0-----:R-:W-:-:S05]  /*104e0*/  @!P0 IMAD.WIDE.U32 R2, R29, 0x4, R2 ;  /* 0x000000041d028825 */ /* 0x001fca00078e0002 */
[----:B------:R-:W2:Y:S01]  /*104f0*/  @!P0 LDG.E R0, desc[UR56][R2.64] ;  /* 0x0000003802008981 */ /* 0x000ea2000c1e1900 */
[C---:B------:R-:W-:Y:S02]  /*10500*/  ISETP.NE.AND P1, PT, R29.reuse, RZ, PT ;  /* 0x000000ff1d00720c */ /* 0x040fe40003f25270 */
[----:B------:R-:W-:Y:S02]  /*10510*/  ISETP.GE.U32.AND P0, PT, R29, 0x2, PT ;  /* 0x000000021d00780c */ /* 0x000fe40003f06070 */
[----:B------:R-:W-:-:S09]  /*10520*/  LOP3.LUT R7, R7, 0xfffffffe, RZ, 0xc0, !PT ;  /* 0xfffffffe07077812 */ /* 0x000fd200078ec0ff */
[----:B------:R-:W-:-:S04]  /*10530*/  @P1 LOP3.LUT R7, R7, 0x1, RZ, 0xfc, !PT ;  /* 0x0000000107071812 */ /* 0x000fc800078efcff */
[----:B------:R-:W-:-:S04]  /*10540*/  LOP3.LUT R7, R7, 0xffffffef, RZ, 0xc0, !PT ;  /* 0xffffffef07077812 */ /* 0x000fc800078ec0ff */
[----:B------:R-:W-:-:S04]  /*10550*/  @P0 LOP3.LUT R7, R7, 0x10, RZ, 0xfc, !PT ;  /* 0x0000001007070812 */ /* 0x000fc800078efcff */
[----:B------:R-:W-:Y:S01]  /*10560*/  LOP3.LUT R7, R7, 0xfffffff7, RZ, 0xc0, !PT ;  /* 0xfffffff707077812 */ /* 0x000fe200078ec0ff */
[----:B------:R-:W-:Y:S01]  /*10570*/  IMAD.MOV.U32 R16, RZ, RZ, RZ ;  /* 0x000000ffff107224 */ /* 0x000fe200078e00ff */
[----:B--2---:R-:W0:Y:S02]  /*10580*/  SHFL.UP PT, R4, R0, 0x1, RZ ;  /* 0x0420000000047989 */ /* 0x004e2400000e00ff */
[----:B0-----:R-:W-:-:S05]  /*10590*/  SEL R5, R4, RZ, P1 ;  /* 0x000000ff04057207 */ /* 0x001fca0000800000 */
[----:B------:R-:W-:-:S05]  /*105a0*/  IMAD.IADD R5, R0, 0x1, R5 ;  /* 0x0000000100057824 */ /* 0x000fca00078e0205 */
[----:B------:R-:W0:Y:S02]  /*105b0*/  SHFL.UP PT, R4, R5, 0x2, RZ ;  /* 0x0440000005047989 */ /* 0x000e2400000e00ff */
[----:B0-----:R-:W-:-:S05]  /*105c0*/  SEL R4, R4, RZ, P0 ;  /* 0x000000ff04047207 */ /* 0x001fca0000000000 */
[----:B------:R-:W-:-:S05]  /*105d0*/  IMAD.IADD R4, R5, 0x1, R4 ;  /* 0x0000000105047824 */ /* 0x000fca00078e0204 */
[----:B------:R-:W0:Y:S01]  /*105e0*/  SHFL.UP PT, R6, R4, 0x4, RZ ;  /* 0x0480000004067989 */ /* 0x000e2200000e00ff */
[----:B------:R-:W-:-:S04]  /*105f0*/  ISETP.GE.U32.AND P0, PT, R29, 0x4, PT ;  /* 0x000000041d00780c */ /* 0x000fc80003f06070 */
[----:B0-----:R-:W-:-:S05]  /*10600*/  SEL R3, R6, RZ, P0 ;  /* 0x000000ff06037207 */ /* 0x001fca0000000000 */
[----:B------:R-:W-:-:S05]  /*10610*/  IMAD.IADD R3, R4, 0x1, R3 ;  /* 0x0000000104037824 */ /* 0x000fca00078e0203 */
[----:B------:R-:W0:Y:S01]  /*10620*/  SHFL.UP PT, R2, R3, 0x8, RZ ;  /* 0x0500000003027989 */ /* 0x000e2200000e00ff */
[----:B------:R-:W-:Y:S02]  /*10630*/  @P0 LOP3.LUT R7, R7, 0x8, RZ, 0xfc, !PT ;  /* 0x0000000807070812 */ /* 0x000fe400078efcff */
[----:B------:R-:W-:-:S04]  /*10640*/  ISETP.GE.U32.AND P0, PT, R29, 0x8, PT ;  /* 0x000000081d00780c */ /* 0x000fc80003f06070 */
[----:B0-----:R-:W-:-:S05]  /*10650*/  SEL R2, R2, RZ, P0 ;  /* 0x000000ff02027207 */ /* 0x001fca0000000000 */
[----:B------:R-:W-:-:S05]  /*10660*/  IMAD.IADD R2, R3, 0x1, R2 ;  /* 0x0000000103027824 */ /* 0x000fca00078e0202 */
[----:B------:R-:W0:Y:S01]  /*10670*/  SHFL.UP PT, R5, R2, 0x10, RZ ;  /* 0x0600000002057989 */ /* 0x000e2200000e00ff */
[----:B------:R-:W-:-:S04]  /*10680*/  LOP3.LUT R7, R7, 0xfffffffb, RZ, 0xc0, !PT ;  /* 0xfffffffb07077812 */ /* 0x000fc800078ec0ff */
[----:B------:R-:W-:Y:S02]  /*10690*/  @P0 LOP3.LUT R7, R7, 0x4, RZ, 0xfc, !PT ;  /* 0x0000000407070812 */ /* 0x000fe400078efcff */
[----:B------:R-:W-:-:S04]  /*106a0*/  ISETP.GE.U32.AND P0, PT, R29, 0x10, PT ;  /* 0x000000101d00780c */ /* 0x000fc80003f06070 */
[----:B0-----:R-:W-:-:S04]  /*106b0*/  SEL R5, R5, RZ, P0 ;  /* 0x000000ff05057207 */ /* 0x001fc80000000000 */
[----:B------:R-:W-:-:S05]  /*106c0*/  IADD3 R6, R2, R5, RZ ;  /* 0x0000000502067210 */ /* 0x000fca0007ffe0ff */
[----:B------:R-:W0:Y:S01]  /*106d0*/  SHFL.IDX PT, R5, R6, 0x1f, 0x1f ;  /* 0x03e01f0006057f89 */ /* 0x000e2200000e0000 */
[----:B------:R-:W-:-:S04]  /*106e0*/  LOP3.LUT R7, R7, 0xfffffffd, RZ, 0xc0, !PT ;  /* 0xfffffffd07077812 */ /* 0x000fc800078ec0ff */
[----:B------:R-:W-:-:S05]  /*106f0*/  @P0 LOP3.LUT R7, R7, 0x2, RZ, 0xfc, !PT ;  /* 0x0000000207070812 */ /* 0x000fca00078efcff */
[----:B------:R2:W-:Y:S01]  /*10700*/  STL [R1], R7 ;  /* 0x0000000701007387 */ /* 0x0005e20000100800 */
[----:B0-----:R-:W-:-:S05]  /*10710*/  IMAD R5, R5, UR4, RZ ;  /* 0x0000000405057c24 */ /* 0x001fca000f8e02ff */
[----:B-1----:R-:W-:Y:S01]  /*10720*/  ISETP.GT.AND P0, PT, R5, UR6, PT ;  /* 0x0000000605007c0c */ /* 0x002fe2000bf04270 */
[----:B------:R-:W-:Y:S02]  /*10730*/  IMAD.MOV.U32 R4, RZ, RZ, RZ ;  /* 0x000000ffff047224 */ /* 0x000fe400078e00ff */
[----:B------:R-:W-:-:S10]  /*10740*/  IMAD.MOV.U32 R2, RZ, RZ, R5 ;  /* 0x000000ffff027224 */ /* 0x000fd400078e0005 */
[----:B--2---:R-:W-:Y:S05]  /*10750*/  @P0 BRA `(.L_x_447) ;  /* 0x0000000000b00947 */ /* 0x004fea0003800000 */
[----:B------:R-:W-:Y:S01]  /*10760*/  IMAD.MOV.U32 R5, RZ, RZ, R2 ;  /* 0x000000ffff057224 */ /* 0x000fe200078e0002 */
[----:B------:R-:W-:Y:S01]  /*10770*/  ULDC UR5, c[0x0][0xc14] ;  /* 0x0003050000057ab9 */ /* 0x000fe20000000800 */
[----:B------:R-:W-:Y:S01]  /*10780*/  IMAD.MOV.U32 R4, RZ, RZ, RZ ;  /* 0x000000ffff047224 */ /* 0x000fe200078e00ff */
[----:B------:R-:W-:Y:S01]  /*10790*/  ULDC UR7, c[0x0][0xc14] ;  /* 0x0003050000077ab9 */ /* 0x000fe20000000800 */
[----:B------:R-:W-:-:S05]  /*107a0*/  ULDC UR4, c[0x0][0xc10] ;  /* 0x0003040000047ab9 */ /* 0x000fca0000000800 */
.L_x_451:
[----:B------:R-:W-:Y:S01]  /*107b0*/  IADD3 R4, R4, 0x1f, RZ ;  /* 0x0000001f04047810 */ /* 0x000fe20007ffe0ff */
        /* <DEDUP_REMOVED lines=12> */
.L_x_450:
[----:B------:R-:W-:Y:S05]  /*10880*/  BSYNC B0 ;  /* 0x0000000000007941 */ /* 0x000fea0003800000 */
.L_x_449:
        /* <DEDUP_REMOVED lines=12> */
[----:B------:R-:W-:Y:S02]  /*10950*/  ISETP.GE.U32.AND P0, PT, R29, 0x10, PT ;  /* 0x000000101d00780c */ /* 0x000fe40003f06070 */
[----:B------:R-:W-:-:S05]  /*10960*/  IADD3 R7, R2, R7, RZ ;  /* 0x0000000702077210 */ /* 0x000fca0007ffe0ff */
        /* <DEDUP_REMOVED lines=11> */
.L_x_447:
        /* <DEDUP_REMOVED lines=13> */
[----:B------:R-:W-:-:S05]  /*10af0*/  IADD3 R7, R19, -0x1, RZ ;  /* 0xffffffff13077810 */ /* 0x000fca0007ffe0ff */
[----:B------:R2:W3:Y:S02]  /*10b00*/  SHFL.IDX PT, R16, R6, R7, 0x1f ;  /* 0x00001f0706107589 */ /* 0x0004e400000e0000 */
.L_x_452:
        /* <DEDUP_REMOVED lines=16> */
[----:B------:R-:W-:Y:S01]  /*10c10*/  @!P0 IMAD.IADD R6, R6, 0x1, -R5 ;  /* 0x0000000106068824 */ /* 0x000fe200078e0a05 */
[----:B------:R-:W-:-:S04]  /*10c20*/  @!P0 IADD3 R2, R2, 0x1, RZ ;  /* 0x0000000102028810 */ /* 0x000fc80007ffe0ff */
[----:B------:R-:W-:-:S13]  /*10c30*/  ISETP.GE.U32.AND P0, PT, R6, R5, PT ;  /* 0x000000050600720c */ /* 0x000fda0003f06070 */
[----:B------:R-:W-:Y:S01]  /*10c40*/  @P0 VIADD R2, R2, 0x1 ;  /* 0x0000000102020836 */ /* 0x000fe20000000000 */
[----:B------:R-:W-:-:S13]  /*10c50*/  ISETP.GE.AND P0, PT, R3, RZ, PT ;  /* 0x000000ff0300720c */ /* 0x000fda0003f06270 */
[----:B------:R-:W-:Y:S01]  /*10c60*/  @!P0 IMAD.MOV R2, RZ, RZ, -R2 ;  /* 0x000000ffff028224 */ /* 0x000fe200078e0a02 */
[----:B------:R-:W-:-:S13]  /*10c70*/  ISETP.NE.AND P0, PT, R0, RZ, PT ;  /* 0x000000ff0000720c */ /* 0x000fda0003f05270 */
[----:B------:R-:W-:-:S04]  /*10c80*/  @!P0 LOP3.LUT R2, RZ, R0, RZ, 0x33, !PT ;  /* 0x00000000ff028212 */ /* 0x000fc800078e33ff */
[----:B------:R-:W-:Y:S01]  /*10c90*/  MOV R18, R2 ;  /* 0x0000000200127202 */ /* 0x000fe20000000f00 */
[----:B------:R-:W-:-:S04]  /*10ca0*/  IMAD.MOV R17, RZ, RZ, -R2 ;  /* 0x000000ffff117224 */ /* 0x000fc800078e0a02 */
[----:B------:R-:W-:Y:S01]  /*10cb0*/  IMAD R17, R0, R17, R9 ;  /* 0x0000001100117224 */ /* 0x000fe200078e0209 */
[----:B------:R-:W-:Y:S06]  /*10cc0*/  BRA `(.L_x_453) ;  /* 0x00000000000c7947 */ /* 0x000fec0003800000 */
.L_x_448:
[----:B------:R-:W-:Y:S02]  /*10cd0*/  IMAD.MOV.U32 R17, RZ, RZ, RZ ;  /* 0x000000ffff117224 */ /* 0x000fe400078e00ff */
[----:B------:R-:W-:Y:S02]  /*10ce0*/  IMAD.U32 R16, RZ, RZ, UR6 ;  /* 0x00000006ff107e24 */ /* 0x000fe4000f8e00ff */
[----:B------:R-:W-:-:S07]  /*10cf0*/  IMAD.MOV.U32 R18, RZ, RZ, RZ ;  /* 0x000000ffff127224 */ /* 0x000fce00078e00ff */
.L_x_453:
        /* <DEDUP_REMOVED lines=12> */
[----:B------:R-:W-:Y:S01]  /*10dc0*/  MOV R24, 0x1 ;  /* 0x0000000100187802 */ /* 0x000fe20000000f00 */
[----:B------:R-:W-:Y:S01]  /*10dd0*/  IMAD.MOV.U32 R22, RZ, RZ, RZ ;  /* 0x000000ffff167224 */ /* 0x000fe200078e00ff */
[----:B------:R-:W-:Y:S01]  /*10de0*/  ULDC.64 UR38, c[0x0][0x198] ;  /* 0x0000660000267ab9 */ /* 0x000fe20000000a00 */
[----:B------:R-:W-:Y:S01]  /*10df0*/  IMAD.MOV.U32 R27, RZ, RZ, 0x1 ;  /* 0x00000001ff1b7424 */ /* 0x000fe200078e00ff */
[----:B------:R-:W-:Y:S01]  /*10e00*/  ULDC UR36, c[0x0][0xc] ;  /* 0x0000030000247ab9 */ /* 0x000fe20000000800 */
[----:B------:R-:W-:-:S07]  /*10e10*/  IMAD.MOV.U32 R26, RZ, RZ, RZ ;  /* 0x000000ffff1a7224 */ /* 0x000fce00078e00ff */
.L_x_536:
[----:B--2---:R-:W2:Y:S02]  /*10e20*/  LDC.64 R2, c[0x0][0xc60] ;  /* 0x00031800ff027b82 */ /* 0x004ea40000000a00 */
[----:B--2---:R-:W-:-:S05]  /*10e30*/  IMAD.WIDE R2, R19, 0x4, R2 ;  /* 0x0000000413027825 */ /* 0x004fca00078e0202 */
[----:B------:R-:W0:Y:S01]  /*10e40*/  LDG.E R9, desc[UR56][R2.64] ;  /* 0x0000003802097981 */ /* 0x000e22000c1e1900 */
[----:B------:R-:W-:Y:S05]  /*10e50*/  YIELD ;  /* 0x0000000000007946 */ /* 0x000fea0003800000 */
[----:B------:R-:W-:Y:S01]  /*10e60*/  ULDC.64 UR4, c[0x0][0xa28] ;  /* 0x00028a0000047ab9 */ /* 0x000fe20000000a00 */
[----:B------:R-:W-:Y:S01]  /*10e70*/  IMAD.MOV.U32 R6, RZ, RZ, RZ ;  /* 0x000000ffff067224 */ /* 0x000fe200078e00ff */
[----:B------:R-:W-:Y:S01]  /*10e80*/  ISETP.NE.U32.AND P1, PT, RZ, UR4, PT ;  /* 0x00000004ff007c0c */ /* 0x000fe2000bf25070 */
[----:B------:R-:W-:Y:S01]  /*10e90*/  IMAD.MOV.U32 R23, RZ, RZ, RZ ;  /* 0x000000ffff177224 */ /* 0x000fe200078e00ff */
[----:B------:R-:W-:-:S02]  /*10ea0*/  ULDC.64 UR6, c[0x0][0xa10] ;  /* 0x0002840000067ab9 */ /* 0x000fc40000000a00 */
[----:B------:R-:W-:Y:S02]  /*10eb0*/  ISETP.NE.AND.EX P1, PT, RZ, UR5, PT, P1 ;  /* 0x00000005ff007c0c */ /* 0x000fe4000bf25310 */
[----:B0-----:R-:W-:Y:S01]  /*10ec0*/  SHF.R.S32.HI R0, RZ, 0x1f, R9 ;  /* 0x0000001fff007819 */ /* 0x001fe20000011409 */
[----:B------:R-:W-:Y:S10]  /*10ed0*/  STL [R1], R9 ;  /* 0x0000000901007387 */ /* 0x000ff40000100800 */
[----:B------:R-:W-:-:S04]  /*10ee0*/  @P1 LEA R4, P0, R9, UR4, 0x2 ;  /* 0x0000000409041c11 */ /* 0x000fc8000f8010ff */
[----:B------:R-:W-:Y:S01]  /*10ef0*/  @P1 LEA.HI.X R5, R9, UR5, R0, 0x2, P0 ;  /* 0x0000000509051c11 */ /* 0x000fe200080f1400 */
[----:B------:R-:W-:Y:S02]  /*10f00*/  ULDC.64 UR4, c[0x0][0xa00] ;  /* 0x0002800000047ab9 */ /* 0x000fe40000000a00 */
[----:B------:R-:W-:Y:S02]  /*10f10*/  ISETP.NE.U32.AND P0, PT, RZ, UR4, PT ;  /* 0x00000004ff007c0c */ /* 0x000fe4000bf05070 */
[----:B------:R0:W5:Y:S02]  /*10f20*/  @P1 LDG.E R23, desc[UR56][R4.64] ;  /* 0x0000003804171981 */ /* 0x000164000c1e1900 */
[----:B------:R-:W-:-:S13]  /*10f30*/  ISETP.NE.AND.EX P0, PT, RZ, UR5, PT, P0 ;  /* 0x00000005ff007c0c */ /* 0x000fda000bf05300 */
[----:B------:R-:W-:-:S04]  /*10f40*/  @P0 LEA R2, P2, R9, UR4, 0x2 ;  /* 0x0000000409020c11 */ /* 0x000fc8000f8410ff */
[----:B------:R-:W-:Y:S01]  /*10f50*/  @P0 LEA.HI.X R3, R9, UR5, R0, 0x2, P2 ;  /* 0x0000000509030c11 */ /* 0x000fe200090f1400 */
[----:B------:R-:W-:-:S04]  /*10f60*/  ULDC.64 UR4, c[0x0][0xa20] ;  /* 0x0002880000047ab9 */ /* 0x000fc80000000a00 */
[----:B------:R-:W2:Y:S01]  /*10f70*/  @P0 LDG.E R6, desc[UR56][R2.64] ;  /* 0x0000003802060981 */ /* 0x000ea2000c1e1900 */
[----:B------:R-:W-:-:S04]  /*10f80*/  ISETP.NE.U32.AND P1, PT, RZ, UR4, PT ;  /* 0x00000004ff007c0c */ /* 0x000fc8000bf25070 */
[----:B------:R-:W-:Y:S02]  /*10f90*/  ISETP.NE.AND.EX P1, PT, RZ, UR5, PT, P1 ;  /* 0x00000005ff007c0c */ /* 0x000fe4000bf25310 */
[C---:B0-----:R-:W-:Y:S02]  /*10fa0*/  SHF.L.U32 R4, R9.reuse, 0x2, RZ ;  /* 0x0000000209047819 */ /* 0x041fe400000006ff */
[----:B------:R-:W-:-:S03]  /*10fb0*/  SHF.L.U64.HI R0, R9, 0x2, R0 ;  /* 0x0000000209007819 */ /* 0x000fc60000010200 */
[----:B------:R-:W-:Y:S01]  /*10fc0*/  STL [R1+0x8], R4 ;  /* 0x0000080401007387 */ /* 0x000fe20000100800 */
[----:B------:R-:W-:-:S03]  /*10fd0*/  IMAD.MOV.U32 R8, RZ, RZ, RZ ;  /* 0x000000ffff087224 */ /* 0x000fc600078e00ff */
[----:B--2---:R0:W-:Y:S02]  /*10fe0*/  STL [R1+0x18], R6 ;  /* 0x0000180601007387 */ /* 0x0041e40000100800 */
[----:B0-----:R-:W-:-:S04]  /*10ff0*/  @P1 IADD3 R6, P0, R4, UR4, RZ ;  /* 0x0000000404061c10 */ /* 0x001fc8000ff1e0ff */
[----:B------:R-:W-:Y:S01]  /*11000*/  @P1 IADD3.X R7, R0, UR5, RZ, P0, !PT ;  /* 0x0000000500071c10 */ /* 0x000fe200087fe4ff */
[----:B------:R-:W-:Y:S02]  /*11010*/  ULDC.64 UR4, c[0x0][0xa08] ;  /* 0x0002820000047ab9 */ /* 0x000fe40000000a00 */
[----:B------:R-:W-:Y:S02]  /*11020*/  IADD3 R2, P0, R4, UR4, RZ ;  /* 0x0000000404027c10 */ /* 0x000fe4000ff1e0ff */
[----:B------:R-:W-:Y:S02]  /*11030*/  ISETP.NE.U32.AND P2, PT, RZ, UR4, PT ;  /* 0x00000004ff007c0c */ /* 0x000fe4000bf45070 */
[----:B------:R-:W-:Y:S02]  /*11040*/  IADD3.X R3, R0, UR5, RZ, P0, !PT ;  /* 0x0000000500037c10 */ /* 0x000fe400087fe4ff */
[----:B------:R-:W-:Y:S01]  /*11050*/  ISETP.NE.AND.EX P2, PT, RZ, UR5, PT, P2 ;  /* 0x00000005ff007c0c */ /* 0x000fe2000bf45320 */
[----:B------:R-:W-:-:S02]  /*11060*/  ULDC.64 UR4, c[0x0][0x3f8] ;  /* 0x0000fe0000047ab9 */ /* 0x000fc40000000a00 */
[----:B------:R-:W-:-:S03]  /*11070*/  UISETP.NE.U32.AND UP0, UPT, UR4, URZ, UPT ;  /* 0x0000003f0400728c */ /* 0x000fc6000bf05070 */
[----:B------:R-:W-:Y:S01]  /*11080*/  ULDC UR4, c[0x0][0x404] ;  /* 0x0001010000047ab9 */ /* 0x000fe20000000800 */
[----:B------:R-:W-:-:S03]  /*11090*/  UISETP.NE.AND.EX UP0, UPT, UR5, URZ, UPT, UP0 ;  /* 0x0000003f0500728c */ /* 0x000fc6000bf05300 */
[----:B------:R-:W-:Y:S01]  /*110a0*/  ULDC UR5, c[0x0][0x2e0] ;  /* 0x0000b80000057ab9 */ /* 0x000fe20000000800 */
[----:B------:R-:W-:Y:S02]  /*110b0*/  USEL UR4, UR4, 0x1, UP0 ;  /* 0x0000000104047887 */ /* 0x000fe40008000000 */
[----:B------:R0:W5:Y:S02]  /*110c0*/  @P2 LDG.E R8, desc[UR56][R2.64] ;  /* 0x0000003802082981 */ /* 0x000164000c1e1900 */
[----:B------:R-:W-:-:S06]  /*110d0*/  UIMAD UR4, UR4, UR5, URZ ;  /* 0x00000005040472a4 */ /* 0x000fcc000f8e023f */
[----:B------:R-:W-:-:S06]  /*110e0*/  IMAD.U32 R10, RZ, RZ, UR4 ;  /* 0x00000004ff0a7e24 */ /* 0x000fcc000f8e00ff */
[----:B------:R0:W5:Y:S01]  /*110f0*/  @P1 LDG.E R10, desc[UR56][R6.64] ;  /* 0x00000038060a1981 */ /* 0x000162000c1e1900 */
[----:B------:R-:W-:Y:S01]  /*11100*/  IADD3 R4, P0, R4, UR6, RZ ;  /* 0x0000000604047c10 */ /* 0x000fe2000ff1e0ff */
[----:B------:R-:W-:-:S03]  /*11110*/  ULDC UR4, c[0x0][0x338] ;  /* 0x0000ce0000047ab9 */ /* 0x000fc60000000800 */
[----:B------:R-:W-:Y:S02]  /*11120*/  IADD3.X R5, R0, UR7, RZ, P0, !PT ;  /* 0x0000000700057c10 */ /* 0x000fe400087fe4ff */
[----:B------:R-:W-:Y:S01]  /*11130*/  ISETP.NE.U32.AND P0, PT, RZ, UR6, PT ;  /* 0x00000006ff007c0c */ /* 0x000fe2000bf05070 */
[----:B------:R2:W-:Y:S03]  /*11140*/  STL [R1+0xc], R0 ;  /* 0x00000c0001007387 */ /* 0x0005e60000100800 */
[----:B------:R-:W-:Y:S01]  /*11150*/  ISETP.NE.AND.EX P0, PT, RZ, UR7, PT, P0 ;  /* 0x00000007ff007c0c */ /* 0x000fe2000bf05300 */
[----:B--2---:R-:W-:Y:S01]  /*11160*/  IMAD.U32 R0, RZ, RZ, UR4 ;  /* 0x00000004ff007e24 */ /* 0x004fe2000f8e00ff */
[----:B0-----:R-:W-:Y:S11]  /*11170*/  @P1 BRA `(.L_x_455) ;  /* 0x0000000000101947 */ /* 0x001ff60003800000 */
[----:B------:R-:W-:Y:S05]  /*11180*/  @!P2 BRA `(.L_x_455) ;  /* 0x00000000000ca947 */ /* 0x000fea0003800000 */
[----:B------:R-:W2:Y:S04]  /*11190*/  LDG.E R7, desc[UR56][R2.64] ;  /* 0x0000003802077981 */ /* 0x000ea8000c1e1900 */
[----:B-----5:R-:W2:Y:S02]  /*111a0*/  LDG.E R10, desc[UR56][R2.64+0x4] ;  /* 0x00000438020a7981 */ /* 0x020ea4000c1e1900 */
[----:B--2---:R-:W-:-:S07]  /*111b0*/  IMAD.IADD R10, R10, 0x1, -R7 ;  /* 0x000000010a0a7824 */ /* 0x004fce00078e0a07 */
.L_x_455:
[----:B------:R-:W2:Y:S04]  /*111c0*/  @P0 LDG.E R3, desc[UR56][R4.64] ;  /* 0x0000003804030981 */ /* 0x000ea8000c1e1900 */
[----:B------:R-:W2:Y:S02]  /*111d0*/  @P0 LDG.E R2, desc[UR56][R4.64+0x4] ;  /* 0x0000043804020981 */ /* 0x000ea4000c1e1900 */
[----:B--2---:R-:W-:Y:S01]  /*111e0*/  @P0 IMAD.IADD R0, R2, 0x1, -R3 ;  /* 0x0000000102000824 */ /* 0x004fe200078e0a03 */
[----:B-----5:R-:W-:-:S05]  /*111f0*/  IADD3 R3, -R23, R10, RZ ;  /* 0x0000000a17037210 */ /* 0x020fca0007ffe1ff */
[----:B------:R-:W-:-:S04]  /*11200*/  IMAD.IADD R6, R3, 0x1, R0 ;  /* 0x0000000103067824 */ /* 0x000fc800078e0200 */
[----:B------:R-:W-:Y:S01]  /*11210*/  VIADD R2, R6, 0xbf ;  /* 0x000000bf06027836 */ /* 0x000fe20000000000 */
[----:B------:R0:W-:Y:S03]  /*11220*/  STL [R1+0x14], R6 ;  /* 0x0000140601007387 */ /* 0x0001e60000100800 */
[----:B------:R-:W-:-:S05]  /*11230*/  IMAD.HI R2, R2, 0x2aaaaaab, RZ ;  /* 0x2aaaaaab02027827 */ /* 0x000fca00078e02ff */
[----:B------:R-:W-:-:S04]  /*11240*/  SHF.R.U32.HI R7, RZ, 0x1f, R2 ;  /* 0x0000001fff077819 */ /* 0x000fc80000011602 */
[----:B0-----:R-:W-:Y:S01]  /*11250*/  LEA.HI.SX32 R6, R2, R7, 0x1b ;  /* 0x0000000702067211 */ /* 0x001fe200078fdaff */
[----:B------:R-:W-:-:S04]  /*11260*/  IMAD.MOV R2, RZ, RZ, -R3 ;  /* 0x000000ffff027224 */ /* 0x000fc800078e0a03 */
[----:B------:R-:W-:Y:S01]  /*11270*/  IMAD R7, R6, 0xc0, -R3 ;  /* 0x000000c006077824 */ /* 0x000fe200078e0a03 */
[----:B------:R-:W-:Y:S01]  /*11280*/  VIMNMX R2, RZ, R2, !PT ;  /* 0x00000002ff027248 */ /* 0x000fe20007fe0100 */
[----:B------:R0:W-:Y:S03]  /*11290*/  STL [R1+0x4], R6 ;  /* 0x0000040601007387 */ /* 0x0001e60000100800 */
[----:B------:R-:W-:-:S04]  /*112a0*/  VIMNMX R7, R7, R0, PT ;  /* 0x0000000007077248 */ /* 0x000fc80003fe0100 */
[----:B------:R-:W-:Y:S01]  /*112b0*/  ISETP.GT.AND P1, PT, R7, R2, PT ;  /* 0x000000020700720c */ /* 0x000fe20003f24270 */
[----:B------:R-:W-:-:S05]  /*112c0*/  IMAD.WIDE.U32 R2, R2, -0x55555555, RZ ;  /* 0xaaaaaaab02027825 */ /* 0x000fca00078e00ff */
[----:B------:R-:W-:-:S05]  /*112d0*/  SHF.R.U32.HI R0, RZ, 0x7, R3 ;  /* 0x00000007ff007819 */ /* 0x000fca0000011603 */
[----:B------:R-:W-:Y:S02]  /*112e0*/  IMAD.MOV.U32 R2, RZ, RZ, R0 ;  /* 0x000000ffff027224 */ /* 0x000fe400078e0000 */
[----:B0-----:R-:W-:-:S04]  /*112f0*/  @P1 VIADD R6, R7, 0xbf ;  /* 0x000000bf07061836 */ /* 0x001fc80000000000 */
[----:B------:R-:W-:-:S05]  /*11300*/  @P1 IMAD.HI R6, R6, 0x2aaaaaab, RZ ;  /* 0x2aaaaaab06061827 */ /* 0x000fca00078e02ff */
[----:B------:R-:W-:-:S04]  /*11310*/  @P1 SHF.R.U32.HI R3, RZ, 0x1f, R6 ;  /* 0x0000001fff031819 */ /* 0x000fc80000011606 */
[----:B------:R-:W-:Y:S02]  /*11320*/  @P1 LEA.HI.SX32 R2, R6, R3, 0x1b ;  /* 0x0000000306021211 */ /* 0x000fe400078fdaff */
[----:B------:R-:W-:-:S06]  /*11330*/  MOV R3, RZ ;  /* 0x000000ff00037202 */ /* 0x000fcc0000000f00 */
[----:B------:R0:W5:Y:S01]  /*11340*/  @P0 LDG.E R3, desc[UR56][R4.64] ;  /* 0x0000003804030981 */ /* 0x000162000c1e1900 */
[----:B------:R-:W-:Y:S01]  /*11350*/  ISETP.GT.AND P1, PT, R2, R0, PT ;  /* 0x000000000200720c */ /* 0x000fe20003f24270 */
[----:B------:R-:W-:Y:S01]  /*11360*/  BSSY B0, `(.L_x_456) ;  /* 0x000009b000007945 */ /* 0x000fe20003800000 */
[----:B------:R-:W-:Y:S01]  /*11370*/  IMAD.IADD R23, R8, 0x1, R23 ;  /* 0x0000000108177824 */ /* 0x000fe200078e0217 */
[----:B------:R-:W-:-:S10]  /*11380*/  PLOP3.LUT P2, PT, PT, PT, PT, 0x80, 0x0 ;  /* 0x000000000000781c */ /* 0x000fd40003f4f070 */
[----:B0-----:R-:W-:Y:S05]  /*11390*/  @!P1 BRA `(.L_x_457) ;  /* 0x00000008005c9947 */ /* 0x001fea0003800000 */
[----:B------:R-:W0:Y:S01]  /*113a0*/  LDC R4, c[0x0][0x428] ;  /* 0x00010a00ff047b82 */ /* 0x000e220000000800 */
[----:B------:R-:W-:Y:S01]  /*113b0*/  UMOV UR4, 0xffffffff ;  /* 0xffffffff00047882 */ /* 0x000fe20000000000 */
[----:B0-----:R-:W-:-:S13]  /*113c0*/  ISETP.NE.AND P1, PT, R4, 0x1, PT ;  /* 0x000000010400780c */ /* 0x001fda0003f25270 */
[----:B------:R-:W0:Y:S08]  /*113d0*/  @P1 LDC R5, c[0x0][0x42c] ;  /* 0x00010b00ff051b82 */ /* 0x000e300000000800 */
[----:B------:R-:W2:Y:S01]  /*113e0*/  @P1 LDC R7, c[0x0][0x430] ;  /* 0x00010c00ff071b82 */ /* 0x000ea20000000800 */
[----:B0-----:R-:W-:-:S04]  /*113f0*/  @P1 IMAD.HI.U32 R4, R18, R5, RZ ;  /* 0x0000000512041227 */ /* 0x001fc800078e00ff */
[----:B------:R-:W-:Y:S01]  /*11400*/  IMAD.MOV.U32 R5, RZ, RZ, R18 ;  /* 0x000000ffff057224 */ /* 0x000fe200078e0012 */
[----:B--2---:R-:W-:Y:S02]  /*11410*/  @P1 SHF.R.U32.HI R5, RZ, R7, R4 ;  /* 0x00000007ff051219 */ /* 0x004fe40000011604 */
[----:B------:R-:W-:Y:S01]  /*11420*/  SEL R4, R9, RZ, !P0 ;  /* 0x000000ff09047207 */ /* 0x000fe20004000000 */
[----:B------:R-:W-:Y:S06]  /*11430*/  BRA.DIV UR4, `(.L_x_458) ;  /* 0x0000004204987947 */ /* 0x000fec000b800000 */
.L_x_582:
[----:B------:R-:W-:-:S03]  /*11440*/  UMOV UR4, 0xffffffff ;  /* 0xffffffff00047882 */ /* 0x000fc60000000000 */
[----:B------:R-:W-:Y:S05]  /*11450*/  BRA.DIV UR4, `(.L_x_459) ;  /* 0x0000004204c47947 */ /* 0x000fea000b800000 */
[----:B------:R-:W-:-:S13]  /*11460*/  ELECT P6, URZ, PT ;  /* 0x00000000003f782f */ /* 0x000fda00038c0000 */
.L_x_585:
[----:B------:R-:W2:Y:S01]  /*11470*/  LDL R6, [R1+0x10] ;  /* 0x0000100001067983 */ /* 0x000ea20000100800 */
[----:B------:R-:W-:Y:S01]  /*11480*/  BSSY B1, `(.L_x_460) ;  /* 0x000000b000017945 */ /* 0x000fe20003800000 */
[----:B------:R-:W0:Y:S01]  /*11490*/  S2R R9, SR_CgaCtaId ;  /* 0x0000000000097919 */ /* 0x000e220000008800 */
[----:B--2---:R-:W-:-:S05]  /*114a0*/  VIADD R7, R6, 0x1 ;  /* 0x0000000106077836 */ /* 0x004fca0000000000 */
[----:B------:R-:W-:-:S04]  /*114b0*/  LEA.HI R6, R7, R7, RZ, 0x1 ;  /* 0x0000000707067211 */ /* 0x000fc800078f08ff */
[----:B------:R-:W-:-:S05]  /*114c0*/  LOP3.LUT R6, R6, 0xfffffffe, RZ, 0xc0, !PT ;  /* 0xfffffffe06067812 */ /* 0x000fca00078ec0ff */
[----:B------:R-:W-:Y:S01]  /*114d0*/  IMAD.IADD R7, R7, 0x1, -R6 ;  /* 0x0000000107077824 */ /* 0x000fe200078e0a06 */
[----:B------:R-:W-:-:S04]  /*114e0*/  MOV R6, 0x400 ;  /* 0x0000040000067802 */ /* 0x000fc80000000f00 */
[----:B0-----:R-:W-:Y:S02]  /*114f0*/  LEA R6, R9, R6, 0x18 ;  /* 0x0000000609067211 */ /* 0x001fe400078ec0ff */
[----:B------:R-:W-:-:S04]  /*11500*/  SHF.L.U32 R7, R7, 0x1f, RZ ;  /* 0x0000001f07077819 */ /* 0x000fc800000006ff */
[----:B------:R-:W0:Y:S02]  /*11510*/  SYNCS.PHASECHK.TRANS64.TRYWAIT P0, [R6+URZ+0x30820], R7 ;  /* 0x03082007060075a7 */ /* 0x000e24000800017f */
[----:B0-----:R-:W-:Y:S05]  /*11520*/  @!P0 BRA `(.L_x_461) ;  /* 0x0000004000b08947 */ /* 0x001fea0003800000 */
.L_x_586:
[----:B------:R-:W-:Y:S05]  /*11530*/  BSYNC B1 ;  /* 0x0000000000017941 */ /* 0x000fea0003800000 */
.L_x_460:
[----:B------:R-:W-:Y:S04]  /*11540*/  BSSY B1, `(.L_x_462) ;  /* 0x0000035000017945 */ /* 0x000fe80003800000 */
[----:B------:R-:W-:Y:S05]  /*11550*/  @!P6 BRA `(.L_x_463) ;  /* 0x0000000000cce947 */ /* 0x000fea0003800000 */
[----:B0-----:R-:W-:Y:S01]  /*11560*/  IMAD R7, R26, 0x8, R6 ;  /* 0x000000081a077824 */ /* 0x001fe200078e0206 */
[----:B------:R-:W-:-:S04]  /*11570*/  SHF.L.U32 R8, R27, 0x1f, RZ ;  /* 0x0000001f1b087819 */ /* 0x000fc800000006ff */
[----:B------:R-:W0:Y:S02]  /*11580*/  SYNCS.PHASECHK.TRANS64.TRYWAIT P0, [R7+URZ+0x308a0], R8 ;  /* 0x0308a008070075a7 */ /* 0x000e24000800017f */
[----:B0-----:R-:W-:Y:S05]  /*11590*/  @!P0 BRA `(.L_x_464) ;  /* 0x0000004000a88947 */ /* 0x001fea0003800000 */
.L_x_587:
[----:B------:R-:W2:Y:S02]  /*115a0*/  S2R R9, SR_TID.X ;  /* 0x0000000000097919 */ /* 0x000ea40000002100 */
[----:B--2---:R-:W-:-:S04]  /*115b0*/  LOP3.LUT R9, R9, 0x7f, RZ, 0xc0, !PT ;  /* 0x0000007f09097812 */ /* 0x004fc800078ec0ff */
[----:B------:R-:W-:-:S13]  /*115c0*/  ISETP.NE.AND P1, PT, R9, RZ, PT ;  /* 0x000000ff0900720c */ /* 0x000fda0003f25270 */
[----:B------:R-:W-:Y:S05]  /*115d0*/  @P1 BRA `(.L_x_465) ;  /* 0x0000000000141947 */ /* 0x000fea0003800000 */
[----:B------:R-:W-:Y:S02]  /*115e0*/  ISETP.NE.AND P0, PT, R29, RZ, PT ;  /* 0x000000ff1d00720c */ /* 0x000fe40003f05270 */
[----:B------:R-:W-:-:S04]  /*115f0*/  MOV R9, 0x6000 ;  /* 0x0000600000097802 */ /* 0x000fc80000000f00 */
[----:B------:R2:W-:Y:S07]  /*11600*/  SYNCS.ARRIVE.TRANS64 RZ, [R7+URZ+0x30890], R9 ;  /* 0x0308900907ff79a7 */ /* 0x0005ee000800003f */
[----:B------:R-:W-:Y:S05]  /*11610*/  @!P0 BRA `(.L_x_465) ;  /* 0x0000000000048947 */ /* 0x000fea0003800000 */
[----:B------:R-:W-:Y:S01]  /*11620*/  BPT.TRAP 0x1 ;  /* 0x000000040000795c */ /* 0x000fe20000300000 */
.L_x_465:
[----:B--2---:R-:W-:Y:S01]  /*11630*/  IMAD R9, R26, 0x6000, R6 ;  /* 0x000060001a097824 */ /* 0x004fe200078e0206 */
[----:B------:R-:W-:Y:S01]  /*11640*/  R2UR UR9, R7 ;  /* 0x00000000070972ca */ /* 0x000fe200000e0000 */
[----:B-----5:R-:W-:Y:S01]  /*11650*/  IMAD R10, R2, 0xc0, R3 ;  /* 0x000000c0020a7824 */ /* 0x020fe200078e0203 */
[----:B------:R-:W-:Y:S01]  /*11660*/  R2UR UR12, R5 ;  /* 0x00000000050c72ca */ /* 0x000fe200000e0000 */
[----:B------:R-:W-:Y:S01]  /*11670*/  UIADD3 UR4, UP0, UR38, 0x570, URZ ;  /* 0x0000057026047890 */ /* 0x000fe2000ff1e03f */
[----:B------:R-:W-:Y:S01]  /*11680*/  R2UR UR8, R9 ;  /* 0x00000000090872ca */ /* 0x000fe200000e0000 */
[----:B------:R-:W-:Y:S01]  /*11690*/  VIADD R10, R10, 0xffffff40 ;  /* 0xffffff400a0a7836 */ /* 0x000fe20000000000 */
[----:B------:R-:W-:Y:S01]  /*116a0*/  R2UR UR13, R4 ;  /* 0x00000000040d72ca */ /* 0x000fe200000e0000 */
[----:B------:R-:W-:Y:S01]  /*116b0*/  UIADD3.X UR5, URZ, UR39, URZ, UP0, !UPT ;  /* 0x000000273f057290 */ /* 0x000fe200087fe43f */
[----:B------:R-:W-:Y:S02]  /*116c0*/  UMOV UR6, 0x0 ;  /* 0x0000000000067882 */ /* 0x000fe40000000000 */
[----:B------:R-:W-:Y:S01]  /*116d0*/  R2UR UR11, R10 ;  /* 0x000000000a0b72ca */ /* 0x000fe200000e0000 */
[----:B------:R-:W-:Y:S01]  /*116e0*/  UMOV UR7, 0x12f00000 ;  /* 0x12f0000000077882 */ /* 0x000fe20000000000 */
[----:B------:R-:W-:Y:S01]  /*116f0*/  UMOV UR10, URZ ;  /* 0x0000003f000a7c82 */ /* 0x000fe20008000000 */
[----:B------:R-:W-:-:S04]  /*11700*/  UIADD3 UR9, UR9, 0x30890, URZ ;  /* 0x0003089009097890 */ /* 0x000fc8000fffe03f */
[----:B------:R-:W-:-:S09]  /*11710*/  UIADD3 UR8, UR8, 0x12400, URZ ;  /* 0x0001240008087890 */ /* 0x000fd2000fffe03f */
[----:B------:R2:W-:Y:S01]  /*11720*/  UTMALDG.4D [UR8], [UR4], desc[UR6] ;  /* 0x00000608040075b4 */ /* 0x0005e20008019000 */
[----:B------:R-:W3:Y:S02]  /*11730*/  SYNCS.PHASECHK.TRANS64.TRYWAIT P0, [R7+URZ+0x308c0], R8 ;  /* 0x0308c008070075a7 */ /* 0x000ee4000800017f */
[----:B--23--:R-:W-:Y:S05]  /*11740*/  @!P0 BRA `(.L_x_466) ;  /* 0x0000004000508947 */ /* 0x00cfea0003800000 */
.L_x_588:
[----:B------:R-:W-:Y:S05]  /*11750*/  @P1 BRA `(.L_x_467) ;  /* 0x0000000000141947 */ /* 0x000fea0003800000 */
[----:B------:R-:W-:Y:S01]  /*11760*/  ISETP.NE.AND P0, PT, R29, RZ, PT ;  /* 0x000000ff1d00720c */ /* 0x000fe20003f05270 */
[----:B0-2---:R-:W-:-:S04]  /*11770*/  IMAD.MOV.U32 R8, RZ, RZ, 0x6000 ;  /* 0x00006000ff087424 */ /* 0x005fc800078e00ff */
[----:B------:R3:W-:Y:S08]  /*11780*/  SYNCS.ARRIVE.TRANS64 RZ, [R7+URZ+0x308b0], R8 ;  /* 0x0308b00807ff79a7 */ /* 0x0007f0000800003f */
[----:B------:R-:W-:Y:S05]  /*11790*/  @!P0 BRA `(.L_x_467) ;  /* 0x0000000000048947 */ /* 0x000fea0003800000 */
[----:B------:R-:W-:Y:S01]  /*117a0*/  BPT.TRAP 0x1 ;  /* 0x000000040000795c */ /* 0x000fe20000300000 */
.L_x_467:
        /* <DEDUP_REMOVED lines=10> */
[----:B------:R-:W-:Y:S02]  /*11850*/  UIADD3 UR8, UR8, 0x400, URZ ;  /* 0x0000040008087890 */ /* 0x000fe4000fffe03f */
[----:B------:R-:W-:-:S09]  /*11860*/  UIADD3 UR9, UR9, 0x308b0, URZ ;  /* 0x000308b009097890 */ /* 0x000fd2000fffe03f */
[----:B------:R4:W-:Y:S02]  /*11870*/  UTMALDG.4D [UR8], [UR4], desc[UR6] ;  /* 0x00000608040075b4 */ /* 0x0009e40008019000 */
[----:B----4-:R-:W-:Y:S01]  /*11880*/  NOP ;  /* 0x0000000000007918 */ /* 0x010fe20000000000 */
.L_x_463:
[----:B------:R-:W-:Y:S05]  /*11890*/  BSYNC B1 ;  /* 0x0000000000017941 */ /* 0x000fea0003800000 */
.L_x_462:
[----:B------:R-:W-:Y:S01]  /*118a0*/  VIADD R26, R26, 0x1 ;  /* 0x000000011a1a7836 */ /* 0x000fe20000000000 */
[----:B------:R-:W-:Y:S01]  /*118b0*/  PLOP3.LUT P2, PT, PT, PT, PT, 0x8, 0x0 ;  /* 0x000000000000781c */ /* 0x000fe20003f4e170 */
[----:B------:R-:W-:-:S03]  /*118c0*/  VIADD R2, R2, 0xfffffffe ;  /* 0xfffffffe02027836 */ /* 0x000fc60000000000 */
[----:B------:R-:W-:-:S04]  /*118d0*/  ISETP.NE.AND P0, PT, R26, 0x2, PT ;  /* 0x000000021a00780c */ /* 0x000fc80003f05270 */
[----:B------:R-:W-:Y:S02]  /*118e0*/  SEL R26, R26, RZ, P0 ;  /* 0x000000ff1a1a7207 */ /* 0x000fe40000000000 */
[----:B0-23--:R-:W-:Y:S02]  /*118f0*/  SEL R8, RZ, 0x1, P0 ;  /* 0x00000001ff087807 */ /* 0x00dfe40000000000 */
[----:B------:R-:W-:Y:S02]  /*11900*/  ISETP.GE.AND P0, PT, R2, R0, PT ;  /* 0x000000000200720c */ /* 0x000fe40003f06270 */
[----:B------:R-:W-:-:S11]  /*11910*/  LOP3.LUT R27, R27, R8, RZ, 0x3c, !PT ;  /* 0x000000081b1b7212 */ /* 0x000fd600078e3cff */
[----:B------:R-:W-:Y:S05]  /*11920*/  @!P0 BRA `(.L_x_457) ;  /* 0x0000000000f88947 */ /* 0x000fea0003800000 */
.L_x_474:
[----:B------:R-:W-:Y:S05]  /*11930*/  YIELD ;  /* 0x0000000000007946 */ /* 0x000fea0003800000 */
[----:B------:R-:W-:Y:S04]  /*11940*/  BSSY B1, `(.L_x_468) ;  /* 0x0000034000017945 */ /* 0x000fe80003800000 */
[----:B0-23--:R-:W-:Y:S05]  /*11950*/  @!P6 BRA `(.L_x_469) ;  /* 0x0000000000c8e947 */ /* 0x00dfea0003800000 */
[----:B------:R-:W-:Y:S01]  /*11960*/  IMAD R7, R26, 0x8, R6 ;  /* 0x000000081a077824 */ /* 0x000fe200078e0206 */
[----:B------:R-:W-:-:S04]  /*11970*/  SHF.L.U32 R10, R27, 0x1f, RZ ;  /* 0x0000001f1b0a7819 */ /* 0x000fc800000006ff */
[----:B------:R-:W0:Y:S02]  /*11980*/  SYNCS.PHASECHK.TRANS64.TRYWAIT P0, [R7+URZ+0x308a0], R10 ;  /* 0x0308a00a070075a7 */ /* 0x000e24000800017f */
[----:B0-----:R-:W-:Y:S05]  /*11990*/  @!P0 BRA `(.L_x_470) ;  /* 0x0000003c00d08947 */ /* 0x001fea0003800000 */
.L_x_589:
        /* <DEDUP_REMOVED lines=9> */
.L_x_471:
[----:B--2---:R-:W-:Y:S01]  /*11a30*/  IMAD R8, R26, 0x6000, R6 ;  /* 0x000060001a087824 */ /* 0x004fe200078e0206 */
[----:B------:R-:W-:Y:S01]  /*11a40*/  R2UR UR9, R7 ;  /* 0x00000000070972ca */ /* 0x000fe200000e0000 */
[----:B-----5:R-:W-:Y:S01]  /*11a50*/  IMAD R9, R2, 0xc0, R3 ;  /* 0x000000c002097824 */ /* 0x020fe200078e0203 */
        /* <DEDUP_REMOVED lines=8> */
[----:B------:R-:W-:-:S03]  /*11ae0*/  UMOV UR10, URZ ;  /* 0x0000003f000a7c82 */ /* 0x000fc60008000000 */
[----:B------:R-:W-:-:S04]  /*11af0*/  UIADD3 UR9, UR9, 0x30890, URZ ;  /* 0x0003089009097890 */ /* 0x000fc8000fffe03f */
[----:B------:R-:W-:-:S09]  /*11b00*/  UIADD3 UR8, UR8, 0x12400, URZ ;  /* 0x0001240008087890 */ /* 0x000fd2000fffe03f */
[----:B------:R2:W-:Y:S01]  /*11b10*/  UTMALDG.4D [UR8], [UR4], desc[UR6] ;  /* 0x00000608040075b4 */ /* 0x0005e20008019000 */
[----:B------:R-:W3:Y:S02]  /*11b20*/  SYNCS.PHASECHK.TRANS64.TRYWAIT P1, [R7+URZ+0x308c0], R10 ;  /* 0x0308c00a070075a7 */ /* 0x000ee4000802017f */
[----:B--23--:R-:W-:Y:S05]  /*11b30*/  @!P1 BRA `(.L_x_472) ;  /* 0x0000003c007c9947 */ /* 0x00cfea0003800000 */
.L_x_590:
[----:B------:R-:W-:Y:S05]  /*11b40*/  @P0 BRA `(.L_x_473) ;  /* 0x0000000000140947 */ /* 0x000fea0003800000 */
[----:B------:R-:W-:Y:S01]  /*11b50*/  ISETP.NE.AND P1, PT, R29, RZ, PT ;  /* 0x000000ff1d00720c */ /* 0x000fe20003f25270 */
[----:B0-2---:R-:W-:-:S04]  /*11b60*/  IMAD.MOV.U32 R10, RZ, RZ, 0x6000 ;  /* 0x00006000ff0a7424 */ /* 0x005fc800078e00ff */
[----:B------:R3:W-:Y:S08]  /*11b70*/  SYNCS.ARRIVE.TRANS64 RZ, [R7+URZ+0x308b0], R10 ;  /* 0x0308b00a07ff79a7 */ /* 0x0007f0000800003f */
[----:B------:R-:W-:Y:S05]  /*11b80*/  @!P1 BRA `(.L_x_473) ;  /* 0x0000000000049947 */ /* 0x000fea0003800000 */
[----:B------:R-:W-:Y:S01]  /*11b90*/  BPT.TRAP 0x1 ;  /* 0x000000040000795c */ /* 0x000fe20000300000 */
.L_x_473:
        /* <DEDUP_REMOVED lines=14> */
.L_x_469:
[----:B------:R-:W-:Y:S05]  /*11c80*/  BSYNC B1 ;  /* 0x0000000000017941 */ /* 0x000fea0003800000 */
.L_x_468:
[----:B------:R-:W-:-:S05]  /*11c90*/  VIADD R26, R26, 0x1 ;  /* 0x000000011a1a7836 */ /* 0x000fca0000000000 */
[----:B------:R-:W-:-:S04]  /*11ca0*/  ISETP.NE.AND P0, PT, R26, 0x2, PT ;  /* 0x000000021a00780c */ /* 0x000fc80003f05270 */
[----:B------:R-:W-:Y:S02]  /*11cb0*/  SEL R8, RZ, 0x1, P0 ;  /* 0x00000001ff087807 */ /* 0x000fe40000000000 */
[----:B------:R-:W-:Y:S02]  /*11cc0*/  SEL R26, R26, RZ, P0 ;  /* 0x000000ff1a1a7207 */ /* 0x000fe40000000000 */
[C---:B------:R-:W-:Y:S01]  /*11cd0*/  ISETP.GT.AND P0, PT, R2.reuse, R0, PT ;  /* 0x000000000200720c */ /* 0x040fe20003f04270 */
[----:B------:R-:W-:Y:S01]  /*11ce0*/  VIADD R2, R2, 0xffffffff ;  /* 0xffffffff02027836 */ /* 0x000fe20000000000 */
[----:B------:R-:W-:-:S11]  /*11cf0*/  LOP3.LUT R27, R27, R8, RZ, 0x3c, !PT ;  /* 0x000000081b1b7212 */ /* 0x000fd600078e3cff */
[----:B------:R-:W-:Y:S05]  /*11d00*/  @P0 BRA `(.L_x_474) ;  /* 0xfffffffc00080947 */ /* 0x000fea000383ffff */
.L_x_457:
[----:B------:R-:W-:Y:S05]  /*11d10*/  BSYNC B0 ;  /* 0x0000000000007941 */ /* 0x000fea0003800000 */
.L_x_456:
[----:B0-23--:R-:W2:Y:S01]  /*11d20*/  LDL R7, [R1+0x14] ;  /* 0x0000140001077983 */ /* 0x00dea20000100800 */
[----:B------:R-:W-:Y:S05]  /*11d30*/  @!P2 WARPSYNC.ALL ;  /* 0x000000000000a948 */ /* 0x000fea0003800000 */
[----:B------:R-:W-:Y:S01]  /*11d40*/  BSSY B6, `(.L_x_475) ;  /* 0x0000233000067945 */ /* 0x000fe20003800000 */
[----:B------:R-:W-:Y:S01]  /*11d50*/  @!P2 BAR.SYNC.DEFER_BLOCKING 0xc, 0x1a0 ;  /* 0x030680000000ab1d */ /* 0x000fe20000010000 */
[----:B--2---:R-:W-:-:S13]  /*11d60*/  ISETP.GT.AND P0, PT, R7, RZ, PT ;  /* 0x000000ff0700720c */ /* 0x004fda0003f04270 */
[----:B------:R-:W-:Y:S05]  /*11d70*/  @P0 BRA `(.L_x_476) ;  /* 0x00000000003c0947 */ /* 0x000fea0003800000 */
[----:B------:R-:W-:-:S13]  /*11d80*/  ISETP.NE.AND P1, PT, R29, RZ, PT ;  /* 0x000000ff1d00720c */ /* 0x000fda0003f25270 */
[----:B------:R-:W-:Y:S05]  /*11d90*/  @P1 BRA `(.L_x_477) ;  /* 0x0000002000b41947 */ /* 0x000fea0003800000 */
[----:B------:R-:W0:Y:S01]  /*11da0*/  S2R R7, SR_LANEID ;  /* 0x0000000000077919 */ /* 0x000e220000000000 */
[----:B------:R-:W-:Y:S01]  /*11db0*/  VOTEU.ANY UR4, UPT, PT ;  /* 0x0000000000047886 */ /* 0x000fe200038e0100 */
[----:B-----5:R-:W2:Y:S01]  /*11dc0*/  LDC.64 R2, c[0x0][0xc38] ;  /* 0x00030e00ff027b82 */ /* 0x020ea20000000a00 */
        /* <DEDUP_REMOVED lines=10> */
.L_x_476:
[----:B-----5:R-:W0:Y:S01]  /*11e70*/  S2R R3, SR_CgaCtaId ;  /* 0x0000000000037919 */ /* 0x020e220000008800 */
        /* <DEDUP_REMOVED lines=9> */
[----:B------:R-:W-:Y:S01]  /*11f10*/  IMAD.U32 R4, RZ, RZ, UR6 ;  /* 0x00000006ff047e24 */ /* 0x000fe2000f8e00ff */
[----:B------:R-:W-:Y:S01]  /*11f20*/  MOV R5, UR7 ;  /* 0x0000000700057c02 */ /* 0x000fe20008000f00 */
[----:B------:R-:W0:Y:S01]  /*11f30*/  LDC.64 R2, c[0x4][R2] ;  /* 0x0100000002027b82 */ /* 0x000e220000000a00 */
[----:B------:R-:W-:Y:S01]  /*11f40*/  IMAD.U32 R6, RZ, RZ, UR8 ;  /* 0x00000008ff067e24 */ /* 0x000fe2000f8e00ff */
[----:B------:R-:W-:Y:S01]  /*11f50*/  MOV R12, 0x1 ;  /* 0x00000001000c7802 */ /* 0x000fe20000000f00 */
[----:B------:R-:W-:Y:S02]  /*11f60*/  IMAD.U32 R7, RZ, RZ, UR9 ;  /* 0x00000009ff077e24 */ /* 0x000fe4000f8e00ff */
[----:B------:R-:W-:-:S02]  /*11f70*/  IMAD.U32 R10, RZ, RZ, UR4 ;  /* 0x00000004ff0a7e24 */ /* 0x000fc4000f8e00ff */
[----:B------:R-:W-:Y:S02]  /*11f80*/  IMAD.U32 R11, RZ, RZ, UR5 ;  /* 0x00000005ff0b7e24 */ /* 0x000fe4000f8e00ff */
[----:B------:R-:W-:Y:S02]  /*11f90*/  IMAD.MOV.U32 R8, RZ, RZ, 0x70 ;  /* 0x00000070ff087424 */ /* 0x000fe400078e00ff */
[----:B------:R-:W-:-:S07]  /*11fa0*/  IMAD.MOV.U32 R13, RZ, RZ, RZ ;  /* 0x000000ffff0d7224 */ /* 0x000fce00078e00ff */
[----:B------:R-:W-:-:S07]  /*11fb0*/  LEPC R20, `(.L_x_478) ;  /* 0x000000001014794e */ /* 0x000fce0000000000 */
[----:B01----:R-:W-:Y:S05]  /*11fc0*/  CALL.ABS.NOINC R2 ;  /* 0x0000000002007343 */ /* 0x003fea0003c00000 */
.L_x_478:
        /* <DEDUP_REMOVED lines=19> */
.L_x_480:
[----:B------:R-:W-:Y:S01]  /*12100*/  MOV R2, 0x0 ;  /* 0x0000000000027802 */ /* 0x000fe20000000f00 */
[----:B------:R-:W-:Y:S01]  /*12110*/  ULDC.64 UR4, c[0x4][0xa8] ;  /* 0x01002a0000047ab9 */ /* 0x000fe20000000a00 */
[----:B------:R-:W-:Y:S01]  /*12120*/  ULDC.64 UR6, c[0x4][0xb0] ;  /* 0x01002c0000067ab9 */ /* 0x000fe20000000a00 */
[----:B------:R-:W-:Y:S01]  /*12130*/  ULDC.64 UR8, c[0x4][0x40] ;  /* 0x0100100000087ab9 */ /* 0x000fe20000000a00 */
[----:B------:R-:W-:Y:S01]  /*12140*/  MOV R4, UR4 ;  /* 0x0000000400047c02 */ /* 0x000fe20008000f00 */
[----:B------:R-:W-:Y:S01]  /*12150*/  IMAD.U32 R5, RZ, RZ, UR5 ;  /* 0x00000005ff057e24 */ /* 0x000fe2000f8e00ff */
        /* <DEDUP_REMOVED lines=9> */
[----:B0-----:R-:W-:Y:S05]  /*121f0*/  CALL.ABS.NOINC R2 ;  /* 0x0000000002007343 */ /* 0x001fea0003c00000 */
.L_x_479:
[----:B------:R-:W2:Y:S01]  /*12200*/  LDL.LU R2, [R1+0x8] ;  /* 0x0000080001027983 */ /* 0x000ea20000300800 */
[----:B------:R-:W-:-:S03]  /*12210*/  ULDC.64 UR4, c[0x0][0x9f8] ;  /* 0x00027e0000047ab9 */ /* 0x000fc60000000a00 */
[----:B------:R-:W3:Y:S04]  /*12220*/  LDL.LU R0, [R1+0xc] ;  /* 0x00000c0001007983 */ /* 0x000ee80000300800 */
[----:B------:R-:W4:Y:S04]  /*12230*/  LDL.LU R21, [R1] ;  /* 0x0000000001157983 */ /* 0x000f280000300800 */
[----:B------:R-:W4:Y:S01]  /*12240*/  LDL.LU R20, [R1+0x18] ;  /* 0x0000180001147983 */ /* 0x000f220000300800 */
[----:B------:R-:W-:-:S04]  /*12250*/  ISETP.NE.U32.AND P0, PT, RZ, UR4, PT ;  /* 0x00000004ff007c0c */ /* 0x000fc8000bf05070 */
        /* <DEDUP_REMOVED lines=8> */
[----:B------:R-:W-:Y:S01]  /*122e0*/  ULDC.64 UR4, c[0x0][0xa00] ;  /* 0x0002800000047ab9 */ /* 0x000fe20000000a00 */
[----:B------:R-:W0:Y:S01]  /*122f0*/  LDC R0, c[0x0][0x428] ;  /* 0x00010a00ff007b82 */ /* 0x000e220000000800 */
[----:B----4-:R-:W-:-:S06]  /*12300*/  IMAD.MOV.U32 R6, RZ, RZ, R21 ;  /* 0x000000ffff067224 */ /* 0x010fcc00078e0015 */
[----:B------:R2:W5:Y:S01]  /*12310*/  @P0 LDG.E R6, desc[UR56][R2.64] ;  /* 0x0000003802060981 */ /* 0x000562000c1e1900 */
[----:B------:R-:W-:Y:S01]  /*12320*/  IMAD R17, R17, 0xc0, R20 ;  /* 0x000000c011117824 */ /* 0x000fe200078e0214 */
[----:B------:R-:W-:Y:S02]  /*12330*/  PLOP3.LUT P1, PT, P6, PT, PT, 0x8, 0x0 ;  /* 0x000000000000781c */ /* 0x000fe4000372e170 */
[----:B0-----:R-:W-:Y:S01]  /*12340*/  ISETP.NE.AND P0, PT, R0, 0x1, PT ;  /* 0x000000010000780c */ /* 0x001fe20003f05270 */
[----:B------:R-:W-:-:S12]  /*12350*/  IMAD.MOV.U32 R0, RZ, RZ, R18 ;  /* 0x000000ffff007224 */ /* 0x000fd800078e0012 */
[----:B------:R-:W0:Y:S08]  /*12360*/  @P0 LDC R5, c[0x0][0x42c] ;  /* 0x00010b00ff050b82 */ /* 0x000e300000000800 */
[----:B------:R-:W3:Y:S01]  /*12370*/  @P0 LDC R4, c[0x0][0x430] ;  /* 0x00010c00ff040b82 */ /* 0x000ee20000000800 */
[----:B0-----:R-:W-:-:S05]  /*12380*/  @P0 IMAD.HI.U32 R5, R18, R5, RZ ;  /* 0x0000000512050227 */ /* 0x001fca00078e00ff */
[----:B---3--:R-:W-:Y:S02]  /*12390*/  @P0 SHF.R.U32.HI R0, RZ, R4, R5 ;  /* 0x00000004ff000219 */ /* 0x008fe40000011605 */
[----:B------:R-:W-:-:S04]  /*123a0*/  ISETP.NE.U32.AND P0, PT, RZ, UR4, PT ;  /* 0x00000004ff007c0c */ /* 0x000fc8000bf05070 */
[----:B------:R-:W-:-:S04]  /*123b0*/  ISETP.NE.AND.EX P0, PT, RZ, UR5, PT, P0 ;  /* 0x00000005ff007c0c */ /* 0x000fc8000bf05300 */
[----:B--2---:R-:W-:-:S09]  /*123c0*/  SEL R8, R21, RZ, !P0 ;  /* 0x000000ff15087207 */ /* 0x004fd20004000000 */
.L_x_481:
        /* <DEDUP_REMOVED lines=17> */
.L_x_593:
[----:B------:R-:W2:Y:S01]  /*124e0*/  LDL R4, [R1+0x4] ;  /* 0x0000040001047983 */ /* 0x000ea20000100800 */
[----:B------:R-:W-:Y:S01]  /*124f0*/  UMOV UR4, 0xffffffff ;  /* 0xffffffff00047882 */ /* 0x000fe20000000000 */
[----:B------:R-:W-:Y:S01]  /*12500*/  SHF.R.S32.HI R11, RZ, 0x1f, R6 ;  /* 0x0000001fff0b7819 */ /* 0x000fe20000011406 */
[----:B--2---:R-:W-:Y:S01]  /*12510*/  VIADD R9, R4, 0xffffffff ;  /* 0xffffffff04097836 */ /* 0x004fe20000000000 */
[----:B------:R-:W-:Y:S06]  /*12520*/  BRA.DIV UR4, `(.L_x_483) ;  /* 0x0000003604487947 */ /* 0x000fec000b800000 */
[----:B------:R-:W-:-:S13]  /*12530*/  ELECT P6, URZ, PT ;  /* 0x00000000003f782f */ /* 0x000fda00038c0000 */
.L_x_596:
[----:B------:R-:W-:Y:S05]  /*12540*/  @!P6 BRA `(.L_x_484) ;  /* 0x0000000000cce947 */ /* 0x000fea0003800000 */
[----:B------:R-:W-:Y:S02]  /*12550*/  ISETP.NE.U32.AND P0, PT, R2, RZ, PT ;  /* 0x000000ff0200720c */ /* 0x000fe40003f05070 */
[----:B------:R-:W-:Y:S02]  /*12560*/  MOV R25, R9 ;  /* 0x0000000900197202 */ /* 0x000fe40000000f00 */
[----:B------:R-:W-:-:S13]  /*12570*/  ISETP.NE.AND.EX P0, PT, R3, RZ, PT, P0 ;  /* 0x000000ff0300720c */ /* 0x000fda0003f05300 */
[----:B------:R-:W-:Y:S05]  /*12580*/  @!P0 BRA `(.L_x_485) ;  /* 0x0000000000448947 */ /* 0x000fea0003800000 */
[----:B------:R-:W0:Y:S01]  /*12590*/  LDC R10, c[0x0][0x41c] ;  /* 0x00010700ff0a7b82 */ /* 0x000e220000000800 */
[----:B------:R-:W-:Y:S02]  /*125a0*/  ULDC.64 UR4, c[0x0][0x408] ;  /* 0x0001020000047ab9 */ /* 0x000fe40000000a00 */
[----:B------:R-:W-:-:S04]  /*125b0*/  IMAD R7, R11, UR4, RZ ;  /* 0x000000040b077c24 */ /* 0x000fc8000f8e02ff */
[----:B------:R-:W-:Y:S01]  /*125c0*/  IMAD R7, R6, UR5, R7 ;  /* 0x0000000506077c24 */ /* 0x000fe2000f8e0207 */
[----:B0-----:R-:W-:-:S13]  /*125d0*/  ISETP.NE.AND P0, PT, R10, 0x1, PT ;  /* 0x000000010a00780c */ /* 0x001fda0003f05270 */
[----:B------:R-:W0:Y:S02]  /*125e0*/  @P0 LDC.64 R4, c[0x0][0x420] ;  /* 0x00010800ff040b82 */ /* 0x000e240000000a00 */
[----:B0-----:R-:W-:-:S04]  /*125f0*/  @P0 IMAD.HI.U32 R12, R9, R4, RZ ;  /* 0x00000004090c0227 */ /* 0x001fc800078e00ff */
[----:B------:R-:W-:Y:S01]  /*12600*/  IMAD.MOV.U32 R4, RZ, RZ, R9 ;  /* 0x000000ffff047224 */ /* 0x000fe200078e0009 */
[----:B------:R-:W-:-:S04]  /*12610*/  @P0 SHF.R.U32.HI R4, RZ, R5, R12 ;  /* 0x00000005ff040219 */ /* 0x000fc8000001160c */
[--C-:B------:R-:W-:Y:S01]  /*12620*/  SHF.R.S32.HI R5, RZ, 0x1f, R4.reuse ;  /* 0x0000001fff057819 */ /* 0x100fe20000011404 */
[--C-:B------:R-:W-:Y:S02]  /*12630*/  IMAD.MOV R25, RZ, RZ, -R4.reuse ;  /* 0x000000ffff197224 */ /* 0x100fe400078e0a04 */
[----:B------:R-:W-:-:S04]  /*12640*/  IMAD.WIDE.U32 R4, R6, UR4, R4 ;  /* 0x0000000406047c25 */ /* 0x000fc8000f8e0004 */
[----:B------:R-:W-:Y:S01]  /*12650*/  IMAD.IADD R7, R5, 0x1, R7 ;  /* 0x0000000105077824 */ /* 0x000fe200078e0207 */
[----:B------:R-:W-:Y:S01]  /*12660*/  LEA R12, P0, R4, R2, 0x2 ;  /* 0x00000002040c7211 */ /* 0x000fe200078010ff */
[----:B------:R-:W-:-:S03]  /*12670*/  IMAD R25, R10, R25, R9 ;  /* 0x000000190a197224 */ /* 0x000fc600078e0209 */
[----:B------:R-:W-:-:S05]  /*12680*/  LEA.HI.X R13, R4, R3, R7, 0x2, P0 ;  /* 0x00000003040d7211 */ /* 0x000fca00000f1407 */
[----:B------:R0:W5:Y:S04]  /*12690*/  LDG.E R7, desc[UR56][R12.64] ;  /* 0x000000380c077981 */ /* 0x000168000c1e1900 */
.L_x_485:
[----:B------:R-:W-:Y:S01]  /*126a0*/  IMAD R5, R22, 0x8, R28 ;  /* 0x0000000816057824 */ /* 0x000fe200078e021c */
[----:B------:R-:W-:-:S04]  /*126b0*/  SHF.L.U32 R4, R24, 0x1f, RZ ;  /* 0x0000001f18047819 */ /* 0x000fc800000006ff */
[----:B------:R-:W2:Y:S02]  /*126c0*/  SYNCS.PHASECHK.TRANS64.TRYWAIT P0, [R5+URZ+0x30840], R4 ;  /* 0x03084004050075a7 */ /* 0x000ea4000800017f */
[----:B--2---:R-:W-:Y:S05]  /*126d0*/  @!P0 BRA `(.L_x_486) ;  /* 0x0000003000fc8947 */ /* 0x004fea0003800000 */
.L_x_597:
        /* <DEDUP_REMOVED lines=9> */
.L_x_487:
        /* <DEDUP_REMOVED lines=17> */
.L_x_484:
        /* <DEDUP_REMOVED lines=14> */
[----:B------:R-:W-:Y:S01]  /*12960*/  @P0 MOV R5, 0x6000 ;  /* 0x0000600000050802 */ /* 0x000fe20000000f00 */
        /* <DEDUP_REMOVED lines=12> */
.L_x_598:
[----:B------:R-:W-:Y:S05]  /*12a30*/  BSYNC B0 ;  /* 0x0000000000007941 */ /* 0x000fea0003800000 */
.L_x_488:
[----:B------:R-:W3:Y:S01]  /*12a40*/  LDL.LU R4, [R1+0x14] ;  /* 0x0000140001047983 */ /* 0x000ee20000300800 */
[----:B------:R-:W-:Y:S01]  /*12a50*/  BSSY B0, `(.L_x_490) ;  /* 0x000012b000007945 */ /* 0x000fe20003800000 */
[----:B---3--:R-:W-:-:S13]  /*12a60*/  ISETP.GE.AND P0, PT, R4, 0xc1, PT ;  /* 0x000000c10400780c */ /* 0x008fda0003f06270 */
[----:B------:R-:W-:Y:S05]  /*12a70*/  @!P0 BRA `(.L_x_491) ;  /* 0x0000001000a08947 */ /* 0x000fea0003800000 */
[----:B------:R-:W0:Y:S01]  /*12a80*/  LDL R8, [R1+0x4] ;  /* 0x0000040001087983 */ /* 0x000e220000100800 */
[----:B------:R-:W-:Y:S01]  /*12a90*/  IMAD.MOV.U32 R4, RZ, RZ, 0x1 ;  /* 0x00000001ff047424 */ /* 0x000fe200078e00ff */
[----:B------:R-:W-:Y:S01]  /*12aa0*/  BSSY B1, `(.L_x_492) ;  /* 0x0000067000017945 */ /* 0x000fe20003800000 */
[----:B0-----:R-:W-:-:S05]  /*12ab0*/  IMAD.MOV R13, RZ, RZ, -R8 ;  /* 0x000000ffff0d7224 */ /* 0x001fca00078e0a08 */
[----:B------:R-:W-:-:S05]  /*12ac0*/  VIADDMNMX R13, R13, R4, 0xffffffff, !PT ;  /* 0xffffffff0d0d7446 */ /* 0x000fca0007800104 */
[C---:B------:R-:W-:Y:S01]  /*12ad0*/  IMAD.IADD R4, R8.reuse, 0x1, R13 ;  /* 0x0000000108047824 */ /* 0x040fe200078e020d */
[----:B------:R-:W-:-:S04]  /*12ae0*/  IADD3 R8, R8, -0x2, RZ ;  /* 0xfffffffe08087810 */ /* 0x000fc80007ffe0ff */
[----:B------:R-:W-:-:S04]  /*12af0*/  LOP3.LUT R4, R4, 0x1, RZ, 0xc0, !PT ;  /* 0x0000000104047812 */ /* 0x000fc800078ec0ff */
[----:B------:R-:W-:-:S13]  /*12b00*/  ISETP.NE.U32.AND P0, PT, R4, 0x1, PT ;  /* 0x000000010400780c */ /* 0x000fda0003f05070 */
[----:B------:R-:W-:Y:S05]  /*12b10*/  @P0 BRA `(.L_x_493) ;  /* 0x00000004007c0947 */ /* 0x000fea0003800000 */
[----:B------:R-:W-:Y:S01]  /*12b20*/  VIADD R10, R22, 0x1 ;  /* 0x00000001160a7836 */ /* 0x000fe20000000000 */
[----:B------:R-:W-:Y:S04]  /*12b30*/  BSSY B2, `(.L_x_494) ;  /* 0x0000059000027945 */ /* 0x000fe80003800000 */
[----:B------:R-:W-:-:S04]  /*12b40*/  ISETP.NE.AND P0, PT, R10, 0x2, PT ;  /* 0x000000020a00780c */ /* 0x000fc80003f05270 */
[----:B--2---:R-:W-:Y:S02]  /*12b50*/  SEL R5, RZ, 0x1, P0 ;  /* 0x00000001ff057807 */ /* 0x004fe40000000000 */
        /* <DEDUP_REMOVED lines=21> */
[----:B------:R-:W-:Y:S02]  /*12cb0*/  LEA.HI.X R3, R4, R3, R15, 0x2, P0 ;  /* 0x0000000304037211 */ /* 0x000fe400000f140f */
[----:B------:R-:W-:-:S05]  /*12cc0*/  IADD3 R4, -R12, RZ, RZ ;  /* 0x000000ff0c047210 */ /* 0x000fca0007ffe1ff */
[----:B------:R-:W-:Y:S02]  /*12cd0*/  IMAD R8, R17, R4, R8 ;  /* 0x0000000411087224 */ /* 0x000fe400078e0208 */
[----:B------:R0:W5:Y:S05]  /*12ce0*/  LDG.E R4, desc[UR56][R2.64] ;  /* 0x0000003802047981 */ /* 0x00016a000c1e1900 */
.L_x_496:
[----:B0-----:R-:W-:Y:S01]  /*12cf0*/  IMAD R3, R10, 0x8, R28 ;  /* 0x000000080a037824 */ /* 0x001fe200078e021c */
[----:B------:R-:W-:-:S04]  /*12d00*/  SHF.L.U32 R2, R14, 0x1f, RZ ;  /* 0x0000001f0e027819 */ /* 0x000fc800000006ff */
[----:B------:R-:W0:Y:S02]  /*12d10*/  SYNCS.PHASECHK.TRANS64.TRYWAIT P0, [R3+URZ+0x30840], R2 ;  /* 0x03084002030075a7 */ /* 0x000e24000800017f */
[----:B0-----:R-:W-:Y:S05]  /*12d20*/  @!P0 BRA `(.L_x_497) ;  /* 0x0000002c00908947 */ /* 0x001fea0003800000 */
.L_x_599:
[----:B------:R-:W2:Y:S02]  /*12d30*/  S2R R5, SR_TID.X ;  /* 0x0000000000057919 */ /* 0x000ea40000002100 */
        /* <DEDUP_REMOVED lines=8> */
.L_x_498:
        /* <DEDUP_REMOVED lines=21> */
.L_x_600:
[----:B------:R-:W-:Y:S05]  /*12f10*/  @P1 BRA `(.L_x_500) ;  /* 0x0000000000181947 */ /* 0x000fea0003800000 */
[----:B------:R-:W-:Y:S01]  /*12f20*/  ISETP.NE.AND P0, PT, R29, RZ, PT ;  /* 0x000000ff1d00720c */ /* 0x000fe20003f05270 */
[----:B------:R-:W-:Y:S01]  /*12f30*/  IMAD.MOV.U32 R3, RZ, RZ, 0x6000 ;  /* 0x00006000ff037424 */ /* 0x000fe200078e00ff */
[----:B0-----:R-:W-:-:S04]  /*12f40*/  LEA R2, R22, R28, 0x3 ;  /* 0x0000001c16027211 */ /* 0x001fc800078e18ff */
[----:B------:R2:W-:Y:S07]  /*12f50*/  SYNCS.ARRIVE.TRANS64 RZ, [R2+URZ+0x30850], R3 ;  /* 0x0308500302ff79a7 */ /* 0x0005ee000800003f */
[----:B------:R-:W-:Y:S05]  /*12f60*/  @!P0 BRA `(.L_x_500) ;  /* 0x0000000000048947 */ /* 0x000fea0003800000 */
[----:B------:R-:W-:Y:S01]  /*12f70*/  BPT.TRAP 0x1 ;  /* 0x000000040000795c */ /* 0x000fe20000300000 */
.L_x_500:
        /* <DEDUP_REMOVED lines=20> */
.L_x_495:
[----:B------:R-:W-:Y:S05]  /*130c0*/  BSYNC B2 ;  /* 0x0000000000027941 */ /* 0x000fea0003800000 */
.L_x_494:
[----:B------:R-:W2:Y:S01]  /*130d0*/  LDL.LU R2, [R1+0x4] ;  /* 0x0000040001027983 */ /* 0x000ea20000300800 */
[----:B------:R-:W-:Y:S02]  /*130e0*/  IMAD.MOV.U32 R22, RZ, RZ, R10 ;  /* 0x000000ffff167224 */ /* 0x000fe400078e000a */
[----:B------:R-:W-:Y:S01]  /*130f0*/  IMAD.MOV.U32 R24, RZ, RZ, R14 ;  /* 0x000000ffff187224 */ /* 0x000fe200078e000e */
[----:B--2---:R-:W-:-:S07]  /*13100*/  IADD3 R8, R2, -0x3, RZ ;  /* 0xfffffffd02087810 */ /* 0x004fce0007ffe0ff */
.L_x_493:
[----:B------:R-:W-:Y:S05]  /*13110*/  BSYNC B1 ;  /* 0x0000000000017941 */ /* 0x000fea0003800000 */
.L_x_492:
[----:B------:R-:W-:-:S05]  /*13120*/  IMAD.MOV R2, RZ, RZ, -R13 ;  /* 0x000000ffff027224 */ /* 0x000fca00078e0a0d */
[----:B------:R-:W-:-:S13]  /*13130*/  ISETP.NE.AND P0, PT, R9, R2, PT ;  /* 0x000000020900720c */ /* 0x000fda0003f05270 */
[----:B------:R-:W-:Y:S05]  /*13140*/  @!P0 BRA `(.L_x_491) ;  /* 0x0000000800ec8947 */ /* 0x000fea0003800000 */
[----:B------:R-:W-:-:S07]  /*13150*/  IMAD.MOV.U32 R4, RZ, RZ, R7 ;  /* 0x000000ffff047224 */ /* 0x000fce00078e0007 */
.L_x_515:
[----:B------:R-:W-:Y:S01]  /*13160*/  IADD3 R9, R22, 0x1, RZ ;  /* 0x0000000116097810 */ /* 0x000fe20007ffe0ff */
        /* <DEDUP_REMOVED lines=8> */
[----:B------:R-:W-:Y:S01]  /*131f0*/  IMAD.MOV.U32 R12, RZ, RZ, R8 ;  /* 0x000000ffff0c7224 */ /* 0x000fe200078e0008 */
        /* <DEDUP_REMOVED lines=17> */
[----:B------:R-:W-:Y:S02]  /*13310*/  LEA.HI.X R5, R2, UR5, R3, 0x2, P0 ;  /* 0x0000000502057c11 */ /* 0x000fe400080f1403 */
[----:B------:R-:W-:-:S03]  /*13320*/  IADD3 R3, -R13, RZ, RZ ;  /* 0x000000ff0d037210 */ /* 0x000fc60007ffe1ff */
[----:B------:R0:W5:Y:S02]  /*13330*/  LDG.E R4, desc[UR56][R4.64] ;  /* 0x0000003804047981 */ /* 0x000164000c1e1900 */
[----:B------:R-:W-:-:S07]  /*13340*/  IMAD R12, R12, R3, R8 ;  /* 0x000000030c0c7224 */ /* 0x000fce00078e0208 */
.L_x_503:
[----:B------:R-:W-:Y:S01]  /*13350*/  IMAD R3, R9, 0x8, R28 ;  /* 0x0000000809037824 */ /* 0x000fe200078e021c */
[----:B------:R-:W-:-:S04]  /*13360*/  SHF.L.U32 R2, R10, 0x1f, RZ ;  /* 0x0000001f0a027819 */ /* 0x000fc800000006ff */
[----:B------:R-:W3:Y:S02]  /*13370*/  SYNCS.PHASECHK.TRANS64.TRYWAIT P0, [R3+URZ+0x30840], R2 ;  /* 0x03084002030075a7 */ /* 0x000ee4000800017f */
[----:B---3--:R-:W-:Y:S05]  /*13380*/  @!P0 BRA `(.L_x_504) ;  /* 0x0000002800208947 */ /* 0x008fea0003800000 */
.L_x_601:
        /* <DEDUP_REMOVED lines=9> */
.L_x_505:
        /* <DEDUP_REMOVED lines=21> */
.L_x_602:
[----:B------:R-:W-:Y:S05]  /*13570*/  @P0 BRA `(.L_x_507) ;  /* 0x0000000000140947 */ /* 0x000fea0003800000 */
[----:B------:R-:W-:Y:S02]  /*13580*/  ISETP.NE.AND P1, PT, R29, RZ, PT ;  /* 0x000000ff1d00720c */ /* 0x000fe40003f25270 */
[----:B------:R-:W-:-:S04]  /*13590*/  MOV R2, 0x6000 ;  /* 0x0000600000027802 */ /* 0x000fc80000000f00 */
[----:B------:R2:W-:Y:S07]  /*135a0*/  SYNCS.ARRIVE.TRANS64 RZ, [R3+URZ+0x50], R2 ;  /* 0x0000500203ff79a7 */ /* 0x0005ee000800003f */
[----:B------:R-:W-:Y:S05]  /*135b0*/  @!P1 BRA `(.L_x_507) ;  /* 0x0000000000049947 */ /* 0x000fea0003800000 */
[----:B------:R-:W-:Y:S01]  /*135c0*/  BPT.TRAP 0x1 ;  /* 0x000000040000795c */ /* 0x000fe20000300000 */
.L_x_507:
        /* <DEDUP_REMOVED lines=19> */
.L_x_502:
[----:B------:R-:W-:Y:S05]  /*13700*/  BSYNC B1 ;  /* 0x0000000000017941 */ /* 0x000fea0003800000 */
.L_x_501:
[----:B------:R-:W-:Y:S01]  /*13710*/  VIADD R22, R9, 0x1 ;  /* 0x0000000109167836 */ /* 0x000fe20000000000 */
[----:B------:R-:W-:Y:S04]  /*13720*/  BSSY B1, `(.L_x_508) ;  /* 0x0000059000017945 */ /* 0x000fe80003800000 */
[----:B------:R-:W-:-:S04]  /*13730*/  ISETP.NE.AND P0, PT, R22, 0x2, PT ;  /* 0x000000021600780c */ /* 0x000fc80003f05270 */
[----:B0-2---:R-:W-:Y:S02]  /*13740*/  SEL R3, RZ, 0x1, P0 ;  /* 0x00000001ff037807 */ /* 0x005fe40000000000 */
        /* <DEDUP_REMOVED lines=9> */
[----:B------:R-:W-:Y:S01]  /*137e0*/  MOV R14, R13 ;  /* 0x0000000d000e7202 */ /* 0x000fe20000000f00 */
        /* <DEDUP_REMOVED lines=12> */
[----:B------:R-:W-:Y:S01]  /*138b0*/  LEA.HI.X R5, R2, UR5, R3, 0x2, P0 ;  /* 0x0000000502057c11 */ /* 0x000fe200080f1403 */
[----:B------:R-:W-:-:S04]  /*138c0*/  IMAD.MOV R2, RZ, RZ, -R14 ;  /* 0x000000ffff027224 */ /* 0x000fc800078e0a0e */
[----:B------:R0:W5:Y:S01]  /*138d0*/  LDG.E R4, desc[UR56][R4.64] ;  /* 0x0000003804047981 */ /* 0x000162000c1e1900 */
[----:B------:R-:W-:-:S07]  /*138e0*/  IMAD R13, R12, R2, R13 ;  /* 0x000000020c0d7224 */ /* 0x000fce00078e020d */
.L_x_510:
[----:B------:R-:W-:Y:S01]  /*138f0*/  IMAD R2, R22, 0x8, R28 ;  /* 0x0000000816027824 */ /* 0x000fe200078e021c */
[----:B------:R-:W-:-:S04]  /*13900*/  SHF.L.U32 R3, R24, 0x1f, RZ ;  /* 0x0000001f18037819 */ /* 0x000fc800000006ff */
[----:B------:R-:W2:Y:S02]  /*13910*/  SYNCS.PHASECHK.TRANS64.TRYWAIT P0, [R2+URZ+0x30840], R3 ;  /* 0x03084003020075a7 */ /* 0x000ea4000800017f */
[----:B--2---:R-:W-:Y:S05]  /*13920*/  @!P0 BRA `(.L_x_511) ;  /* 0x0000002000e08947 */ /* 0x004fea0003800000 */
.L_x_603:
[----:B0-----:R-:W0:Y:S02]  /*13930*/  S2R R5, SR_TID.X ;  /* 0x0000000000057919 */ /* 0x001e240000002100 */
[----:B0-----:R-:W-:-:S04]  /*13940*/  LOP3.LUT R5, R5, 0x7f, RZ, 0xc0, !PT ;  /* 0x0000007f05057812 */ /* 0x001fc800078ec0ff */
[----:B------:R-:W-:-:S13]  /*13950*/  ISETP.NE.AND P0, PT, R5, RZ, PT ;  /* 0x000000ff0500720c */ /* 0x000fda0003f05270 */
[----:B------:R-:W-:Y:S05]  /*13960*/  @P0 BRA `(.L_x_512) ;  /* 0x0000000000140947 */ /* 0x000fea0003800000 */
[----:B------:R-:W-:Y:S02]  /*13970*/  ISETP.NE.AND P1, PT, R29, RZ, PT ;  /* 0x000000ff1d00720c */ /* 0x000fe40003f25270 */
[----:B--2---:R-:W-:-:S04]  /*13980*/  MOV R3, 0x6000 ;  /* 0x0000600000037802 */ /* 0x004fc80000000f00 */
[----:B------:R0:W-:Y:S07]  /*13990*/  SYNCS.ARRIVE.TRANS64 RZ, [R2+URZ+0x30830], R3 ;  /* 0x0308300302ff79a7 */ /* 0x0001ee000800003f */
[----:B------:R-:W-:Y:S05]  /*139a0*/  @!P1 BRA `(.L_x_512) ;  /* 0x0000000000049947 */ /* 0x000fea0003800000 */
[----:B------:R-:W-:Y:S01]  /*139b0*/  BPT.TRAP 0x1 ;  /* 0x000000040000795c */ /* 0x000fe20000300000 */
.L_x_512:
[----:B0-2---:R-:W-:Y:S01]  /*139c0*/  IMAD R2, R22, 0x6000, R28 ;  /* 0x0000600016027824 */ /* 0x005fe200078e021c */
[----:B------:R-:W-:Y:S01]  /*139d0*/  R2UR UR11, R13 ;  /* 0x000000000d0b72ca */ /* 0x000fe200000e0000 */
[----:B------:R-:W-:Y:S01]  /*139e0*/  UIADD3 UR6, UP0, UR38, 0x370, URZ ;  /* 0x0000037026067890 */ /* 0x000fe2000ff1e03f */
[----:B------:R-:W-:Y:S01]  /*139f0*/  R2UR UR4, R23 ;  /* 0x00000000170472ca */ /* 0x000fe200000e0000 */
[----:B------:R-:W-:Y:S01]  /*13a00*/  UMOV UR5, 0x14f00000 ;  /* 0x14f0000000057882 */ /* 0x000fe20000000000 */
[----:B------:R-:W-:Y:S01]  /*13a10*/  R2UR UR8, R2 ;  /* 0x00000000020872ca */ /* 0x000fe200000e0000 */
[----:B------:R-:W-:Y:S01]  /*13a20*/  VIADD R2, R28, 0x30800 ;  /* 0x000308001c027836 */ /* 0x000fe20000000000 */
[----:B------:R-:W-:Y:S01]  /*13a30*/  R2UR UR12, R0 ;  /* 0x00000000000c72ca */ /* 0x000fe200000e0000 */
[----:B------:R-:W-:Y:S01]  /*13a40*/  UIADD3.X UR7, URZ, UR39, URZ, UP0, !UPT ;  /* 0x000000273f077290 */ /* 0x000fe200087fe43f */
[----:B-----5:R-:W-:Y:S01]  /*13a50*/  R2UR UR13, R4 ;  /* 0x00000000040d72ca */ /* 0x020fe200000e0000 */
[--C-:B------:R-:W-:Y:S01]  /*13a60*/  IMAD R3, R22, 0x8, R2.reuse ;  /* 0x0000000816037824 */ /* 0x100fe200078e0202 */
[----:B------:R-:W-:Y:S01]  /*13a70*/  UMOV UR10, URZ ;  /* 0x0000003f000a7c82 */ /* 0x000fe20008000000 */
[----:B------:R-:W-:-:S03]  /*13a80*/  IMAD R2, R9, 0x8, R2 ;  /* 0x0000000809027824 */ /* 0x000fc600078e0202 */
[----:B------:R-:W-:Y:S01]  /*13a90*/  R2UR UR9, R3 ;  /* 0x00000000030972ca */ /* 0x000fe200000e0000 */
[----:B------:R-:W-:Y:S01]  /*13aa0*/  UIMAD UR11, UR11, 0xc0, UR4 ;  /* 0x000000c00b0b78a4 */ /* 0x000fe2000f8e0204 */
[----:B------:R-:W-:Y:S01]  /*13ab0*/  SHF.L.U32 R3, R10, 0x1f, RZ ;  /* 0x0000001f0a037819 */ /* 0x000fe200000006ff */
[----:B------:R-:W-:Y:S01]  /*13ac0*/  UIADD3 UR8, UR8, 0x12400, URZ ;  /* 0x0001240008087890 */ /* 0x000fe2000fffe03f */
[----:B------:R-:W-:-:S09]  /*13ad0*/  UMOV UR4, 0x0 ;  /* 0x0000000000047882 */ /* 0x000fd20000000000 */
[----:B------:R-:W-:-:S09]  /*13ae0*/  UIADD3 UR9, UR9, 0x30, URZ ;  /* 0x0000003009097890 */ /* 0x000fd2000fffe03f */
[----:B------:R0:W-:Y:S01]  /*13af0*/  UTMALDG.4D [UR8], [UR6], desc[UR4] ;  /* 0x00000408060075b4 */ /* 0x0001e20008019000 */
[----:B------:R-:W2:Y:S02]  /*13b00*/  SYNCS.PHASECHK.TRANS64.TRYWAIT P1, [R2+URZ+0x60], R3 ;  /* 0x00006003020075a7 */ /* 0x000ea4000802017f */
[----:B0-2---:R-:W-:Y:S05]  /*13b10*/  @!P1 BRA `(.L_x_513) ;  /* 0x0000002000789947 */ /* 0x005fea0003800000 */
.L_x_604:
[----:B------:R-:W-:Y:S05]  /*13b20*/  @P0 BRA `(.L_x_514) ;  /* 0x0000000000140947 */ /* 0x000fea0003800000 */
[----:B------:R-:W-:Y:S01]  /*13b30*/  ISETP.NE.AND P1, PT, R29, RZ, PT ;  /* 0x000000ff1d00720c */ /* 0x000fe20003f25270 */
[----:B0-----:R-:W-:-:S04]  /*13b40*/  IMAD.MOV.U32 R3, RZ, RZ, 0x6000 ;  /* 0x00006000ff037424 */ /* 0x001fc800078e00ff */
[----:B------:R2:W-:Y:S08]  /*13b50*/  SYNCS.ARRIVE.TRANS64 RZ, [R2+URZ+0x50], R3 ;  /* 0x0000500302ff79a7 */ /* 0x0005f0000800003f */
[----:B------:R-:W-:Y:S05]  /*13b60*/  @!P1 BRA `(.L_x_514) ;  /* 0x0000000000049947 */ /* 0x000fea0003800000 */
[----:B------:R-:W-:Y:S01]  /*13b70*/  BPT.TRAP 0x1 ;  /* 0x000000040000795c */ /* 0x000fe20000300000 */
.L_x_514:
        /* <DEDUP_REMOVED lines=11> */
[----:B------:R-:W-:-:S02]  /*13c30*/  R2UR UR12, R0 ;  /* 0x00000000000c72ca */ /* 0x000fc400000e0000 */
[----:B------:R-:W-:-:S03]  /*13c40*/  MOV R25, R13 ;  /* 0x0000000d00197202 */ /* 0x000fc60000000f00 */
[----:B------:R-:W-:Y:S02]  /*13c50*/  UIADD3 UR9, UR9, 0x50, URZ ;  /* 0x0000005009097890 */ /* 0x000fe4000fffe03f */
[----:B------:R-:W-:Y:S02]  /*13c60*/  UIADD3 UR8, UR8, 0x400, URZ ;  /* 0x0000040008087890 */ /* 0x000fe4000fffe03f */
[----:B------:R-:W-:-:S03]  /*13c70*/  UIMAD UR11, UR11, 0xc0, UR4 ;  /* 0x000000c00b0b78a4 */ /* 0x000fc6000f8e0204 */
[----:B------:R-:W-:-:S06]  /*13c80*/  UMOV UR4, 0x0 ;  /* 0x0000000000047882 */ /* 0x000fcc0000000000 */
[----:B------:R3:W-:Y:S02]  /*13c90*/  UTMALDG.4D [UR8], [UR6], desc[UR4] ;  /* 0x00000408060075b4 */ /* 0x0007e40008019000 */
[----:B---3--:R-:W-:Y:S01]  /*13ca0*/  NOP ;  /* 0x0000000000007918 */ /* 0x008fe20000000000 */
.L_x_509:
[----:B------:R-:W-:Y:S05]  /*13cb0*/  BSYNC B1 ;  /* 0x0000000000017941 */ /* 0x000fea0003800000 */
.L_x_508:
[C---:B------:R-:W-:Y:S01]  /*13cc0*/  ISETP.GT.AND P0, PT, R8.reuse, 0x1, PT ;  /* 0x000000010800780c */ /* 0x040fe20003f04270 */
[----:B0-2---:R-:W-:-:S04]  /*13cd0*/  VIADD R2, R8, 0xfffffffe ;  /* 0xfffffffe08027836 */ /* 0x005fc80000000000 */
[----:B------:R-:W-:-:S08]  /*13ce0*/  IMAD.MOV.U32 R8, RZ, RZ, R2 ;  /* 0x000000ffff087224 */ /* 0x000fd000078e0002 */
[----:B------:R-:W-:Y:S05]  /*13cf0*/  @P0 BRA `(.L_x_515) ;  /* 0xfffffff400180947 */ /* 0x000fea000383ffff */
.L_x_491:
[----:B------:R-:W-:Y:S05]  /*13d00*/  BSYNC B0 ;  /* 0x0000000000007941 */ /* 0x000fea0003800000 */
.L_x_490:
        /* <DEDUP_REMOVED lines=15> */
.L_x_517:
[----:B------:R-:W-:Y:S05]  /*13e00*/  BSYNC B0 ;  /* 0x0000000000007941 */ /* 0x000fea0003800000 */
.L_x_516:
[----:B------:R-:W-:Y:S04]  /*13e10*/  BSSY B0, `(.L_x_518) ;  /* 0x0000020000007945 */ /* 0x000fe80003800000 */
[----:B------:R-:W-:Y:S05]  /*13e20*/  @!P6 BRA `(.L_x_519) ;  /* 0x000000000078e947 */ /* 0x000fea0003800000 */
[----:B------:R-:W-:Y:S01]  /*13e30*/  IMAD R3, R22, 0x8, R28 ;  /* 0x0000000816037824 */ /* 0x000fe200078e021c */
[----:B------:R-:W-:-:S04]  /*13e40*/  SHF.L.U32 R2, R24, 0x1f, RZ ;  /* 0x0000001f18027819 */ /* 0x000fc800000006ff */
[----:B------:R-:W3:Y:S02]  /*13e50*/  SYNCS.PHASECHK.TRANS64.TRYWAIT P0, [R3+URZ+0x30860], R2 ;  /* 0x03086002030075a7 */ /* 0x000ee4000800017f */
[----:B---3--:R-:W-:Y:S05]  /*13e60*/  @!P0 BRA `(.L_x_520) ;  /* 0x0000001c00b88947 */ /* 0x008fea0003800000 */
.L_x_605:
[----:B------:R-:W4:Y:S02]  /*13e70*/  S2R R4, SR_TID.X ;  /* 0x0000000000047919 */ /* 0x000f240000002100 */
[----:B----4-:R-:W-:-:S04]  /*13e80*/  LOP3.LUT R4, R4, 0x7f, RZ, 0xc0, !PT ;  /* 0x0000007f04047812 */ /* 0x010fc800078ec0ff */
[----:B------:R-:W-:-:S13]  /*13e90*/  ISETP.NE.AND P0, PT, R4, RZ, PT ;  /* 0x000000ff0400720c */ /* 0x000fda0003f05270 */
[----:B------:R-:W-:Y:S05]  /*13ea0*/  @P0 BRA `(.L_x_521) ;  /* 0x0000000000140947 */ /* 0x000fea0003800000 */
[----:B------:R-:W-:Y:S02]  /*13eb0*/  ISETP.NE.AND P1, PT, R29, RZ, PT ;  /* 0x000000ff1d00720c */ /* 0x000fe40003f25270 */
[----:B---3--:R-:W-:-:S04]  /*13ec0*/  MOV R2, 0x6000 ;  /* 0x0000600000027802 */ /* 0x008fc80000000f00 */
[----:B------:R4:W-:Y:S07]  /*13ed0*/  SYNCS.ARRIVE.TRANS64 RZ, [R3+URZ+0x30850], R2 ;  /* 0x0308500203ff79a7 */ /* 0x0009ee000800003f */
[----:B------:R-:W-:Y:S05]  /*13ee0*/  @!P1 BRA `(.L_x_521) ;  /* 0x0000000000049947 */ /* 0x000fea0003800000 */
[----:B------:R-:W-:Y:S01]  /*13ef0*/  BPT.TRAP 0x1 ;  /* 0x000000040000795c */ /* 0x000fe20000300000 */
.L_x_521:
        /* <DEDUP_REMOVED lines=17> */
.L_x_519:
[----:B------:R-:W-:Y:S05]  /*14010*/  BSYNC B0 ;  /* 0x0000000000007941 */ /* 0x000fea0003800000 */
.L_x_518:
[----:B------:R-:W-:-:S05]  /*14020*/  VIADD R22, R22, 0x1 ;  /* 0x0000000116167836 */ /* 0x000fca0000000000 */
[----:B------:R-:W-:-:S04]  /*14030*/  ISETP.NE.AND P0, PT, R22, 0x2, PT ;  /* 0x000000021600780c */ /* 0x000fc80003f05270 */
[----:B---34-:R-:W-:Y:S02]  /*14040*/  SEL R3, RZ, 0x1, P0 ;  /* 0x00000001ff037807 */ /* 0x018fe40000000000 */
[----:B------:R-:W-:Y:S02]  /*14050*/  SEL R22, R22, RZ, P0 ;  /* 0x000000ff16167207 */ /* 0x000fe40000000000 */
[----:B------:R-:W-:-:S07]  /*14060*/  LOP3.LUT R24, R24, R3, RZ, 0x3c, !PT ;  /* 0x0000000318187212 */ /* 0x000fce00078e3cff */
.L_x_477:
[----:B------:R-:W-:Y:S05]  /*14070*/  BSYNC B6 ;  /* 0x0000000000067941 */ /* 0x000fea0003800000 */
.L_x_475:
[----:B------:R-:W-:-:S03]  /*14080*/  UMOV UR4, 0xffffffff ;  /* 0xffffffff00047882 */ /* 0x000fc60000000000 */
[----:B------:R-:W-:Y:S05]  /*14090*/  BRA.DIV UR4, `(.L_x_522) ;  /* 0x0000001e04407947 */ /* 0x000fea000b800000 */
[----:B--2---:R2:W3:Y:S04]  /*140a0*/  SHFL.IDX PT, R5, R16, RZ, 0x1f ;  /* 0x00001fff10057589 */ /* 0x0044e800000e0000 */
[----:B------:R2:W4:Y:S02]  /*140b0*/  SHFL.IDX PT, R4, R16, 0x1, 0x1f ;  /* 0x00201f0010047f89 */ /* 0x00052400000e0000 */
.L_x_609:
        /* <DEDUP_REMOVED lines=8> */
[----:B-----5:R-:W0:Y:S02]  /*14140*/  LDC.64 R2, c[0x0][0xc58] ;  /* 0x00031600ff027b82 */ /* 0x020e240000000a00 */
[----:B0-----:R-:W-:-:S06]  /*14150*/  IMAD.WIDE R2, R7, 0x4, R2 ;  /* 0x0000000407027825 */ /* 0x001fcc00078e0202 */
[----:B------:R0:W5:Y:S02]  /*14160*/  LDG.E R2, desc[UR56][R2.64] ;  /* 0x0000003802027981 */ /* 0x000164000c1e1900 */
.L_x_524:
[----:B------:R-:W-:Y:S05]  /*14170*/  BSYNC B0 ;  /* 0x0000000000007941 */ /* 0x000fea0003800000 */
.L_x_523:
[----:B------:R-:W-:-:S03]  /*14180*/  UMOV UR4, 0xffffffff ;  /* 0xffffffff00047882 */ /* 0x000fc60000000000 */
[----:B------:R-:W-:Y:S05]  /*14190*/  BRA.DIV UR4, `(.L_x_525) ;  /* 0x0000001e044c7947 */ /* 0x000fea000b800000 */
[----:B-----5:R-:W0:Y:S01]  /*141a0*/  SHFL.UP PT, R14, R2, 0x1, RZ ;  /* 0x04200000020e7989 */ /* 0x020e2200000e00ff */
[C---:B------:R-:W-:Y:S02]  /*141b0*/  ISETP.NE.AND P0, PT, R29.reuse, RZ, PT ;  /* 0x000000ff1d00720c */ /* 0x040fe40003f05270 */
[C---:B------:R-:W-:Y:S02]  /*141c0*/  ISETP.GE.U32.AND P1, PT, R29.reuse, 0x2, PT ;  /* 0x000000021d00780c */ /* 0x040fe40003f26070 */
[----:B0-----:R-:W-:Y:S02]  /*141d0*/  SEL R13, R14, RZ, P0 ;  /* 0x000000ff0e0d7207 */ /* 0x001fe40000000000 */
[----:B------:R-:W-:Y:S02]  /*141e0*/  ISETP.GE.U32.AND P0, PT, R29, 0x4, PT ;  /* 0x000000041d00780c */ /* 0x000fe40003f06070 */
[----:B------:R-:W-:-:S05]  /*141f0*/  IADD3 R13, R2, R13, RZ ;  /* 0x0000000d020d7210 */ /* 0x000fca0007ffe0ff */
        /* <DEDUP_REMOVED lines=15> */
.L_x_617:
[----:B------:R-:W-:Y:S02]  /*142f0*/  ULDC UR4, c[0x0][0xc10] ;  /* 0x0003040000047ab9 */ /* 0x000fe40000000800 */
[----:B--2---:R-:W-:-:S05]  /*14300*/  MOV R16, UR4 ;  /* 0x0000000400107c02 */ /* 0x004fca0008000f00 */
[----:B0-----:R-:W-:-:S04]  /*14310*/  IMAD R7, R14, R16, RZ ;  /* 0x000000100e077224 */ /* 0x001fc800078e02ff */
[----:B----4-:R-:W-:-:S05]  /*14320*/  IMAD.IADD R4, R4, 0x1, R7 ;  /* 0x0000000104047824 */ /* 0x010fca00078e0207 */
[----:B---3--:R-:W-:-:S13]  /*14330*/  ISETP.GT.AND P0, PT, R4, R5, PT ;  /* 0x000000050400720c */ /* 0x008fda0003f04270 */
[----:B------:R-:W-:Y:S05]  /*14340*/  @P0 BRA `(.L_x_526) ;  /* 0x0000000000ac0947 */ /* 0x000fea0003800000 */
[----:B------:R-:W0:Y:S02]  /*14350*/  LDC R0, c[0x0][0xc14] ;  /* 0x00030500ff007b82 */ /* 0x000e240000000800 */
.L_x_531:
        /* <DEDUP_REMOVED lines=12> */
.L_x_529:
[----:B------:R-:W-:Y:S05]  /*14420*/  BSYNC B0 ;  /* 0x0000000000007941 */ /* 0x000fea0003800000 */
.L_x_528:
[----:B------:R-:W-:-:S03]  /*14430*/  UMOV UR4, 0xffffffff ;  /* 0xffffffff00047882 */ /* 0x000fc60000000000 */
[----:B------:R-:W-:Y:S05]  /*14440*/  BRA.DIV UR4, `(.L_x_530) ;  /* 0x0000001e04707947 */ /* 0x000fea000b800000 */
[----:B-----5:R-:W2:Y:S01]  /*14450*/  SHFL.UP PT, R14, R2, 0x1, RZ ;  /* 0x04200000020e7989 */ /* 0x020ea200000e00ff */
[C---:B------:R-:W-:Y:S02]  /*14460*/  ISETP.NE.AND P0, PT, R29.reuse, RZ, PT ;  /* 0x000000ff1d00720c */ /* 0x040fe40003f05270 */
[C---:B------:R-:W-:Y:S02]  /*14470*/  ISETP.GE.U32.AND P1, PT, R29.reuse, 0x2, PT ;  /* 0x000000021d00780c */ /* 0x040fe40003f26070 */
[----:B--2---:R-:W-:Y:S02]  /*14480*/  SEL R13, R14, RZ, P0 ;  /* 0x000000ff0e0d7207 */ /* 0x004fe40000000000 */
[----:B------:R-:W-:Y:S02]  /*14490*/  ISETP.GE.U32.AND P0, PT, R29, 0x4, PT ;  /* 0x000000041d00780c */ /* 0x000fe40003f06070 */
[----:B------:R-:W-:-:S05]  /*144a0*/  IADD3 R13, R2, R13, RZ ;  /* 0x0000000d020d7210 */ /* 0x000fca0007ffe0ff */
[----:B------:R-:W2:Y:S02]  /*144b0*/  SHFL.UP PT, R14, R13, 0x2, RZ ;  /* 0x044000000d0e7989 */ /* 0x000ea400000e00ff */
[----:B--2---:R-:W-:Y:S02]  /*144c0*/  SEL R14, R14, RZ, P1 ;  /* 0x000000ff0e0e7207 */ /* 0x004fe40000800000 */
[----:B------:R-:W-:-:S03]  /*144d0*/  ISETP.GE.U32.AND P1, PT, R29, 0x8, PT ;  /* 0x000000081d00780c */ /* 0x000fc60003f26070 */
[----:B0-----:R-:W-:-:S05]  /*144e0*/  IMAD.IADD R3, R13, 0x1, R14 ;  /* 0x000000010d037824 */ /* 0x001fca00078e020e */
        /* <DEDUP_REMOVED lines=10> */
[----:B------:R0:W2:Y:S02]  /*14590*/  SHFL.IDX PT, R14, R3, 0x1f, 0x1f ;  /* 0x03e01f00030e7f89 */ /* 0x0000a400000e0000 */
.L_x_625:
[----:B------:R-:W-:Y:S02]  /*145a0*/  ULDC UR4, c[0x0][0xc10] ;  /* 0x0003040000047ab9 */ /* 0x000fe40000000800 */
[----:B------:R-:W-:-:S05]  /*145b0*/  MOV R16, UR4 ;  /* 0x0000000400107c02 */ /* 0x000fca0008000f00 */
[----:B--2---:R-:W-:-:S04]  /*145c0*/  IMAD R7, R14, R16, RZ ;  /* 0x000000100e077224 */ /* 0x004fc800078e02ff */
[----:B------:R-:W-:-:S05]  /*145d0*/  IMAD.IADD R4, R7, 0x1, R4 ;  /* 0x0000000107047824 */ /* 0x000fca00078e0204 */
[----:B------:R-:W-:-:S13]  /*145e0*/  ISETP.GT.AND P0, PT, R4, R5, PT ;  /* 0x000000050400720c */ /* 0x000fda0003f04270 */
[----:B------:R-:W-:Y:S05]  /*145f0*/  @!P0 BRA `(.L_x_531) ;  /* 0xfffffffc00588947 */ /* 0x000fea000383ffff */
.L_x_526:
[----:B------:R-:W-:Y:S01]  /*14600*/  IMAD.IADD R7, R4, 0x1, -R7 ;  /* 0x0000000104077824 */ /* 0x000fe200078e0a07 */
[----:B------:R-:W-:-:S03]  /*14610*/  UMOV UR4, 0xffffffff ;  /* 0xffffffff00047882 */ /* 0x000fc60000000000 */
[----:B------:R-:W-:-:S05]  /*14620*/  IMAD R4, R3, R16, R7 ;  /* 0x0000001003047224 */ /* 0x000fca00078e0207 */
[----:B------:R-:W-:Y:S01]  /*14630*/  ISETP.GT.AND P6, PT, R4, R5, PT ;  /* 0x000000050400720c */ /* 0x000fe20003fc4270 */
[----:B------:R-:W-:-:S12]  /*14640*/  BRA.DIV UR4, `(.L_x_532) ;  /* 0x0000001e04c07947 */ /* 0x000fd8000b800000 */
[----:B------:R-:W-:-:S04]  /*14650*/  VOTE.ANY R6, PT, !P6 ;  /* 0x0000000000067806 */ /* 0x000fc800070e0100 */
[----:B------:R-:W2:Y:S02]  /*14660*/  POPC R4, R6 ;  /* 0x0000000600047309 */ /* 0x000ea40000000000 */
[----:B--2---:R2:W3:Y:S02]  /*14670*/  SHFL.IDX PT, R17, R2, R4, 0x1f ;  /* 0x00001f0402117589 */ /* 0x0044e400000e0000 */
.L_x_629:
[----:B------:R-:W-:Y:S01]  /*14680*/  ISETP.NE.AND P0, PT, R6, RZ, PT ;  /* 0x000000ff0600720c */ /* 0x000fe20003f05270 */
[----:B------:R-:W-:-:S12]  /*14690*/  IMAD.MOV.U32 R14, RZ, RZ, RZ ;  /* 0x000000ffff0e7224 */ /* 0x000fd800078e00ff */
[----:B------:R-:W-:Y:S05]  /*146a0*/  @!P0 BRA `(.L_x_533) ;  /* 0x0000000000108947 */ /* 0x000fea0003800000 */
[----:B------:R-:W-:Y:S01]  /*146b0*/  UMOV UR4, 0xffffffff ;  /* 0xffffffff00047882 */ /* 0x000fe20000000000 */
[----:B------:R-:W-:Y:S02]  /*146c0*/  VIADD R12, R4, 0xffffffff ;  /* 0xffffffff040c7836 */ /* 0x000fe40000000000 */
[----:B------:R-:W-:Y:S05]  /*146d0*/  BRA.DIV UR4, `(.L_x_534) ;  /* 0x0000001e04e47947 */ /* 0x000fea000b800000 */
[----:B------:R4:W0:Y:S02]  /*146e0*/  SHFL.IDX PT, R14, R3, R12, 0x1f ;  /* 0x00001f0c030e7589 */ /* 0x00082400000e0000 */
.L_x_533:
[----:B---3--:R-:W-:Y:S01]  /*146f0*/  IABS R6, R17 ;  /* 0x0000001100067213 */ /* 0x008fe20000000000 */
[----:B0-----:R-:W-:Y:S01]  /*14700*/  IMAD R16, R14, R16, R7 ;  /* 0x000000100e107224 */ /* 0x001fe200078e0207 */
[----:B------:R-:W-:Y:S02]  /*14710*/  IADD3 R19, R4, R19, RZ ;  /* 0x0000001304137210 */ /* 0x000fe40007ffe0ff */
[----:B------:R-:W0:Y:S01]  /*14720*/  I2F.RP R8, R6 ;  /* 0x0000000600087306 */ /* 0x000e220000209400 */
[----:B------:R-:W-:Y:S01]  /*14730*/  IMAD.IADD R10, R5, 0x1, -R16 ;  /* 0x00000001050a7824 */ /* 0x000fe200078e0a10 */
[----:B------:R-:W-:-:S05]  /*14740*/  IABS R5, R17 ;  /* 0x0000001100057213 */ /* 0x000fca0000000000 */
[----:B------:R-:W-:Y:S01]  /*14750*/  IMAD.MOV R5, RZ, RZ, -R5 ;  /* 0x000000ffff057224 */ /* 0x000fe200078e0a05 */
[----:B0-----:R-:W2:Y:S02]  /*14760*/  MUFU.RCP R8, R8 ;  /* 0x0000000800087308 */ /* 0x001ea40000001000 */
[----:B--2---:R-:W-:-:S06]  /*14770*/  IADD3 R2, R8, 0xffffffe, RZ ;  /* 0x0ffffffe08027810 */ /* 0x004fcc0007ffe0ff */
[----:B----4-:R0:W2:Y:S02]  /*14780*/  F2I.FTZ.U32.TRUNC.NTZ R3, R2 ;  /* 0x0000000200037305 */ /* 0x0100a4000021f000 */
        /* <DEDUP_REMOVED lines=9> */
[----:B------:R-:W-:Y:S01]  /*14820*/  @!P0 IADD3 R5, R5, -R6, RZ ;  /* 0x8000000605058210 */ /* 0x000fe20007ffe0ff */
        /* <DEDUP_REMOVED lines=11> */
.L_x_527:
[----:B------:R-:W-:Y:S01]  /*148e0*/  UMOV UR4, URZ ;  /* 0x0000003f00047c82 */ /* 0x000fe20008000000 */
[----:B------:R-:W-:Y:S01]  /*148f0*/  UMOV UR5, URZ ;  /* 0x0000003f00057c82 */ /* 0x000fe20008000000 */
[----:B------:R-:W-:Y:S01]  /*14900*/  ULDC UR6, c[0x0][0xc14] ;  /* 0x0003050000067ab9 */ /* 0x000fe20000000800 */
[----:B------:R-:W-:Y:S01]  /*14910*/  IMAD.MOV.U32 R16, RZ, RZ, R5 ;  /* 0x000000ffff107224 */ /* 0x000fe200078e0005 */
[----:B------:R-:W-:Y:S01]  /*14920*/  MOV R19, UR6 ;  /* 0x0000000600137c02 */ /* 0x000fe20008000f00 */
[----:B------:R-:W-:Y:S02]  /*14930*/  IMAD.U32 R17, RZ, RZ, UR4 ;  /* 0x00000004ff117e24 */ /* 0x000fe4000f8e00ff */
[----:B------:R-:W-:-:S07]  /*14940*/  IMAD.U32 R18, RZ, RZ, UR5 ;  /* 0x00000005ff127e24 */ /* 0x000fce000f8e00ff */
.L_x_535:
        /* <DEDUP_REMOVED lines=10> */
.L_x_454:
[----:B0-----:R-:W3:Y:S01]  /*149f0*/  LDL.LU R0, [R1+0x10] ;  /* 0x0000100001007983 */ /* 0x001ee20000300800 */
[----:B------:R-:W-:Y:S01]  /*14a00*/  BSSY B0, `(.L_x_537) ;  /* 0x000000b000007945 */ /* 0x000fe20003800000 */
[----:B------:R-:W0:Y:S01]  /*14a10*/  S2R R5, SR_CgaCtaId ;  /* 0x0000000000057919 */ /* 0x000e220000008800 */
[----:B---3--:R-:W-:-:S05]  /*14a20*/  VIADD R0, R0, 0x1 ;  /* 0x0000000100007836 */ /* 0x008fca0000000000 */
[----:B--2---:R-:W-:-:S04]  /*14a30*/  LEA.HI R2, R0, R0, RZ, 0x1 ;  /* 0x0000000000027211 */ /* 0x004fc800078f08ff */
[----:B------:R-:W-:Y:S02]  /*14a40*/  LOP3.LUT R3, R2, 0xfffffffe, RZ, 0xc0, !PT ;  /* 0xfffffffe02037812 */ /* 0x000fe400078ec0ff */
[----:B------:R-:W-:-:S03]  /*14a50*/  MOV R2, 0x400 ;  /* 0x0000040000027802 */ /* 0x000fc60000000f00 */
[----:B------:R-:W-:Y:S01]  /*14a60*/  IMAD.IADD R0, R0, 0x1, -R3 ;  /* 0x0000000100007824 */ /* 0x000fe200078e0a03 */
[----:B0-----:R-:W-:-:S04]  /*14a70*/  LEA R9, R5, R2, 0x18 ;  /* 0x0000000205097211 */ /* 0x001fc800078ec0ff */
[----:B------:R-:W-:-:S04]  /*14a80*/  SHF.L.U32 R0, R0, 0x1f, RZ ;  /* 0x0000001f00007819 */ /* 0x000fc800000006ff */
[----:B------:R-:W0:Y:S02]  /*14a90*/  SYNCS.PHASECHK.TRANS64.TRYWAIT P0, [R9+URZ+0x30820], R0 ;  /* 0x03082000090075a7 */ /* 0x000e24000800017f */
[----:B0-----:R-:W-:Y:S05]  /*14aa0*/  @!P0 BRA `(.L_x_538) ;  /* 0x0000001c00148947 */ /* 0x001fea0003800000 */
.L_x_632:
[----:B------:R-:W-:Y:S05]  /*14ab0*/  BSYNC B0 ;  /* 0x0000000000007941 */ /* 0x000fea0003800000 */
.L_x_537:
[----:B------:R-:W-:-:S03]  /*14ac0*/  UMOV UR4, 0xffffffff ;  /* 0xffffffff00047882 */ /* 0x000fc60000000000 */
[----:B------:R-:W-:Y:S05]  /*14ad0*/  BRA.DIV UR4, `(.L_x_539) ;  /* 0x0000001e041c7947 */ /* 0x000fea000b800000 */
[----:B0-----:R-:W0:Y:S02]  /*14ae0*/  S2R R0, SR_TID.X ;  /* 0x0000000000007919 */ /* 0x001e240000002100 */
[----:B0-----:R-:W-:-:S04]  /*14af0*/  SHF.R.U32.HI R0, RZ, 0x5, R0 ;  /* 0x00000005ff007819 */ /* 0x001fc80000011600 */
[----:B------:R-:W-:-:S05]  /*14b00*/  LOP3.LUT R0, R0, 0x3, RZ, 0xc0, !PT ;  /* 0x0000000300007812 */ /* 0x000fca00078ec0ff */
[----:B------:R0:W2:Y:S02]  /*14b10*/  SHFL.IDX PT, R14, R0, RZ, 0x1f ;  /* 0x00001fff000e7589 */ /* 0x0000a400000e0000 */
.L_x_635:
[----:B--2---:R-:W-:-:S13]  /*14b20*/  ISETP.NE.AND P0, PT, R14, RZ, PT ;  /* 0x000000ff0e00720c */ /* 0x004fda0003f05270 */
[----:B------:R-:W-:Y:S05]  /*14b30*/  @P0 BRA `(.L_x_311) ;  /* 0x0000000000880947 */ /* 0x000fea0003800000 */
[----:B------:R-:W-:-:S03]  /*14b40*/  UMOV UR4, 0xffffffff ;  /* 0xffffffff00047882 */ /* 0x000fc60000000000 */
[----:B------:R-:W-:Y:S05]  /*14b50*/  BRA.DIV UR4, `(.L_x_540) ;  /* 0x0000001e04307947 */ /* 0x000fea000b800000 */
[----:B------:R-:W-:-:S13]  /*14b60*/  ELECT P6, URZ, PT ;  /* 0x00000000003f782f */ /* 0x000fda00038c0000 */
.L_x_638:
[----:B------:R-:W-:Y:S05]  /*14b70*/  @!P6 BRA `(.L_x_311) ;  /* 0x000000000078e947 */ /* 0x000fea0003800000 */
[----:B0-----:R-:W2:Y:S02]  /*14b80*/  LDL.LU R0, [R1+0x1c] ;  /* 0x00001c0001007983 */ /* 0x001ea40000300800 */
[----:B--2---:R-:W-:-:S04]  /*14b90*/  LOP3.LUT R0, R0, 0x2, RZ, 0xfc, !PT ;  /* 0x0000000200007812 */ /* 0x004fc800078efcff */
[----:B------:R-:W-:-:S13]  /*14ba0*/  ISETP.NE.AND P2, PT, R0, 0x3, PT ;  /* 0x000000030000780c */ /* 0x000fda0003f45270 */
[----:B------:R-:W-:Y:S05]  /*14bb0*/  @!P2 BRA `(.L_x_541) ;  /* 0x000000000004a947 */ /* 0x000fea0003800000 */
[----:B------:R-:W-:Y:S01]  /*14bc0*/  BPT.TRAP 0x1 ;  /* 0x000000040000795c */ /* 0x000fe20000300000 */
.L_x_541:
[----:B------:R-:W-:Y:S01]  /*14bd0*/  VIADD R3, R9, 0x30840 ;  /* 0x0003084009037836 */ /* 0x000fe20000000000 */
[----:B------:R-:W-:Y:S02]  /*14be0*/  SHF.L.U32 R2, R24, 0x1f, RZ ;  /* 0x0000001f18027819 */ /* 0x000fe400000006ff */
[C---:B------:R-:W-:Y:S01]  /*14bf0*/  IADD3 R0, R22.reuse, 0x1, RZ ;  /* 0x0000000116007810 */ /* 0x040fe20007ffe0ff */
        /* <DEDUP_REMOVED lines=9> */
.L_x_639:
[----:B------:R-:W2:Y:S02]  /*14c90*/  SYNCS.PHASECHK.TRANS64.TRYWAIT P0, [R3+URZ], R0 ;  /* 0x00000000030075a7 */ /* 0x000ea4000800017f */
[----:B--2---:R-:W-:Y:S05]  /*14ca0*/  @!P0 BRA `(.L_x_543) ;  /* 0x0000001c00108947 */ /* 0x004fea0003800000 */
.L_x_640:
[----:B------:R-:W-:Y:S05]  /*14cb0*/  @!P2 BRA `(.L_x_544) ;  /* 0x000000000004a947 */ /* 0x000fea0003800000 */
[----:B------:R-:W-:Y:S01]  /*14cc0*/  BPT.TRAP 0x1 ;  /* 0x000000040000795c */ /* 0x000fe20000300000 */
.L_x_544:
[----:B--2---:R-:W-:-:S04]  /*14cd0*/  VIADD R3, R9, 0x30860 ;  /* 0x0003086009037836 */ /* 0x004fc80000000000 */
[----:B------:R-:W-:-:S04]  /*14ce0*/  IMAD R5, R22, 0x8, R3 ;  /* 0x0000000816057824 */ /* 0x000fc800078e0203 */
[----:B------:R-:W2:Y:S02]  /*14cf0*/  SYNCS.PHASECHK.TRANS64.TRYWAIT P0, [R5+URZ], R2 ;  /* 0x00000002050075a7 */ /* 0x000ea4000800017f */
[----:B--2---:R-:W-:Y:S05]  /*14d00*/  @!P0 BRA `(.L_x_545) ;  /* 0x0000001c000c8947 */ /* 0x004fea0003800000 */
.L_x_641:
[----:B------:R-:W-:-:S07]  /*14d10*/  IMAD R3, R4, 0x8, R3 ;  /* 0x0000000804037824 */ /* 0x000fce00078e0203 */
.L_x_546:
[----:B---3--:R3:W4:Y:S02]  /*14d20*/  SYNCS.PHASECHK.TRANS64.TRYWAIT P0, [R3+URZ], R0 ;  /* 0x00000000030075a7 */ /* 0x008724000800017f */
[----:B----4-:R-:W-:Y:S05]  /*14d30*/  @!P0 NANOSLEEP.SYNCS 0x989680 ;  /* 0x009896800000895d */ /* 0x010fea0003900000 */
[----:B------:R-:W4:Y:S02]  /*14d40*/  @!P0 SYNCS.PHASECHK.TRANS64 P0, [R3+URZ], R0 ;  /* 0x00000000030085a7 */ /* 0x000f24000800007f */
[----:B----4-:R-:W-:Y:S05]  /*14d50*/  @!P0 BRA `(.L_x_546) ;  /* 0xfffffffc00f08947 */ /* 0x010fea000383ffff */
.L_x_311:
[----:B------:R-:W-:Y:S05]  /*14d60*/  BSYNC B7 ;  /* 0x0000000000077941 */ /* 0x000fea0003800000 */
.L_x_308:
[----:B------:R-:W-:Y:S05]  /*14d70*/  EXIT ;  /* 0x000000000000794d */ /* 0x000fea0003800000 */
.L_x_329:
[----:B0-----:R0:W1:Y:S02]  /*14d80*/  SYNCS.PHASECHK.TRANS64.TRYWAIT P6, [R83+URZ+0x30890], R95 ;  /* 0x0308905f530075a7 */ /* 0x00106400080c017f */
[----:B-1----:R-:W-:Y:S05]  /*14d90*/  @!P6 NANOSLEEP.SYNCS 0x989680 ;  /* 0x009896800000e95d */ /* 0x002fea0003900000 */
[----:B------:R-:W1:Y:S02]  /*14da0*/  @!P6 SYNCS.PHASECHK.TRANS64 P6, [R83+URZ+0x30890], R95 ;  /* 0x0308905f5300e5a7 */ /* 0x000e6400080c007f */
[----:B-1----:R-:W-:Y:S05]  /*14db0*/  @!P6 BRA `(.L_x_329) ;  /* 0xfffffffc00f0e947 */ /* 0x002fea000383ffff */
[----:B------:R-:W-:Y:S05]  /*14dc0*/  BRA `(.L_x_547) ;  /* 0xfffffedc00707947 */ /* 0x000fea000383ffff */
.L_x_349:
[----:B0-----:R0:W1:Y:S02]  /*14dd0*/  SYNCS.PHASECHK.TRANS64.TRYWAIT P5, [R83+URZ+0x30890], R95 ;  /* 0x0308905f530075a7 */ /* 0x00106400080a017f */
[----:B-1----:R-:W-:Y:S05]  /*14de0*/  @!P5 NANOSLEEP.SYNCS 0x989680 ;  /* 0x009896800000d95d */ /* 0x002fea0003900000 */
[----:B------:R-:W1:Y:S02]  /*14df0*/  @!P5 SYNCS.PHASECHK.TRANS64 P5, [R83+URZ+0x30890], R95 ;  /* 0x0308905f5300d5a7 */ /* 0x000e6400080a007f */
[----:B-1----:R-:W-:Y:S05]  /*14e00*/  @!P5 BRA `(.L_x_349) ;  /* 0xfffffffc00f0d947 */ /* 0x002fea000383ffff */
[----:B------:R-:W-:Y:S05]  /*14e10*/  BRA `(.L_x_548) ;  /* 0xfffffeec00e87947 */ /* 0x000fea000383ffff */
.L_x_358:
[----:B-1----:R1:W2:Y:S02]  /*14e20*/  SYNCS.PHASECHK.TRANS64.TRYWAIT P4, [R83+URZ+0x30890], R95 ;  /* 0x0308905f530075a7 */ /* 0x0022a4000808017f */
[----:B--2---:R-:W-:Y:S05]  /*14e30*/  @!P4 NANOSLEEP.SYNCS 0x989680 ;  /* 0x009896800000c95d */ /* 0x004fea0003900000 */
[----:B------:R-:W2:Y:S02]  /*14e40*/  @!P4 SYNCS.PHASECHK.TRANS64 P4, [R83+URZ+0x30890], R95 ;  /* 0x0308905f5300c5a7 */ /* 0x000ea4000808007f */
[----:B--2---:R-:W-:Y:S05]  /*14e50*/  @!P4 BRA `(.L_x_358) ;  /* 0xfffffffc00f0c947 */ /* 0x004fea000383ffff */
[----:B------:R-:W-:Y:S05]  /*14e60*/  BRA `(.L_x_549) ;  /* 0xfffffefc00f87947 */ /* 0x000fea000383ffff */
.L_x_364:
[----:B--2---:R2:W3:Y:S02]  /*14e70*/  SYNCS.PHASECHK.TRANS64.TRYWAIT P3, [R83+URZ+0x308b0], R95 ;  /* 0x0308b05f530075a7 */ /* 0x0044e4000806017f */
[----:B---3--:R-:W-:Y:S05]  /*14e80*/  @!P3 NANOSLEEP.SYNCS 0x989680 ;  /* 0x009896800000b95d */ /* 0x008fea0003900000 */
[----:B------:R-:W3:Y:S02]  /*14e90*/  @!P3 SYNCS.PHASECHK.TRANS64 P3, [R83+URZ+0x308b0], R95 ;  /* 0x0308b05f5300b5a7 */ /* 0x000ee4000806007f */
[----:B---3--:R-:W-:Y:S05]  /*14ea0*/  @!P3 BRA `(.L_x_364) ;  /* 0xfffffffc00f0b947 */ /* 0x008fea000383ffff */
[----:B------:R-:W-:Y:S05]  /*14eb0*/  BRA `(.L_x_550) ;  /* 0xffffff00008c7947 */ /* 0x000fea000383ffff */
.L_x_372:
[----:B------:R-:W0:Y:S01]  /*14ec0*/  S2R R0, SR_TID.X ;  /* 0x0000000000007919 */ /* 0x000e220000002100 */
[----:B------:R-:W-:Y:S01]  /*14ed0*/  BSSY B0, `(.L_x_551) ;  /* 0x000000c000007945 */ /* 0x000fe20003800000 */
[----:B------:R-:W-:Y:S02]  /*14ee0*/  IMAD.MOV.U32 R12, RZ, RZ, RZ ;  /* 0x000000ffff0c7224 */ /* 0x000fe400078e00ff */
[----:B------:R-:W-:Y:S02]  /*14ef0*/  IMAD.MOV.U32 R11, RZ, RZ, 0x1f ;  /* 0x0000001fff0b7424 */ /* 0x000fe400078e00ff */
[----:B------:R-:W-:Y:S01]  /*14f00*/  IMAD.MOV.U32 R15, RZ, RZ, -0x1 ;  /* 0xffffffffff0f7424 */ /* 0x000fe200078e00ff */
[----:B0-----:R-:W-:-:S04]  /*14f10*/  IADD3 R3, R0, -0x80, RZ ;  /* 0xffffff8000037810 */ /* 0x001fc80007ffe0ff */
[----:B------:R-:W-:-:S04]  /*14f20*/  SHF.R.S32.HI R0, RZ, 0x1f, R3 ;  /* 0x0000001fff007819 */ /* 0x000fc80000011403 */
[----:B------:R-:W-:-:S04]  /*14f30*/  LEA.HI R0, R0, R3, RZ, 0x7 ;  /* 0x0000000300007211 */ /* 0x000fc800078f38ff */
[----:B------:R-:W-:-:S05]  /*14f40*/  SHF.R.S32.HI R0, RZ, 0x7, R0 ;  /* 0x00000007ff007819 */ /* 0x000fca0000011400 */
[----:B------:R-:W-:-:S07]  /*14f50*/  IMAD.MOV.U32 R13, RZ, RZ, R0 ;  /* 0x000000ffff0d7224 */ /* 0x000fce00078e0000 */
[----:B-----5:R-:W-:Y:S05]  /*14f60*/  WARPSYNC.COLLECTIVE R15, `(.L_x_552) ;  /* 0x000000000f087348 */ /* 0x020fea0003c00000 */
[----:B------:R0:W1:Y:S02]  /*14f70*/  SHFL.IDX P6, R14, R13, R12, R11 ;  /* 0x0000000c0d0e7389 */ /* 0x00006400000c000b */
[----:B01---5:R-:W-:Y:S01]  /*14f80*/  ENDCOLLECTIVE ;  /* 0x000000000000791b */ /* 0x023fe20003800000 */
.L_x_552:
[----:B------:R-:W-:Y:S05]  /*14f90*/  BSYNC B0 ;  /* 0x0000000000007941 */ /* 0x000fea0003800000 */
.L_x_551:
[----:B------:R0:W-:Y:S01]  /*14fa0*/  STL [R1+0x30], R14 ;  /* 0x0000300e01007387 */ /* 0x0001e20000100800 */
[----:B------:R-:W-:Y:S05]  /*14fb0*/  BRA `(.L_x_553) ;  /* 0xffffff0400dc7947 */ /* 0x000fea000383ffff */
.L_x_386:
[----:B------:R-:W-:Y:S01]  /*14fc0*/  BSSY B1, `(.L_x_554) ;  /* 0x0000008000017945 */ /* 0x000fe20003800000 */
[----:B------:R-:W-:Y:S01]  /*14fd0*/  MOV R13, R29 ;  /* 0x0000001d000d7202 */ /* 0x000fe20000000f00 */
[----:B------:R-:W-:Y:S02]  /*14fe0*/  IMAD.MOV.U32 R12, RZ, RZ, RZ ;  /* 0x000000ffff0c7224 */ /* 0x000fe400078e00ff */
[----:B------:R-:W-:Y:S02]  /*14ff0*/  IMAD.MOV.U32 R11, RZ, RZ, 0x1c1f ;  /* 0x00001c1fff0b7424 */ /* 0x000fe400078e00ff */
[----:B------:R-:W-:-:S07]  /*15000*/  IMAD.MOV.U32 R15, RZ, RZ, -0x1 ;  /* 0xffffffffff0f7424 */ /* 0x000fce00078e00ff */
[----:B0----5:R-:W-:Y:S05]  /*15010*/  WARPSYNC.COLLECTIVE R15, `(.L_x_555) ;  /* 0x000000000f087348 */ /* 0x021fea0003c00000 */
[----:B------:R1:W2:Y:S02]  /*15020*/  SHFL.IDX P6, R14, R13, R12, R11 ;  /* 0x0000000c0d0e7389 */ /* 0x0002a400000c000b */
[----:B012--5:R-:W-:Y:S01]  /*15030*/  ENDCOLLECTIVE ;  /* 0x000000000000791b */ /* 0x027fe20003800000 */
.L_x_555:
[----:B------:R-:W-:Y:S05]  /*15040*/  BSYNC B1 ;  /* 0x0000000000017941 */ /* 0x000fea0003800000 */
.L_x_554:
[----:B------:R-:W-:Y:S05]  /*15050*/  BRA `(.L_x_556) ;  /* 0xffffff0c00fc7947 */ /* 0x000fea000383ffff */
.L_x_387:
[----:B------:R-:W-:Y:S01]  /*15060*/  BSSY B1, `(.L_x_557) ;  /* 0x0000008000017945 */ /* 0x000fe20003800000 */
[----:B------:R-:W-:Y:S01]  /*15070*/  IMAD.MOV.U32 R13, RZ, RZ, R28 ;  /* 0x000000ffff0d7224 */ /* 0x000fe200078e001c */
[----:B------:R-:W-:Y:S01]  /*15080*/  MOV R12, RZ ;  /* 0x000000ff000c7202 */ /* 0x000fe20000000f00 */
[----:B------:R-:W-:Y:S02]  /*15090*/  IMAD.MOV.U32 R11, RZ, RZ, 0x1c1f ;  /* 0x00001c1fff0b7424 */ /* 0x000fe400078e00ff */
[----:B------:R-:W-:-:S07]  /*150a0*/  IMAD.MOV.U32 R15, RZ, RZ, -0x1 ;  /* 0xffffffffff0f7424 */ /* 0x000fce00078e00ff */
[----:B0----5:R-:W-:Y:S05]  /*150b0*/  WARPSYNC.COLLECTIVE R15, `(.L_x_558) ;  /* 0x000000000f087348 */ /* 0x021fea0003c00000 */
[----:B------:R1:W2:Y:S02]  /*150c0*/  SHFL.IDX P6, R14, R13, R12, R11 ;  /* 0x0000000c0d0e7389 */ /* 0x0002a400000c000b */
[----:B012--5:R-:W-:Y:S01]  /*150d0*/  ENDCOLLECTIVE ;  /* 0x000000000000791b */ /* 0x027fe20003800000 */
.L_x_558:
[----:B------:R-:W-:Y:S05]  /*150e0*/  BSYNC B1 ;  /* 0x0000000000017941 */ /* 0x000fea0003800000 */
.L_x_557:
[----:B------:R-:W-:Y:S05]  /*150f0*/  BRA `(.L_x_559) ;  /* 0xffffff0c00dc7947 */ /* 0x000fea000383ffff */
.L_x_388:
[----:B------:R-:W-:Y:S01]  /*15100*/  BSSY B1, `(.L_x_560) ;  /* 0x0000008000017945 */ /* 0x000fe20003800000 */
[----:B------:R-:W-:Y:S01]  /*15110*/  IMAD.MOV.U32 R13, RZ, RZ, R31 ;  /* 0x000000ffff0d7224 */ /* 0x000fe200078e001f */
[----:B------:R-:W-:Y:S01]  /*15120*/  MOV R11, 0x1c1f ;  /* 0x00001c1f000b7802 */ /* 0x000fe20000000f00 */
[----:B------:R-:W-:Y:S02]  /*15130*/  IMAD.MOV.U32 R12, RZ, RZ, RZ ;  /* 0x000000ffff0c7224 */ /* 0x000fe400078e00ff */
[----:B------:R-:W-:-:S07]  /*15140*/  IMAD.MOV.U32 R15, RZ, RZ, -0x1 ;  /* 0xffffffffff0f7424 */ /* 0x000fce00078e00ff */
[----:B0----5:R-:W-:Y:S05]  /*15150*/  WARPSYNC.COLLECTIVE R15, `(.L_x_561) ;  /* 0x000000000f087348 */ /* 0x021fea0003c00000 */
[----:B------:R1:W2:Y:S02]  /*15160*/  SHFL.IDX P6, R14, R13, R12, R11 ;  /* 0x0000000c0d0e7389 */ /* 0x0002a400000c000b */
[----:B012--5:R-:W-:Y:S01]  /*15170*/  ENDCOLLECTIVE ;  /* 0x000000000000791b */ /* 0x027fe20003800000 */
.L_x_561:
[----:B------:R-:W-:Y:S05]  /*15180*/  BSYNC B1 ;  /* 0x0000000000017941 */ /* 0x000fea0003800000 */
.L_x_560:
[----:B------:R-:W-:Y:S05]  /*15190*/  BRA `(.L_x_562) ;  /* 0xffffff0c00bc7947 */ /* 0x000fea000383ffff */
.L_x_389:
[----:B------:R-:W-:Y:S01]  /*151a0*/  BSSY B1, `(.L_x_563) ;  /* 0x0000008000017945 */ /* 0x000fe20003800000 */
[----:B------:R-:W-:Y:S01]  /*151b0*/  IMAD.MOV.U32 R13, RZ, RZ, R30 ;  /* 0x000000ffff0d7224 */ /* 0x000fe200078e001e */
[----:B------:R-:W-:Y:S01]  /*151c0*/  MOV R15, 0xffffffff ;  /* 0xffffffff000f7802 */ /* 0x000fe20000000f00 */
[----:B------:R-:W-:Y:S02]  /*151d0*/  IMAD.MOV.U32 R12, RZ, RZ, RZ ;  /* 0x000000ffff0c7224 */ /* 0x000fe400078e00ff */
[----:B------:R-:W-:-:S07]  /*151e0*/  IMAD.MOV.U32 R11, RZ, RZ, 0x1c1f ;  /* 0x00001c1fff0b7424 */ /* 0x000fce00078e00ff */
[----:B0----5:R-:W-:Y:S05]  /*151f0*/  WARPSYNC.COLLECTIVE R15, `(.L_x_564) ;  /* 0x000000000f087348 */ /* 0x021fea0003c00000 */
[----:B------:R1:W2:Y:S02]  /*15200*/  SHFL.IDX P6, R14, R13, R12, R11 ;  /* 0x0000000c0d0e7389 */ /* 0x0002a400000c000b */
[----:B012--5:R-:W-:Y:S01]  /*15210*/  ENDCOLLECTIVE ;  /* 0x000000000000791b */ /* 0x027fe20003800000 */
.L_x_564:
[----:B------:R-:W-:Y:S05]  /*15220*/  BSYNC B1 ;  /* 0x0000000000017941 */ /* 0x000fea0003800000 */
.L_x_563:
[----:B------:R-:W-:Y:S05]  /*15230*/  BRA `(.L_x_565) ;  /* 0xffffff0c009c7947 */ /* 0x000fea000383ffff */
.L_x_391:
[----:B0-----:R0:W1:Y:S02]  /*15240*/  SYNCS.PHASECHK.TRANS64.TRYWAIT P1, [R2+URZ+0x30800], R27 ;  /* 0x0308001b020075a7 */ /* 0x001064000802017f */
[----:B-1----:R-:W-:Y:S05]  /*15250*/  @!P1 NANOSLEEP.SYNCS 0x989680 ;  /* 0x009896800000995d */ /* 0x002fea0003900000 */
[----:B------:R-:W1:Y:S02]  /*15260*/  @!P1 SYNCS.PHASECHK.TRANS64 P1, [R2+URZ+0x30800], R27 ;  /* 0x0308001b020095a7 */ /* 0x000e64000802007f */
[----:B-1----:R-:W-:Y:S05]  /*15270*/  @!P1 BRA `(.L_x_391) ;  /* 0xfffffffc00f09947 */ /* 0x002fea000383ffff */
[----:B------:R-:W-:Y:S05]  /*15280*/  BRA `(.L_x_566) ;  /* 0xffffff1000207947 */ /* 0x000fea000383ffff */
.L_x_399:
[----:B------:R-:W-:Y:S01]  /*15290*/  BSSY B1, `(.L_x_567) ;  /* 0x0000008000017945 */ /* 0x000fe20003800000 */
[----:B------:R-:W-:Y:S02]  /*152a0*/  IMAD.MOV.U32 R13, RZ, RZ, R29 ;  /* 0x000000ffff0d7224 */ /* 0x000fe400078e001d */
[----:B------:R-:W-:Y:S02]  /*152b0*/  IMAD.MOV.U32 R12, RZ, RZ, RZ ;  /* 0x000000ffff0c7224 */ /* 0x000fe400078e00ff */
[----:B------:R-:W-:Y:S02]  /*152c0*/  IMAD.MOV.U32 R11, RZ, RZ, 0x1c1f ;  /* 0x00001c1fff0b7424 */ /* 0x000fe400078e00ff */
[----:B------:R-:W-:-:S07]  /*152d0*/  IMAD.MOV.U32 R15, RZ, RZ, -0x1 ;  /* 0xffffffffff0f7424 */ /* 0x000fce00078e00ff */
[----:B-----5:R-:W-:Y:S05]  /*152e0*/  WARPSYNC.COLLECTIVE R15, `(.L_x_568) ;  /* 0x000000000f087348 */ /* 0x020fea0003c00000 */
[----:B------:R0:W1:Y:S02]  /*152f0*/  SHFL.IDX P6, R14, R13, R12, R11 ;  /* 0x0000000c0d0e7389 */ /* 0x00006400000c000b */
[----:B01---5:R-:W-:Y:S01]  /*15300*/  ENDCOLLECTIVE ;  /* 0x000000000000791b */ /* 0x023fe20003800000 */
.L_x_568:
[----:B------:R-:W-:Y:S05]  /*15310*/  BSYNC B1 ;  /* 0x0000000000017941 */ /* 0x000fea0003800000 */
.L_x_567:
[----:B------:R-:W-:Y:S05]  /*15320*/  BRA `(.L_x_569) ;  /* 0xffffff1800fc7947 */ /* 0x000fea000383ffff */
.L_x_400:
[----:B------:R-:W-:Y:S01]  /*15330*/  BSSY B1, `(.L_x_570) ;  /* 0x0000008000017945 */ /* 0x000fe20003800000 */
[----:B------:R-:W-:Y:S01]  /*15340*/  MOV R13, R28 ;  /* 0x0000001c000d7202 */ /* 0x000fe20000000f00 */
[----:B------:R-:W-:Y:S02]  /*15350*/  IMAD.MOV.U32 R12, RZ, RZ, RZ ;  /* 0x000000ffff0c7224 */ /* 0x000fe400078e00ff */
[----:B------:R-:W-:Y:S02]  /*15360*/  IMAD.MOV.U32 R11, RZ, RZ, 0x1c1f ;  /* 0x00001c1fff0b7424 */ /* 0x000fe400078e00ff */
[----:B------:R-:W-:-:S07]  /*15370*/  IMAD.MOV.U32 R15, RZ, RZ, -0x1 ;  /* 0xffffffffff0f7424 */ /* 0x000fce00078e00ff */
[----:B-----5:R-:W-:Y:S05]  /*15380*/  WARPSYNC.COLLECTIVE R15, `(.L_x_571) ;  /* 0x000000000f087348 */ /* 0x020fea0003c00000 */
[----:B------:R0:W1:Y:S02]  /*15390*/  SHFL.IDX P6, R14, R13, R12, R11 ;  /* 0x0000000c0d0e7389 */ /* 0x00006400000c000b */
[----:B01---5:R-:W-:Y:S01]  /*153a0*/  ENDCOLLECTIVE ;  /* 0x000000000000791b */ /* 0x023fe20003800000 */
.L_x_571:
[----:B------:R-:W-:Y:S05]  /*153b0*/  BSYNC B1 ;  /* 0x0000000000017941 */ /* 0x000fea0003800000 */
.L_x_570:
[----:B------:R-:W-:Y:S05]  /*153c0*/  BRA `(.L_x_572) ;  /* 0xffffff1800e07947 */ /* 0x000fea000383ffff */
.L_x_401:
[----:B------:R-:W-:Y:S01]  /*153d0*/  BSSY B1, `(.L_x_573) ;  /* 0x0000008000017945 */ /* 0x000fe20003800000 */
[----:B------:R-:W-:Y:S01]  /*153e0*/  IMAD.MOV.U32 R13, RZ, RZ, R31 ;  /* 0x000000ffff0d7224 */ /* 0x000fe200078e001f */
[----:B------:R-:W-:Y:S01]  /*153f0*/  MOV R12, RZ ;  /* 0x000000ff000c7202 */ /* 0x000fe20000000f00 */
[----:B------:R-:W-:Y:S02]  /*15400*/  IMAD.MOV.U32 R11, RZ, RZ, 0x1c1f ;  /* 0x00001c1fff0b7424 */ /* 0x000fe400078e00ff */
[----:B------:R-:W-:-:S07]  /*15410*/  IMAD.MOV.U32 R15, RZ, RZ, -0x1 ;  /* 0xffffffffff0f7424 */ /* 0x000fce00078e00ff */
[----:B-----5:R-:W-:Y:S05]  /*15420*/  WARPSYNC.COLLECTIVE R15, `(.L_x_574) ;  /* 0x000000000f087348 */ /* 0x020fea0003c00000 */
[----:B------:R0:W1:Y:S02]  /*15430*/  SHFL.IDX P6, R14, R13, R12, R11 ;  /* 0x0000000c0d0e7389 */ /* 0x00006400000c000b */
[----:B01---5:R-:W-:Y:S01]  /*15440*/  ENDCOLLECTIVE ;  /* 0x000000000000791b */ /* 0x023fe20003800000 */
.L_x_574:
[----:B------:R-:W-:Y:S05]  /*15450*/  BSYNC B1 ;  /* 0x0000000000017941 */ /* 0x000fea0003800000 */
.L_x_573:
[----:B------:R-:W-:Y:S05]  /*15460*/  BRA `(.L_x_575) ;  /* 0xffffff1800c47947 */ /* 0x000fea000383ffff */
.L_x_402:
[----:B------:R-:W-:Y:S01]  /*15470*/  BSSY B1, `(.L_x_576) ;  /* 0x0000008000017945 */ /* 0x000fe20003800000 */
[----:B------:R-:W-:Y:S01]  /*15480*/  IMAD.MOV.U32 R13, RZ, RZ, R30 ;  /* 0x000000ffff0d7224 */ /* 0x000fe200078e001e */
[----:B------:R-:W-:Y:S01]  /*15490*/  MOV R11, 0x1c1f ;  /* 0x00001c1f000b7802 */ /* 0x000fe20000000f00 */
[----:B------:R-:W-:Y:S02]  /*154a0*/  IMAD.MOV.U32 R12, RZ, RZ, RZ ;  /* 0x000000ffff0c7224 */ /* 0x000fe400078e00ff */
[----:B------:R-:W-:-:S07]  /*154b0*/  IMAD.MOV.U32 R15, RZ, RZ, -0x1 ;  /* 0xffffffffff0f7424 */ /* 0x000fce00078e00ff */
[----:B-----5:R-:W-:Y:S05]  /*154c0*/  WARPSYNC.COLLECTIVE R15, `(.L_x_577) ;  /* 0x000000000f087348 */ /* 0x020fea0003c00000 */
[----:B------:R0:W1:Y:S02]  /*154d0*/  SHFL.IDX P6, R14, R13, R12, R11 ;  /* 0x0000000c0d0e7389 */ /* 0x00006400000c000b */
[----:B01---5:R-:W-:Y:S01]  /*154e0*/  ENDCOLLECTIVE ;  /* 0x000000000000791b */ /* 0x023fe20003800000 */
.L_x_577:
[----:B------:R-:W-:Y:S05]  /*154f0*/  BSYNC B1 ;  /* 0x0000000000017941 */ /* 0x000fea0003800000 */
.L_x_576:
[----:B------:R-:W-:Y:S05]  /*15500*/  BRA `(.L_x_578) ;  /* 0xffffff1800a87947 */ /* 0x000fea000383ffff */
.L_x_404:
[----:B0-----:R0:W1:Y:S02]  /*15510*/  SYNCS.PHASECHK.TRANS64.TRYWAIT P1, [R2+URZ+0x30800], R9 ;  /* 0x03080009020075a7 */ /* 0x001064000802017f */
[----:B-1----:R-:W-:Y:S05]  /*15520*/  @!P1 NANOSLEEP.SYNCS 0x989680 ;  /* 0x009896800000995d */ /* 0x002fea0003900000 */
[----:B------:R-:W1:Y:S02]  /*15530*/  @!P1 SYNCS.PHASECHK.TRANS64 P1, [R2+URZ+0x30800], R9 ;  /* 0x03080009020095a7 */ /* 0x000e64000802007f */
[----:B-1----:R-:W-:Y:S05]  /*15540*/  @!P1 BRA `(.L_x_404) ;  /* 0xfffffffc00f09947 */ /* 0x002fea000383ffff */
[----:B------:R-:W-:Y:S05]  /*15550*/  BRA `(.L_x_579) ;  /* 0xffffff1c001c7947 */ /* 0x000fea000383ffff */
.L_x_410:
[----:B--2---:R2:W4:Y:S02]  /*15560*/  SYNCS.PHASECHK.TRANS64.TRYWAIT P1, [R4+URZ+0x30830], R5 ;  /* 0x03083005040075a7 */ /* 0x004524000802017f */
[----:B----4-:R-:W-:Y:S05]  /*15570*/  @!P1 NANOSLEEP.SYNCS 0x989680 ;  /* 0x009896800000995d */ /* 0x010fea0003900000 */
[----:B------:R-:W4:Y:S02]  /*15580*/  @!P1 SYNCS.PHASECHK.TRANS64 P1, [R4+URZ+0x30830], R5 ;  /* 0x03083005040095a7 */ /* 0x000f24000802007f */
[----:B----4-:R-:W-:Y:S05]  /*15590*/  @!P1 BRA `(.L_x_410) ;  /* 0xfffffffc00f09947 */ /* 0x010fea000383ffff */
[----:B------:R-:W-:Y:S05]  /*155a0*/  BRA `(.L_x_409) ;  /* 0xffffff2800507947 */ /* 0x000fea000383ffff */
.L_x_416:
[----:B-1----:R1:W2:Y:S02]  /*155b0*/  SYNCS.PHASECHK.TRANS64.TRYWAIT P3, [R0+URZ+0x30830], R3 ;  /* 0x03083003000075a7 */ /* 0x0022a4000806017f */
[----:B--2---:R-:W-:Y:S05]  /*155c0*/  @!P3 NANOSLEEP.SYNCS 0x989680 ;  /* 0x009896800000b95d */ /* 0x004fea0003900000 */
[----:B------:R-:W2:Y:S02]  /*155d0*/  @!P3 SYNCS.PHASECHK.TRANS64 P3, [R0+URZ+0x30830], R3 ;  /* 0x030830030000b5a7 */ /* 0x000ea4000806007f */
[----:B--2---:R-:W-:Y:S05]  /*155e0*/  @!P3 BRA `(.L_x_416) ;  /* 0xfffffffc00f0b947 */ /* 0x004fea000383ffff */
[----:B------:R-:W-:Y:S05]  /*155f0*/  BRA `(.L_x_415) ;  /* 0xffffff5800287947 */ /* 0x000fea000383ffff */
.L_x_421:
[----:B-1----:R1:W2:Y:S02]  /*15600*/  SYNCS.PHASECHK.TRANS64.TRYWAIT P2, [R3+URZ+0x30850], R0 ;  /* 0x03085000030075a7 */ /* 0x0022a4000804017f */
[----:B--2---:R-:W-:Y:S05]  /*15610*/  @!P2 NANOSLEEP.SYNCS 0x989680 ;  /* 0x009896800000a95d */ /* 0x004fea0003900000 */
[----:B------:R-:W2:Y:S02]  /*15620*/  @!P2 SYNCS.PHASECHK.TRANS64 P2, [R3+URZ+0x30850], R0 ;  /* 0x030850000300a5a7 */ /* 0x000ea4000804007f */
[----:B--2---:R-:W-:Y:S05]  /*15630*/  @!P2 BRA `(.L_x_421) ;  /* 0xfffffffc00f0a947 */ /* 0x004fea000383ffff */
[----:B------:R-:W-:Y:S05]  /*15640*/  BRA `(.L_x_420) ;  /* 0xffffff5800fc7947 */ /* 0x000fea000383ffff */
.L_x_426:
[----:B-1----:R1:W2:Y:S02]  /*15650*/  SYNCS.PHASECHK.TRANS64.TRYWAIT P0, [R12+URZ+0x30850], R5 ;  /* 0x030850050c0075a7 */ /* 0x0022a4000800017f */
[----:B--2---:R-:W-:Y:S05]  /*15660*/  @!P0 NANOSLEEP.SYNCS 0x989680 ;  /* 0x009896800000895d */ /* 0x004fea0003900000 */
[----:B------:R-:W2:Y:S02]  /*15670*/  @!P0 SYNCS.PHASECHK.TRANS64 P0, [R12+URZ+0x30850], R5 ;  /* 0x030850050c0085a7 */ /* 0x000ea4000800007f */
[----:B--2---:R-:W-:Y:S05]  /*15680*/  @!P0 BRA `(.L_x_426) ;  /* 0xfffffffc00f08947 */ /* 0x004fea000383ffff */
[----:B------:R-:W-:Y:S05]  /*15690*/  BRA `(.L_x_425) ;  /* 0xffffff8400707947 */ /* 0x000fea000383ffff */
.L_x_458:
[----:B------:R-:W0:Y:S01]  /*156a0*/  S2R R9, SR_TID.X ;  /* 0x0000000000097919 */ /* 0x000e220000002100 */
[----:B------:R-:W-:Y:S01]  /*156b0*/  BSSY B1, `(.L_x_580) ;  /* 0x000000a000017945 */ /* 0x000fe20003800000 */
[----:B------:R-:W-:Y:S01]  /*156c0*/  IMAD.MOV.U32 R12, RZ, RZ, RZ ;  /* 0x000000ffff0c7224 */ /* 0x000fe200078e00ff */
[----:B------:R-:W-:Y:S01]  /*156d0*/  MOV R15, 0xffffffff ;  /* 0xffffffff000f7802 */ /* 0x000fe20000000f00 */
[----:B------:R-:W-:Y:S01]  /*156e0*/  IMAD.MOV.U32 R11, RZ, RZ, 0x1f ;  /* 0x0000001fff0b7424 */ /* 0x000fe200078e00ff */
[----:B0-----:R-:W-:-:S04]  /*156f0*/  SHF.R.U32.HI R9, RZ, 0x5, R9 ;  /* 0x00000005ff097819 */ /* 0x001fc80000011609 */
[----:B------:R-:W-:-:S05]  /*15700*/  LOP3.LUT R9, R9, 0x3, RZ, 0xc0, !PT ;  /* 0x0000000309097812 */ /* 0x000fca00078ec0ff */
[----:B------:R-:W-:-:S07]  /*15710*/  IMAD.MOV.U32 R13, RZ, RZ, R9 ;  /* 0x000000ffff0d7224 */ /* 0x000fce00078e0009 */
[----:B-1---5:R-:W-:Y:S05]  /*15720*/  WARPSYNC.COLLECTIVE R15, `(.L_x_581) ;  /* 0x000000000f087348 */ /* 0x022fea0003c00000 */
[----:B------:R0:W2:Y:S02]  /*15730*/  SHFL.IDX P6, R14, R13, R12, R11 ;  /* 0x0000000c0d0e7389 */ /* 0x0000a400000c000b */
[----:B012--5:R-:W-:Y:S01]  /*15740*/  ENDCOLLECTIVE ;  /* 0x000000000000791b */ /* 0x027fe20003800000 */
.L_x_581:
[----:B------:R-:W-:Y:S05]  /*15750*/  BSYNC B1 ;  /* 0x0000000000017941 */ /* 0x000fea0003800000 */
.L_x_580:
[----:B------:R-:W-:Y:S05]  /*15760*/  BRA `(.L_x_582) ;  /* 0xffffffbc00347947 */ /* 0x000fea000383ffff */
.L_x_459:
[----:B------:R-:W-:Y:S01]  /*15770*/  BSSY B1, `(.L_x_583) ;  /* 0x0000006000017945 */ /* 0x000fe20003800000 */
[----:B------:R-:W-:-:S07]  /*15780*/  IMAD.MOV.U32 R15, RZ, RZ, -0x1 ;  /* 0xffffffffff0f7424 */ /* 0x000fce00078e00ff */
[----:B-1---5:R-:W-:Y:S05]  /*15790*/  WARPSYNC.COLLECTIVE R15, `(.L_x_584) ;  /* 0x000000000f0c7348 */ /* 0x022fea0003c00000 */
[----:B------:R-:W-:Y:S02]  /*157a0*/  ELECT P6, UR62, PT ;  /* 0x00000000003e782f */ /* 0x000fe400038c0000 */
[----:B------:R-:W-:Y:S01]  /*157b0*/  MOV R14, UR62 ;  /* 0x0000003e000e7c02 */ /* 0x000fe20008000f00 */
[----:B-1---5:R-:W-:Y:S10]  /*157c0*/  ENDCOLLECTIVE ;  /* 0x000000000000791b */ /* 0x022ff40003800000 */
.L_x_584:
[----:B------:R-:W-:Y:S05]  /*157d0*/  BSYNC B1 ;  /* 0x0000000000017941 */ /* 0x000fea0003800000 */
.L_x_583:
[----:B------:R-:W-:Y:S05]  /*157e0*/  BRA `(.L_x_585) ;  /* 0xffffffbc00207947 */ /* 0x000fea000383ffff */
.L_x_461:
[----:B0-----:R0:W2:Y:S02]  /*157f0*/  SYNCS.PHASECHK.TRANS64.TRYWAIT P0, [R6+URZ+0x30820], R7 ;  /* 0x03082007060075a7 */ /* 0x0010a4000800017f */
[----:B--2---:R-:W-:Y:S05]  /*15800*/  @!P0 NANOSLEEP.SYNCS 0x989680 ;  /* 0x009896800000895d */ /* 0x004fea0003900000 */
[----:B------:R-:W2:Y:S02]  /*15810*/  @!P0 SYNCS.PHASECHK.TRANS64 P0, [R6+URZ+0x30820], R7 ;  /* 0x03082007060085a7 */ /* 0x000ea4000800007f */
[----:B--2---:R-:W-:Y:S05]  /*15820*/  @!P0 BRA `(.L_x_461) ;  /* 0xfffffffc00f08947 */ /* 0x004fea000383ffff */
[----:B------:R-:W-:Y:S05]  /*15830*/  BRA `(.L_x_586) ;  /* 0xffffffbc003c7947 */ /* 0x000fea000383ffff */
.L_x_464:
[----:B0-----:R0:W2:Y:S02]  /*15840*/  SYNCS.PHASECHK.TRANS64.TRYWAIT P0, [R7+URZ+0x308a0], R8 ;  /* 0x0308a008070075a7 */ /* 0x0010a4000800017f */
[----:B--2---:R-:W-:Y:S05]  /*15850*/  @!P0 NANOSLEEP.SYNCS 0x989680 ;  /* 0x009896800000895d */ /* 0x004fea0003900000 */
[----:B------:R-:W2:Y:S02]  /*15860*/  @!P0 SYNCS.PHASECHK.TRANS64 P0, [R7+URZ+0x308a0], R8 ;  /* 0x0308a008070085a7 */ /* 0x000ea4000800007f */
[----:B--2---:R-:W-:Y:S05]  /*15870*/  @!P0 BRA `(.L_x_464) ;  /* 0xfffffffc00f08947 */ /* 0x004fea000383ffff */
[----:B------:R-:W-:Y:S05]  /*15880*/  BRA `(.L_x_587) ;  /* 0xffffffbc00447947 */ /* 0x000fea000383ffff */
.L_x_466:
[----:B--2---:R2:W3:Y:S02]  /*15890*/  SYNCS.PHASECHK.TRANS64.TRYWAIT P0, [R7+URZ+0x308c0], R8 ;  /* 0x0308c008070075a7 */ /* 0x0044e4000800017f */
[----:B---3--:R-:W-:Y:S05]  /*158a0*/  @!P0 NANOSLEEP.SYNCS 0x989680 ;  /* 0x009896800000895d */ /* 0x008fea0003900000 */
[----:B------:R-:W3:Y:S02]  /*158b0*/  @!P0 SYNCS.PHASECHK.TRANS64 P0, [R7+URZ+0x308c0], R8 ;  /* 0x0308c008070085a7 */ /* 0x000ee4000800007f */
[----:B---3--:R-:W-:Y:S05]  /*158c0*/  @!P0 BRA `(.L_x_466) ;  /* 0xfffffffc00f08947 */ /* 0x008fea000383ffff */
[----:B------:R-:W-:Y:S05]  /*158d0*/  BRA `(.L_x_588) ;  /* 0xffffffbc009c7947 */ /* 0x000fea000383ffff */
.L_x_470:
[----:B0-----:R0:W2:Y:S02]  /*158e0*/  SYNCS.PHASECHK.TRANS64.TRYWAIT P0, [R7+URZ+0x308a0], R10 ;  /* 0x0308a00a070075a7 */ /* 0x0010a4000800017f */
[----:B--2---:R-:W-:Y:S05]  /*158f0*/  @!P0 NANOSLEEP.SYNCS 0x989680 ;  /* 0x009896800000895d */ /* 0x004fea0003900000 */
[----:B------:R-:W2:Y:S02]  /*15900*/  @!P0 SYNCS.PHASECHK.TRANS64 P0, [R7+URZ+0x308a0], R10 ;  /* 0x0308a00a070085a7 */ /* 0x000ea4000800007f */
[----:B--2---:R-:W-:Y:S05]  /*15910*/  @!P0 BRA `(.L_x_470) ;  /* 0xfffffffc00f08947 */ /* 0x004fea000383ffff */
[----:B------:R-:W-:Y:S05]  /*15920*/  BRA `(.L_x_589) ;  /* 0xffffffc0001c7947 */ /* 0x000fea000383ffff */
.L_x_472:
[----:B--2---:R2:W3:Y:S02]  /*15930*/  SYNCS.PHASECHK.TRANS64.TRYWAIT P1, [R7+URZ+0x308c0], R10 ;  /* 0x0308c00a070075a7 */ /* 0x0044e4000802017f */
[----:B---3--:R-:W-:Y:S05]  /*15940*/  @!P1 NANOSLEEP.SYNCS 0x989680 ;  /* 0x009896800000995d */ /* 0x008fea0003900000 */
[----:B------:R-:W3:Y:S02]  /*15950*/  @!P1 SYNCS.PHASECHK.TRANS64 P1, [R7+URZ+0x308c0], R10 ;  /* 0x0308c00a070095a7 */ /* 0x000ee4000802007f */
[----:B---3--:R-:W-:Y:S05]  /*15960*/  @!P1 BRA `(.L_x_472) ;  /* 0xfffffffc00f09947 */ /* 0x008fea000383ffff */
[----:B------:R-:W-:Y:S05]  /*15970*/  BRA `(.L_x_590) ;  /* 0xffffffc000707947 */ /* 0x000fea000383ffff */
.L_x_482:
        /* <DEDUP_REMOVED lines=8> */
[----:B-1----:R-:W-:Y:S05]  /*15a00*/  WARPSYNC.COLLECTIVE R15, `(.L_x_592) ;  /* 0x000000000f087348 */ /* 0x002fea0003c00000 */
[----:B------:R0:W2:Y:S02]  /*15a10*/  SHFL.IDX P6, R14, R13, R12, R11 ;  /* 0x0000000c0d0e7389 */ /* 0x0000a400000c000b */
[----:B012---:R-:W-:Y:S01]  /*15a20*/  ENDCOLLECTIVE ;  /* 0x000000000000791b */ /* 0x007fe20003800000 */
.L_x_592:
[----:B------:R-:W-:Y:S05]  /*15a30*/  BSYNC B0 ;  /* 0x0000000000007941 */ /* 0x000fea0003800000 */
.L_x_591:
[----:B------:R-:W-:Y:S05]  /*15a40*/  BRA `(.L_x_593) ;  /* 0xffffffc800a47947 */ /* 0x000fea000383ffff */
.L_x_483:
[----:B------:R-:W-:Y:S01]  /*15a50*/  BSSY B0, `(.L_x_594) ;  /* 0x0000006000007945 */ /* 0x000fe20003800000 */
[----:B------:R-:W-:-:S07]  /*15a60*/  IMAD.MOV.U32 R15, RZ, RZ, -0x1 ;  /* 0xffffffffff0f7424 */ /* 0x000fce00078e00ff */
[----:B-1----:R-:W-:Y:S05]  /*15a70*/  WARPSYNC.COLLECTIVE R15, `(.L_x_595) ;  /* 0x000000000f0c7348 */ /* 0x002fea0003c00000 */
[----:B------:R-:W-:Y:S02]  /*15a80*/  ELECT P6, UR62, PT ;  /* 0x00000000003e782f */ /* 0x000fe400038c0000 */
[----:B------:R-:W-:Y:S01]  /*15a90*/  MOV R14, UR62 ;  /* 0x0000003e000e7c02 */ /* 0x000fe20008000f00 */
[----:B-1----:R-:W-:Y:S10]  /*15aa0*/  ENDCOLLECTIVE ;  /* 0x000000000000791b */ /* 0x002ff40003800000 */
.L_x_595:
[----:B------:R-:W-:Y:S05]  /*15ab0*/  BSYNC B0 ;  /* 0x0000000000007941 */ /* 0x000fea0003800000 */
.L_x_594:
[----:B------:R-:W-:Y:S05]  /*15ac0*/  BRA `(.L_x_596) ;  /* 0xffffffc8009c7947 */ /* 0x000fea000383ffff */
.L_x_486:
[----:B--2---:R2:W3:Y:S02]  /*15ad0*/  SYNCS.PHASECHK.TRANS64.TRYWAIT P0, [R5+URZ+0x30840], R4 ;  /* 0x03084004050075a7 */ /* 0x0044e4000800017f */
[----:B---3--:R-:W-:Y:S05]  /*15ae0*/  @!P0 NANOSLEEP.SYNCS 0x989680 ;  /* 0x009896800000895d */ /* 0x008fea0003900000 */
[----:B------:R-:W3:Y:S02]  /*15af0*/  @!P0 SYNCS.PHASECHK.TRANS64 P0, [R5+URZ+0x30840], R4 ;  /* 0x03084004050085a7 */ /* 0x000ee4000800007f */
[----:B---3--:R-:W-:Y:S05]  /*15b00*/  @!P0 BRA `(.L_x_486) ;  /* 0xfffffffc00f08947 */ /* 0x008fea000383ffff */
[----:B------:R-:W-:Y:S05]  /*15b10*/  BRA `(.L_x_597) ;  /* 0xffffffc800f07947 */ /* 0x000fea000383ffff */
.L_x_489:
[----:B--2---:R2:W3:Y:S02]  /*15b20*/  SYNCS.PHASECHK.TRANS64.TRYWAIT P0, [R28+URZ+0x30820], R5 ;  /* 0x030820051c0075a7 */ /* 0x0044e4000800017f */
[----:B---3--:R-:W-:Y:S05]  /*15b30*/  @!P0 NANOSLEEP.SYNCS 0x989680 ;  /* 0x009896800000895d */ /* 0x008fea0003900000 */
[----:B------:R-:W3:Y:S02]  /*15b40*/  @!P0 SYNCS.PHASECHK.TRANS64 P0, [R28+URZ+0x30820], R5 ;  /* 0x030820051c0085a7 */ /* 0x000ee4000800007f */
[----:B---3--:R-:W-:Y:S05]  /*15b50*/  @!P0 BRA `(.L_x_489) ;  /* 0xfffffffc00f08947 */ /* 0x008fea000383ffff */
[----:B------:R-:W-:Y:S05]  /*15b60*/  BRA `(.L_x_598) ;  /* 0xffffffcc00b07947 */ /* 0x000fea000383ffff */
.L_x_497:
[----:B0-----:R0:W2:Y:S02]  /*15b70*/  SYNCS.PHASECHK.TRANS64.TRYWAIT P0, [R3+URZ+0x30840], R2 ;  /* 0x03084002030075a7 */ /* 0x0010a4000800017f */
[----:B--2---:R-:W-:Y:S05]  /*15b80*/  @!P0 NANOSLEEP.SYNCS 0x989680 ;  /* 0x009896800000895d */ /* 0x004fea0003900000 */
[----:B------:R-:W2:Y:S02]  /*15b90*/  @!P0 SYNCS.PHASECHK.TRANS64 P0, [R3+URZ+0x30840], R2 ;  /* 0x03084002030085a7 */ /* 0x000ea4000800007f */
[----:B--2---:R-:W-:Y:S05]  /*15ba0*/  @!P0 BRA `(.L_x_497) ;  /* 0xfffffffc00f08947 */ /* 0x004fea000383ffff */
[----:B------:R-:W-:Y:S05]  /*15bb0*/  BRA `(.L_x_599) ;  /* 0xffffffd0005c7947 */ /* 0x000fea000383ffff */
.L_x_499:
[----:B0-----:R0:W2:Y:S02]  /*15bc0*/  SYNCS.PHASECHK.TRANS64.TRYWAIT P0, [R2+URZ+0x60], R5 ;  /* 0x00006005020075a7 */ /* 0x0010a4000800017f */
[----:B--2---:R-:W-:Y:S05]  /*15bd0*/  @!P0 NANOSLEEP.SYNCS 0x989680 ;  /* 0x009896800000895d */ /* 0x004fea0003900000 */
[----:B------:R-:W2:Y:S02]  /*15be0*/  @!P0 SYNCS.PHASECHK.TRANS64 P0, [R2+URZ+0x60], R5 ;  /* 0x00006005020085a7 */ /* 0x000ea4000800007f */
[----:B--2---:R-:W-:Y:S05]  /*15bf0*/  @!P0 BRA `(.L_x_499) ;  /* 0xfffffffc00f08947 */ /* 0x004fea000383ffff */
[----:B------:R-:W-:Y:S05]  /*15c00*/  BRA `(.L_x_600) ;  /* 0xffffffd000c07947 */ /* 0x000fea000383ffff */
.L_x_504:
[----:B---3--:R3:W4:Y:S02]  /*15c10*/  SYNCS.PHASECHK.TRANS64.TRYWAIT P0, [R3+URZ+0x30840], R2 ;  /* 0x03084002030075a7 */ /* 0x008724000800017f */
[----:B----4-:R-:W-:Y:S05]  /*15c20*/  @!P0 NANOSLEEP.SYNCS 0x989680 ;  /* 0x009896800000895d */ /* 0x010fea0003900000 */
[----:B------:R-:W4:Y:S02]  /*15c30*/  @!P0 SYNCS.PHASECHK.TRANS64 P0, [R3+URZ+0x30840], R2 ;  /* 0x03084002030085a7 */ /* 0x000f24000800007f */
[----:B----4-:R-:W-:Y:S05]  /*15c40*/  @!P0 BRA `(.L_x_504) ;  /* 0xfffffffc00f08947 */ /* 0x010fea000383ffff */
[----:B------:R-:W-:Y:S05]  /*15c50*/  BRA `(.L_x_601) ;  /* 0xffffffd400cc7947 */ /* 0x000fea000383ffff */
.L_x_506:
[----:B0-----:R0:W2:Y:S02]  /*15c60*/  SYNCS.PHASECHK.TRANS64.TRYWAIT P1, [R3+URZ+0x60], R24 ;  /* 0x00006018030075a7 */ /* 0x0010a4000802017f */
[----:B--2---:R-:W-:Y:S05]  /*15c70*/  @!P1 NANOSLEEP.SYNCS 0x989680 ;  /* 0x009896800000995d */ /* 0x004fea0003900000 */
[----:B------:R-:W2:Y:S02]  /*15c80*/  @!P1 SYNCS.PHASECHK.TRANS64 P1, [R3+URZ+0x60], R24 ;  /* 0x00006018030095a7 */ /* 0x000ea4000802007f */
[----:B--2---:R-:W-:Y:S05]  /*15c90*/  @!P1 BRA `(.L_x_506) ;  /* 0xfffffffc00f09947 */ /* 0x004fea000383ffff */
[----:B------:R-:W-:Y:S05]  /*15ca0*/  BRA `(.L_x_602) ;  /* 0xffffffd800307947 */ /* 0x000fea000383ffff */
.L_x_511:
[----:B--2---:R2:W3:Y:S02]  /*15cb0*/  SYNCS.PHASECHK.TRANS64.TRYWAIT P0, [R2+URZ+0x30840], R3 ;  /* 0x03084003020075a7 */ /* 0x0044e4000800017f */
[----:B---3--:R-:W-:Y:S05]  /*15cc0*/  @!P0 NANOSLEEP.SYNCS 0x989680 ;  /* 0x009896800000895d */ /* 0x008fea0003900000 */
[----:B------:R-:W3:Y:S02]  /*15cd0*/  @!P0 SYNCS.PHASECHK.TRANS64 P0, [R2+URZ+0x30840], R3 ;  /* 0x03084003020085a7 */ /* 0x000ee4000800007f */
[----:B---3--:R-:W-:Y:S05]  /*15ce0*/  @!P0 BRA `(.L_x_511) ;  /* 0xfffffffc00f08947 */ /* 0x008fea000383ffff */
[----:B------:R-:W-:Y:S05]  /*15cf0*/  BRA `(.L_x_603) ;  /* 0xffffffdc000c7947 */ /* 0x000fea000383ffff */
.L_x_513:
[----:B0-----:R0:W2:Y:S02]  /*15d00*/  SYNCS.PHASECHK.TRANS64.TRYWAIT P1, [R2+URZ+0x60], R3 ;  /* 0x00006003020075a7 */ /* 0x0010a4000802017f */
[----:B--2---:R-:W-:Y:S05]  /*15d10*/  @!P1 NANOSLEEP.SYNCS 0x989680 ;  /* 0x009896800000995d */ /* 0x004fea0003900000 */
[----:B------:R-:W2:Y:S02]  /*15d20*/  @!P1 SYNCS.PHASECHK.TRANS64 P1, [R2+URZ+0x60], R3 ;  /* 0x00006003020095a7 */ /* 0x000ea4000802007f */
[----:B--2---:R-:W-:Y:S05]  /*15d30*/  @!P1 BRA `(.L_x_513) ;  /* 0xfffffffc00f09947 */ /* 0x004fea000383ffff */
[----:B------:R-:W-:Y:S05]  /*15d40*/  BRA `(.L_x_604) ;  /* 0xffffffdc00747947 */ /* 0x000fea000383ffff */
.L_x_520:
[----:B---3--:R3:W4:Y:S02]  /*15d50*/  SYNCS.PHASECHK.TRANS64.TRYWAIT P0, [R3+URZ+0x30860], R2 ;  /* 0x03086002030075a7 */ /* 0x008724000800017f */
[----:B----4-:R-:W-:Y:S05]  /*15d60*/  @!P0 NANOSLEEP.SYNCS 0x989680 ;  /* 0x009896800000895d */ /* 0x010fea0003900000 */
[----:B------:R-:W4:Y:S02]  /*15d70*/  @!P0 SYNCS.PHASECHK.TRANS64 P0, [R3+URZ+0x30860], R2 ;  /* 0x03086002030085a7 */ /* 0x000f24000800007f */
[----:B----4-:R-:W-:Y:S05]  /*15d80*/  @!P0 BRA `(.L_x_520) ;  /* 0xfffffffc00f08947 */ /* 0x010fea000383ffff */
[----:B------:R-:W-:Y:S05]  /*15d90*/  BRA `(.L_x_605) ;  /* 0xffffffe000347947 */ /* 0x000fea000383ffff */
.L_x_522:
[----:B------:R-:W-:Y:S01]  /*15da0*/  BSSY B0, `(.L_x_606) ;  /* 0x0000008000007945 */ /* 0x000fe20003800000 */
[----:B0-----:R-:W-:Y:S01]  /*15db0*/  IMAD.MOV.U32 R13, RZ, RZ, R16 ;  /* 0x000000ffff0d7224 */ /* 0x001fe200078e0010 */
[----:B------:R-:W-:Y:S01]  /*15dc0*/  MOV R15, 0xffffffff ;  /* 0xffffffff000f7802 */ /* 0x000fe20000000f00 */
[----:B------:R-:W-:Y:S02]  /*15dd0*/  IMAD.MOV.U32 R12, RZ, RZ, RZ ;  /* 0x000000ffff0c7224 */ /* 0x000fe400078e00ff */
[----:B------:R-:W-:-:S07]  /*15de0*/  IMAD.MOV.U32 R11, RZ, RZ, 0x1f ;  /* 0x0000001fff0b7424 */ /* 0x000fce00078e00ff */
[----:B-12--5:R-:W-:Y:S05]  /*15df0*/  WARPSYNC.COLLECTIVE R15, `(.L_x_607) ;  /* 0x000000000f087348 */ /* 0x026fea0003c00000 */
[----:B------:R0:W3:Y:S02]  /*15e00*/  SHFL.IDX P6, R14, R13, R12, R11 ;  /* 0x0000000c0d0e7389 */ /* 0x0000e400000c000b */
[----:B0123-5:R-:W-:Y:S01]  /*15e10*/  ENDCOLLECTIVE ;  /* 0x000000000000791b */ /* 0x02ffe20003800000 */
.L_x_607:
[----:B------:R-:W-:Y:S05]  /*15e20*/  BSYNC B0 ;  /* 0x0000000000007941 */ /* 0x000fea0003800000 */
.L_x_606:
[----:B------:R-:W-:Y:S01]  /*15e30*/  IMAD.MOV.U32 R13, RZ, RZ, R16 ;  /* 0x000000ffff0d7224 */ /* 0x000fe200078e0010 */
[----:B------:R-:W-:Y:S01]  /*15e40*/  MOV R15, 0xffffffff ;  /* 0xffffffff000f7802 */ /* 0x000fe20000000f00 */
[----:B------:R-:W-:Y:S02]  /*15e50*/  IMAD.MOV.U32 R12, RZ, RZ, 0x1 ;  /* 0x00000001ff0c7424 */ /* 0x000fe400078e00ff */
[----:B------:R-:W-:Y:S02]  /*15e60*/  IMAD.MOV.U32 R11, RZ, RZ, 0x1f ;  /* 0x0000001fff0b7424 */ /* 0x000fe400078e00ff */
[----:B------:R-:W-:-:S07]  /*15e70*/  IMAD.MOV.U32 R5, RZ, RZ, R14 ;  /* 0x000000ffff057224 */ /* 0x000fce00078e000e */
[----:B------:R-:W-:Y:S05]  /*15e80*/  WARPSYNC.COLLECTIVE R15, `(.L_x_608) ;  /* 0x000000000f087348 */ /* 0x000fea0003c00000 */
[----:B------:R0:W1:Y:S02]  /*15e90*/  SHFL.IDX P6, R14, R13, R12, R11 ;  /* 0x0000000c0d0e7389 */ /* 0x00006400000c000b */
[----:B01----:R-:W-:Y:S01]  /*15ea0*/  ENDCOLLECTIVE ;  /* 0x000000000000791b */ /* 0x003fe20003800000 */
.L_x_608:
[----:B------:R-:W-:Y:S01]  /*15eb0*/  IMAD.MOV.U32 R4, RZ, RZ, R14 ;  /* 0x000000ffff047224 */ /* 0x000fe200078e000e */
[----:B------:R-:W-:Y:S06]  /*15ec0*/  BRA `(.L_x_609) ;  /* 0xffffffe0007c7947 */ /* 0x000fec000383ffff */
.L_x_525:
[----:B------:R-:W-:Y:S01]  /*15ed0*/  BSSY B0, `(.L_x_610) ;  /* 0x0000008000007945 */ /* 0x000fe20003800000 */
[----:B0----5:R-:W-:Y:S01]  /*15ee0*/  IMAD.MOV.U32 R13, RZ, RZ, R2 ;  /* 0x000000ffff0d7224 */ /* 0x021fe200078e0002 */
[----:B------:R-:W-:Y:S01]  /*15ef0*/  MOV R15, 0xffffffff ;  /* 0xffffffff000f7802 */ /* 0x000fe20000000f00 */
[----:B------:R-:W-:Y:S02]  /*15f00*/  IMAD.MOV.U32 R12, RZ, RZ, 0x1 ;  /* 0x00000001ff0c7424 */ /* 0x000fe400078e00ff */
[----:B------:R-:W-:-:S07]  /*15f10*/  IMAD.MOV.U32 R11, RZ, RZ, RZ ;  /* 0x000000ffff0b7224 */ /* 0x000fce00078e00ff */
[----:B-1234-:R-:W-:Y:S05]  /*15f20*/  WARPSYNC.COLLECTIVE R15, `(.L_x_611) ;  /* 0x000000000f087348 */ /* 0x01efea0003c00000 */
[----:B------:R0:W0:Y:S02]  /*15f30*/  SHFL.UP P6, R14, R13, R12, R11 ;  /* 0x0400000c0d0e7389 */ /* 0x00002400000c000b */
[----:B01234-:R-:W-:Y:S01]  /*15f40*/  ENDCOLLECTIVE ;  /* 0x000000000000791b */ /* 0x01ffe20003800000 */
.L_x_611:
[----:B------:R-:W-:Y:S05]  /*15f50*/  BSYNC B0 ;  /* 0x0000000000007941 */ /* 0x000fea0003800000 */
.L_x_610:
        /* <DEDUP_REMOVED lines=10> */
.L_x_612:
[----:B------:R-:W-:Y:S01]  /*16000*/  IMAD.MOV.U32 R12, RZ, RZ, 0x4 ;  /* 0x00000004ff0c7424 */ /* 0x000fe200078e00ff */
[----:B------:R-:W-:Y:S02]  /*16010*/  SEL R14, R14, RZ, P0 ;  /* 0x000000ff0e0e7207 */ /* 0x000fe40000000000 */
[----:B------:R-:W-:Y:S02]  /*16020*/  ISETP.GE.U32.AND P0, PT, R29, 0x4, PT ;  /* 0x000000041d00780c */ /* 0x000fe40003f06070 */
[----:B------:R-:W-:-:S05]  /*16030*/  IADD3 R3, R13, R14, RZ ;  /* 0x0000000e0d037210 */ /* 0x000fca0007ffe0ff */
[----:B------:R-:W-:-:S07]  /*16040*/  IMAD.MOV.U32 R13, RZ, RZ, R3 ;  /* 0x000000ffff0d7224 */ /* 0x000fce00078e0003 */
[----:B------:R-:W-:Y:S05]  /*16050*/  WARPSYNC.COLLECTIVE R15, `(.L_x_613) ;  /* 0x000000000f087348 */ /* 0x000fea0003c00000 */
[----:B------:R0:W1:Y:S02]  /*16060*/  SHFL.UP P6, R14, R13, R12, R11 ;  /* 0x0400000c0d0e7389 */ /* 0x00006400000c000b */
[----:B01----:R-:W-:Y:S01]  /*16070*/  ENDCOLLECTIVE ;  /* 0x000000000000791b */ /* 0x003fe20003800000 */
.L_x_613:
[----:B------:R-:W-:Y:S02]  /*16080*/  MOV R12, 0x8 ;  /* 0x00000008000c7802 */ /* 0x000fe40000000f00 */
[----:B------:R-:W-:Y:S02]  /*16090*/  SEL R6, R14, RZ, P0 ;  /* 0x000000ff0e067207 */ /* 0x000fe40000000000 */
[----:B------:R-:W-:-:S03]  /*160a0*/  ISETP.GE.U32.AND P0, PT, R29, 0x8, PT ;  /* 0x000000081d00780c */ /* 0x000fc60003f06070 */
[----:B------:R-:W-:-:S04]  /*160b0*/  IMAD.IADD R6, R3, 0x1, R6 ;  /* 0x0000000103067824 */ /* 0x000fc800078e0206 */
[----:B------:R-:W-:-:S07]  /*160c0*/  IMAD.MOV.U32 R13, RZ, RZ, R6 ;  /* 0x000000ffff0d7224 */ /* 0x000fce00078e0006 */
[----:B------:R-:W-:Y:S05]  /*160d0*/  WARPSYNC.COLLECTIVE R15, `(.L_x_614) ;  /* 0x000000000f087348 */ /* 0x000fea0003c00000 */
[----:B------:R0:W1:Y:S02]  /*160e0*/  SHFL.UP P6, R14, R13, R12, R11 ;  /* 0x0400000c0d0e7389 */ /* 0x00006400000c000b */
[----:B01----:R-:W-:Y:S01]  /*160f0*/  ENDCOLLECTIVE ;  /* 0x000000000000791b */ /* 0x003fe20003800000 */
.L_x_614:
        /* <DEDUP_REMOVED lines=8> */
.L_x_615:
[----:B------:R-:W-:Y:S02]  /*16180*/  IMAD.MOV.U32 R12, RZ, RZ, 0x1f ;  /* 0x0000001fff0c7424 */ /* 0x000fe400078e00ff */
[----:B------:R-:W-:Y:S01]  /*16190*/  IMAD.MOV.U32 R11, RZ, RZ, 0x1f ;  /* 0x0000001fff0b7424 */ /* 0x000fe200078e00ff */
[----:B------:R-:W-:-:S05]  /*161a0*/  SEL R14, R14, RZ, P0 ;  /* 0x000000ff0e0e7207 */ /* 0x000fca0000000000 */
[----:B------:R-:W-:-:S05]  /*161b0*/  IMAD.IADD R3, R7, 0x1, R14 ;  /* 0x0000000107037824 */ /* 0x000fca00078e020e */
[----:B------:R-:W-:-:S07]  /*161c0*/  MOV R13, R3 ;  /* 0x00000003000d7202 */ /* 0x000fce0000000f00 */
[----:B------:R-:W-:Y:S05]  /*161d0*/  WARPSYNC.COLLECTIVE R15, `(.L_x_616) ;  /* 0x000000000f087348 */ /* 0x000fea0003c00000 */
[----:B------:R0:W1:Y:S02]  /*161e0*/  SHFL.IDX P6, R14, R13, R12, R11 ;  /* 0x0000000c0d0e7389 */ /* 0x00006400000c000b */
[----:B01----:R-:W-:Y:S01]  /*161f0*/  ENDCOLLECTIVE ;  /* 0x000000000000791b */ /* 0x003fe20003800000 */
.L_x_616:
[----:B------:R-:W-:Y:S05]  /*16200*/  BRA `(.L_x_617) ;  /* 0xffffffe000387947 */ /* 0x000fea000383ffff */
.L_x_530:
[----:B------:R-:W-:Y:S01]  /*16210*/  BSSY B0, `(.L_x_618) ;  /* 0x0000008000007945 */ /* 0x000fe20003800000 */
[----:B-----5:R-:W-:Y:S01]  /*16220*/  IMAD.MOV.U32 R13, RZ, RZ, R2 ;  /* 0x000000ffff0d7224 */ /* 0x020fe200078e0002 */
[----:B------:R-:W-:Y:S01]  /*16230*/  MOV R11, RZ ;  /* 0x000000ff000b7202 */ /* 0x000fe20000000f00 */
[----:B------:R-:W-:Y:S02]  /*16240*/  IMAD.MOV.U32 R12, RZ, RZ, 0x1 ;  /* 0x00000001ff0c7424 */ /* 0x000fe400078e00ff */
[----:B------:R-:W-:-:S07]  /*16250*/  IMAD.MOV.U32 R15, RZ, RZ, -0x1 ;  /* 0xffffffffff0f7424 */ /* 0x000fce00078e00ff */
[----:B01----:R-:W-:Y:S05]  /*16260*/  WARPSYNC.COLLECTIVE R15, `(.L_x_619) ;  /* 0x000000000f087348 */ /* 0x003fea0003c00000 */
[----:B------:R2:W3:Y:S02]  /*16270*/  SHFL.UP P6, R14, R13, R12, R11 ;  /* 0x0400000c0d0e7389 */ /* 0x0004e400000c000b */
[----:B0123--:R-:W-:Y:S01]  /*16280*/  ENDCOLLECTIVE ;  /* 0x000000000000791b */ /* 0x00ffe20003800000 */
.L_x_619:
[----:B------:R-:W-:Y:S05]  /*16290*/  BSYNC B0 ;  /* 0x0000000000007941 */ /* 0x000fea0003800000 */
.L_x_618:
[C---:B------:R-:W-:Y:S01]  /*162a0*/  ISETP.NE.AND P0, PT, R29.reuse, RZ, PT ;  /* 0x000000ff1d00720c */ /* 0x040fe20003f05270 */
[----:B------:R-:W-:Y:S01]  /*162b0*/  IMAD.MOV.U32 R12, RZ, RZ, 0x2 ;  /* 0x00000002ff0c7424 */ /* 0x000fe200078e00ff */
[----:B------:R-:W-:Y:S01]  /*162c0*/  MOV R15, 0xffffffff ;  /* 0xffffffff000f7802 */ /* 0x000fe20000000f00 */
[----:B------:R-:W-:Y:S01]  /*162d0*/  IMAD.MOV.U32 R11, RZ, RZ, RZ ;  /* 0x000000ffff0b7224 */ /* 0x000fe200078e00ff */
[----:B------:R-:W-:Y:S02]  /*162e0*/  SEL R13, R14, RZ, P0 ;  /* 0x000000ff0e0d7207 */ /* 0x000fe40000000000 */
[----:B------:R-:W-:-:S03]  /*162f0*/  ISETP.GE.U32.AND P0, PT, R29, 0x2, PT ;  /* 0x000000021d00780c */ /* 0x000fc60003f06070 */
[----:B------:R-:W-:-:S10]  /*16300*/  IMAD.IADD R13, R2, 0x1, R13 ;  /* 0x00000001020d7824 */ /* 0x000fd400078e020d */
[----:B------:R-:W-:Y:S05]  /*16310*/  WARPSYNC.COLLECTIVE R15, `(.L_x_620) ;  /* 0x000000000f087348 */ /* 0x000fea0003c00000 */
[----:B------:R0:W1:Y:S02]  /*16320*/  SHFL.UP P6, R14, R13, R12, R11 ;  /* 0x0400000c0d0e7389 */ /* 0x00006400000c000b */
[----:B01----:R-:W-:Y:S01]  /*16330*/  ENDCOLLECTIVE ;  /* 0x000000000000791b */ /* 0x003fe20003800000 */
.L_x_620:
        /* <DEDUP_REMOVED lines=8> */
.L_x_621:
[----:B------:R-:W-:Y:S01]  /*163c0*/  IMAD.MOV.U32 R12, RZ, RZ, 0x8 ;  /* 0x00000008ff0c7424 */ /* 0x000fe200078e00ff */
[----:B------:R-:W-:Y:S02]  /*163d0*/  SEL R6, R14, RZ, P0 ;  /* 0x000000ff0e067207 */ /* 0x000fe40000000000 */
[----:B------:R-:W-:-:S03]  /*163e0*/  ISETP.GE.U32.AND P0, PT, R29, 0x8, PT ;  /* 0x000000081d00780c */ /* 0x000fc60003f06070 */
[----:B------:R-:W-:-:S05]  /*163f0*/  IMAD.IADD R6, R3, 0x1, R6 ;  /* 0x0000000103067824 */ /* 0x000fca00078e0206 */
[----:B------:R-:W-:-:S07]  /*16400*/  MOV R13, R6 ;  /* 0x00000006000d7202 */ /* 0x000fce0000000f00 */
[----:B------:R-:W-:Y:S05]  /*16410*/  WARPSYNC.COLLECTIVE R15, `(.L_x_622) ;  /* 0x000000000f087348 */ /* 0x000fea0003c00000 */
[----:B------:R0:W1:Y:S02]  /*16420*/  SHFL.UP P6, R14, R13, R12, R11 ;  /* 0x0400000c0d0e7389 */ /* 0x00006400000c000b */
[----:B01----:R-:W-:Y:S01]  /*16430*/  ENDCOLLECTIVE ;  /* 0x000000000000791b */ /* 0x003fe20003800000 */
.L_x_622:
        /* <DEDUP_REMOVED lines=8> */
.L_x_623:
[----:B------:R-:W-:Y:S02]  /*164c0*/  IMAD.MOV.U32 R12, RZ, RZ, 0x1f ;  /* 0x0000001fff0c7424 */ /* 0x000fe400078e00ff */
[----:B------:R-:W-:Y:S01]  /*164d0*/  IMAD.MOV.U32 R11, RZ, RZ, 0x1f ;  /* 0x0000001fff0b7424 */ /* 0x000fe200078e00ff */
[----:B------:R-:W-:-:S04]  /*164e0*/  SEL R14, R14, RZ, P0 ;  /* 0x000000ff0e0e7207 */ /* 0x000fc80000000000 */
[----:B------:R-:W-:-:S05]  /*164f0*/  IADD3 R3, R7, R14, RZ ;  /* 0x0000000e07037210 */ /* 0x000fca0007ffe0ff */
[----:B------:R-:W-:-:S07]  /*16500*/  IMAD.MOV.U32 R13, RZ, RZ, R3 ;  /* 0x000000ffff0d7224 */ /* 0x000fce00078e0003 */
[----:B------:R-:W-:Y:S05]  /*16510*/  WARPSYNC.COLLECTIVE R15, `(.L_x_624) ;  /* 0x000000000f087348 */ /* 0x000fea0003c00000 */
[----:B------:R0:W1:Y:S02]  /*16520*/  SHFL.IDX P6, R14, R13, R12, R11 ;  /* 0x0000000c0d0e7389 */ /* 0x00006400000c000b */
[----:B01----:R-:W-:Y:S01]  /*16530*/  ENDCOLLECTIVE ;  /* 0x000000000000791b */ /* 0x003fe20003800000 */
.L_x_624:
[----:B------:R-:W-:Y:S05]  /*16540*/  BRA `(.L_x_625) ;  /* 0xffffffe000147947 */ /* 0x000fea000383ffff */
.L_x_532:
[----:B------:R-:W-:Y:S01]  /*16550*/  BSSY B0, `(.L_x_626) ;  /* 0x0000006000007945 */ /* 0x000fe20003800000 */
[----:B------:R-:W-:Y:S01]  /*16560*/  PLOP3.LUT P6, PT, P6, PT, PT, 0x8, 0x0 ;  /* 0x000000000000781c */ /* 0x000fe200037ce170 */
[----:B------:R-:W-:-:S12]  /*16570*/  IMAD.MOV.U32 R15, RZ, RZ, -0x1 ;  /* 0xffffffffff0f7424 */ /* 0x000fd800078e00ff */
[----:B01----:R-:W-:Y:S05]  /*16580*/  WARPSYNC.COLLECTIVE R15, `(.L_x_627) ;  /* 0x000000000f087348 */ /* 0x003fea0003c00000 */
[----:B------:R-:W-:Y:S01]  /*16590*/  VOTE.ANY R14, PT, P6 ;  /* 0x00000000000e7806 */ /* 0x000fe200030e0100 */
[----:B01----:R-:W-:Y:S06]  /*165a0*/  ENDCOLLECTIVE ;  /* 0x000000000000791b */ /* 0x003fec0003800000 */
.L_x_627:
[----:B------:R-:W-:Y:S05]  /*165b0*/  BSYNC B0 ;  /* 0x0000000000007941 */ /* 0x000fea0003800000 */
.L_x_626:
[----:B------:R-:W-:Y:S01]  /*165c0*/  MOV R6, R14 ;  /* 0x0000000e00067202 */ /* 0x000fe20000000f00 */
[----:B------:R-:W-:Y:S02]  /*165d0*/  IMAD.MOV.U32 R13, RZ, RZ, R2 ;  /* 0x000000ffff0d7224 */ /* 0x000fe400078e0002 */
[----:B------:R-:W-:Y:S01]  /*165e0*/  IMAD.MOV.U32 R11, RZ, RZ, 0x1f ;  /* 0x0000001fff0b7424 */ /* 0x000fe200078e00ff */
[----:B------:R-:W0:Y:S01]  /*165f0*/  POPC R4, R6 ;  /* 0x0000000600047309 */ /* 0x000e220000000000 */
[----:B------:R-:W-:Y:S02]  /*16600*/  IMAD.MOV.U32 R15, RZ, RZ, -0x1 ;  /* 0xffffffffff0f7424 */ /* 0x000fe400078e00ff */
[----:B0-----:R-:W-:-:S07]  /*16610*/  IMAD.MOV.U32 R12, RZ, RZ, R4 ;  /* 0x000000ffff0c7224 */ /* 0x001fce00078e0004 */
[----:B------:R-:W-:Y:S05]  /*16620*/  WARPSYNC.COLLECTIVE R15, `(.L_x_628) ;  /* 0x000000000f087348 */ /* 0x000fea0003c00000 */
[----:B------:R0:W1:Y:S02]  /*16630*/  SHFL.IDX P6, R14, R13, R12, R11 ;  /* 0x0000000c0d0e7389 */ /* 0x00006400000c000b */
[----:B01----:R-:W-:Y:S01]  /*16640*/  ENDCOLLECTIVE ;  /* 0x000000000000791b */ /* 0x003fe20003800000 */
.L_x_628:
[----:B------:R-:W-:Y:S01]  /*16650*/  MOV R17, R14 ;  /* 0x0000000e00117202 */ /* 0x000fe20000000f00 */
[----:B------:R-:W-:Y:S06]  /*16660*/  BRA `(.L_x_629) ;  /* 0xffffffe000047947 */ /* 0x000fec000383ffff */
.L_x_534:
[----:B------:R-:W-:Y:S01]  /*16670*/  BSSY B0, `(.L_x_630) ;  /* 0x0000007000007945 */ /* 0x000fe20003800000 */
[----:B------:R-:W-:Y:S02]  /*16680*/  IMAD.MOV.U32 R13, RZ, RZ, R3 ;  /* 0x000000ffff0d7224 */ /* 0x000fe400078e0003 */
[----:B------:R-:W-:Y:S02]  /*16690*/  IMAD.MOV.U32 R11, RZ, RZ, 0x1f ;  /* 0x0000001fff0b7424 */ /* 0x000fe400078e00ff */
[----:B------:R-:W-:-:S07]  /*166a0*/  IMAD.MOV.U32 R15, RZ, RZ, -0x1 ;  /* 0xffffffffff0f7424 */ /* 0x000fce00078e00ff */
[----:B0123--:R-:W-:Y:S05]  /*166b0*/  WARPSYNC.COLLECTIVE R15, `(.L_x_631) ;  /* 0x000000000f087348 */ /* 0x00ffea0003c00000 */
[----:B------:R4:W0:Y:S02]  /*166c0*/  SHFL.IDX P6, R14, R13, R12, R11 ;  /* 0x0000000c0d0e7389 */ /* 0x00082400000c000b */
[----:B01234-:R-:W-:Y:S01]  /*166d0*/  ENDCOLLECTIVE ;  /* 0x000000000000791b */ /* 0x01ffe20003800000 */
.L_x_631:
[----:B------:R-:W-:Y:S05]  /*166e0*/  BSYNC B0 ;  /* 0x0000000000007941 */ /* 0x000fea0003800000 */
.L_x_630:
[----:B------:R-:W-:Y:S05]  /*166f0*/  BRA `(.L_x_533) ;  /* 0xffffffdc00fc7947 */ /* 0x000fea000383ffff */
.L_x_538:
[----:B0-----:R0:W2:Y:S02]  /*16700*/  SYNCS.PHASECHK.TRANS64.TRYWAIT P0, [R9+URZ+0x30820], R0 ;  /* 0x03082000090075a7 */ /* 0x0010a4000800017f */
[----:B--2---:R-:W-:Y:S05]  /*16710*/  @!P0 NANOSLEEP.SYNCS 0x989680 ;  /* 0x009896800000895d */ /* 0x004fea0003900000 */
[----:B------:R-:W2:Y:S02]  /*16720*/  @!P0 SYNCS.PHASECHK.TRANS64 P0, [R9+URZ+0x30820], R0 ;  /* 0x03082000090085a7 */ /* 0x000ea4000800007f */
[----:B--2---:R-:W-:Y:S05]  /*16730*/  @!P0 BRA `(.L_x_538) ;  /* 0xfffffffc00f08947 */ /* 0x004fea000383ffff */
[----:B------:R-:W-:Y:S05]  /*16740*/  BRA `(.L_x_632) ;  /* 0xffffffe000d87947 */ /* 0x000fea000383ffff */
.L_x_539:
[----:B------:R-:W2:Y:S01]  /*16750*/  S2R R2, SR_TID.X ;  /* 0x0000000000027919 */ /* 0x000ea20000002100 */
[----:B------:R-:W-:Y:S01]  /*16760*/  BSSY B0, `(.L_x_633) ;  /* 0x000000a000007945 */ /* 0x000fe20003800000 */
[----:B------:R-:W-:Y:S01]  /*16770*/  MOV R12, RZ ;  /* 0x000000ff000c7202 */ /* 0x000fe20000000f00 */
        /* <DEDUP_REMOVED lines=8> */
.L_x_634:
[----:B------:R-:W-:Y:S05]  /*16800*/  BSYNC B0 ;  /* 0x0000000000007941 */ /* 0x000fea0003800000 */
.L_x_633:
[----:B------:R-:W-:Y:S05]  /*16810*/  BRA `(.L_x_635) ;  /* 0xffffffe000c07947 */ /* 0x000fea000383ffff */
.L_x_540:
[----:B------:R-:W-:Y:S01]  /*16820*/  BSSY B0, `(.L_x_636) ;  /* 0x0000006000007945 */ /* 0x000fe20003800000 */
[----:B------:R-:W-:-:S07]  /*16830*/  IMAD.MOV.U32 R15, RZ, RZ, -0x1 ;  /* 0xffffffffff0f7424 */ /* 0x000fce00078e00ff */
[----:B01----:R-:W-:Y:S05]  /*16840*/  WARPSYNC.COLLECTIVE R15, `(.L_x_637) ;  /* 0x000000000f0c7348 */ /* 0x003fea0003c00000 */
[----:B------:R-:W-:Y:S02]  /*16850*/  ELECT P6, UR62, PT ;  /* 0x00000000003e782f */ /* 0x000fe400038c0000 */
[----:B------:R-:W-:Y:S01]  /*16860*/  MOV R14, UR62 ;  /* 0x0000003e000e7c02 */ /* 0x000fe20008000f00 */
[----:B01----:R-:W-:Y:S10]  /*16870*/  ENDCOLLECTIVE ;  /* 0x000000000000791b */ /* 0x003ff40003800000 */
.L_x_637:
[----:B------:R-:W-:Y:S05]  /*16880*/  BSYNC B0 ;  /* 0x0000000000007941 */ /* 0x000fea0003800000 */
.L_x_636:
[----:B------:R-:W-:Y:S05]  /*16890*/  BRA `(.L_x_638) ;  /* 0xffffffe000b47947 */ /* 0x000fea000383ffff */
.L_x_542:
[----:B0-----:R0:W2:Y:S02]  /*168a0*/  SYNCS.PHASECHK.TRANS64.TRYWAIT P0, [R7+URZ], R2 ;  /* 0x00000002070075a7 */ /* 0x0010a4000800017f */
[----:B--2---:R-:W-:Y:S05]  /*168b0*/  @!P0 NANOSLEEP.SYNCS 0x989680 ;  /* 0x009896800000895d */ /* 0x004fea0003900000 */
[----:B------:R-:W2:Y:S02]  /*168c0*/  @!P0 SYNCS.PHASECHK.TRANS64 P0, [R7+URZ], R2 ;  /* 0x00000002070085a7 */ /* 0x000ea4000800007f */
[----:B--2---:R-:W-:Y:S05]  /*168d0*/  @!P0 BRA `(.L_x_542) ;  /* 0xfffffffc00f08947 */ /* 0x004fea000383ffff */
[----:B------:R-:W-:Y:S05]  /*168e0*/  BRA `(.L_x_639) ;  /* 0xffffffe000e87947 */ /* 0x000fea000383ffff */
.L_x_543:
[----:B--2---:R2:W3:Y:S02]  /*168f0*/  SYNCS.PHASECHK.TRANS64.TRYWAIT P0, [R3+URZ], R0 ;  /* 0x00000000030075a7 */ /* 0x0044e4000800017f */
[----:B---3--:R-:W-:Y:S05]  /*16900*/  @!P0 NANOSLEEP.SYNCS 0x989680 ;  /* 0x009896800000895d */ /* 0x008fea0003900000 */
[----:B------:R-:W3:Y:S02]  /*16910*/  @!P0 SYNCS.PHASECHK.TRANS64 P0, [R3+URZ], R0 ;  /* 0x00000000030085a7 */ /* 0x000ee4000800007f */
[----:B---3--:R-:W-:Y:S05]  /*16920*/  @!P0 BRA `(.L_x_543) ;  /* 0xfffffffc00f08947 */ /* 0x008fea000383ffff */
[----:B------:R-:W-:Y:S05]  /*16930*/  BRA `(.L_x_640) ;  /* 0xffffffe000dc7947 */ /* 0x000fea000383ffff */
.L_x_545:
[----:B--2---:R2:W3:Y:S02]  /*16940*/  SYNCS.PHASECHK.TRANS64.TRYWAIT P0, [R5+URZ], R2 ;  /* 0x00000002050075a7 */ /* 0x0044e4000800017f */
[----:B---3--:R-:W-:Y:S05]  /*16950*/  @!P0 NANOSLEEP.SYNCS 0x989680 ;  /* 0x009896800000895d */ /* 0x008fea0003900000 */
[----:B------:R-:W3:Y:S02]  /*16960*/  @!P0 SYNCS.PHASECHK.TRANS64 P0, [R5+URZ], R2 ;  /* 0x00000002050085a7 */ /* 0x000ee4000800007f */
[----:B---3--:R-:W-:Y:S05]  /*16970*/  @!P0 BRA `(.L_x_545) ;  /* 0xfffffffc00f08947 */ /* 0x008fea000383ffff */
[----:B------:R-:W-:Y:S05]  /*16980*/  BRA `(.L_x_641) ;  /* 0xffffffe000e07947 */ /* 0x000fea000383ffff */
.L_x_642:
        /* <DEDUP_REMOVED lines=15> */
.L_x_2278:


//--------------------- .text._ZN7cutlass13device_kernelIN5flash11enable_sm90INS1_16FlashAttnFwdSm90INS1_25CollectiveMainloopFwdSm90ILi2EN4cute5tupleIJNS5_1CILi1EEES8_S8_EEENS6_IJNS7_ILi192EEENS7_ILi128EEENS7_ILi64EEEEEELi64ENS_6half_tEfNS_4arch4Sm90ELb0ELb1ELb0ELb0ELb0ELb0ELb0ELb1ELb1ELb0ELb0ELb0EEENS1_21CollectiveEpilogueFwdINS6_IJSA_SC_SB_EEES9_SE_SG_Li384ELb0ELb0ELb0ELb0EEENS1_30DynamicPersistentTileSchedulerILi384ELi32ELb0ELb0ELb1EEEEEEEEEvNT_6ParamsE --------------------------
	.section	.text._ZN7cutlass13device_kernelIN5flash11enable_sm90INS1_16FlashAttnFwdSm90INS1_25CollectiveMainloopFwdSm90ILi2EN4cute5tupleIJNS5_1CILi1EEES8_S8_EEENS6_IJNS7_ILi192EEENS7_ILi128EEENS7_ILi64EEEEEELi64ENS_6half_tEfNS_4arch4Sm90ELb0ELb1ELb0ELb0ELb0ELb0ELb0ELb1ELb1ELb0ELb0ELb0EEENS1_21CollectiveEpilogueFwdINS6_IJSA_SC_SB_EEES9_SE_SG_Li384ELb0ELb0ELb0ELb0EEENS1_30DynamicPersistentTileSchedulerILi384ELi32ELb0ELb0ELb1EEEEEEEEEvNT_6ParamsE,"ax",@progbits
	.align	128
.text._ZN7cutlass13device_kernelIN5flash11enable_sm90INS1_16FlashAttnFwdSm90INS1_25CollectiveMainloopFwdSm90ILi2EN4cute5tupleIJNS5_1CILi1EEES8_S8_EEENS6_IJNS7_ILi192EEENS7_ILi128EEENS7_ILi64EEEEEELi64ENS_6half_tEfNS_4arch4Sm90ELb0ELb1ELb0ELb0ELb0ELb0ELb0ELb1ELb1ELb0ELb0ELb0EEENS1_21CollectiveEpilogueFwdINS6_IJSA_SC_SB_EEES9_SE_SG_Li384ELb0ELb0ELb0ELb0EEENS1_30DynamicPersistentTileSchedulerILi384ELi32ELb0ELb0ELb1EEEEEEEEEvNT_6ParamsE:
        .type           _ZN7cutlass13device_kernelIN5flash11enable_sm90INS1_16FlashAttnFwdSm90INS1_25CollectiveMainloopFwdSm90ILi2EN4cute5tupleIJNS5_1CILi1EEES8_S8_EEENS6_IJNS7_ILi192EEENS7_ILi128EEENS7_ILi64EEEEEELi64ENS_6half_tEfNS_4arch4Sm90ELb0ELb1ELb0ELb0ELb0ELb0ELb0ELb1ELb1ELb0ELb0ELb0EEENS1_21CollectiveEpilogueFwdINS6_IJSA_SC_SB_EEES9_SE_SG_Li384ELb0ELb0ELb0ELb0EEENS1_30DynamicPersistentTileSchedulerILi384ELi32ELb0ELb0ELb1EEEEEEEEEvNT_6ParamsE,@function
        .size           _ZN7cutlass13device_kernelIN5flash11enable_sm90INS1_16FlashAttnFwdSm90INS1_25CollectiveMainloopFwdSm90ILi2EN4cute5tupleIJNS5_1CILi1EEES8_S8_EEENS6_IJNS7_ILi192EEENS7_ILi128EEENS7_ILi64EEEEEELi64ENS_6half_tEfNS_4arch4Sm90ELb0ELb1ELb0ELb0ELb0ELb0ELb0ELb1ELb1ELb0ELb0ELb0EEENS1_21CollectiveEpilogueFwdINS6_IJSA_SC_SB_EEES9_SE_SG_Li384ELb0ELb0ELb0ELb0EEENS1_30DynamicPersistentTileSchedulerILi384ELi32ELb0ELb0ELb1EEEEEEEEEvNT_6ParamsE,(.L_x_2279 - _ZN7cutlass13device_kernelIN5flash11enable_sm90INS1_16FlashAttnFwdSm90INS1_25CollectiveMainloopFwdSm90ILi2EN4cute5tupleIJNS5_1CILi1EEES8_S8_EEENS6_IJNS7_ILi192EEENS7_ILi128EEENS7_ILi64EEEEEELi64ENS_6half_tEfNS_4arch4Sm90ELb0ELb1ELb0ELb0ELb0ELb0ELb0ELb1ELb1ELb0ELb0ELb0EEENS1_21CollectiveEpilogueFwdINS6_IJSA_SC_SB_EEES9_SE_SG_Li384ELb0ELb0ELb0ELb0EEENS1_30DynamicPersistentTileSchedulerILi384ELi32ELb0ELb0ELb1EEEEEEEEEvNT_6ParamsE)
        .other          _ZN7cutlass13device_kernelIN5flash11enable_sm90INS1_16FlashAttnFwdSm90INS1_25CollectiveMainloopFwdSm90ILi2EN4cute5tupleIJNS5_1CILi1EEES8_S8_EEENS6_IJNS7_ILi192EEENS7_ILi128EEENS7_ILi64EEEEEELi64ENS_6half_tEfNS_4arch4Sm90ELb0ELb1ELb0ELb0ELb0ELb0ELb0ELb1ELb1ELb0ELb0ELb0EEENS1_21CollectiveEpilogueFwdINS6_IJSA_SC_SB_EEES9_SE_SG_Li384ELb0ELb0ELb0ELb0EEENS1_30DynamicPersistentTileSchedulerILi384ELi32ELb0ELb0ELb1EEEEEEEEEvNT_6ParamsE,@"STO_CUDA_ENTRY STV_DEFAULT"
_ZN7cutlass13device_kernelIN5flash11enable_sm90INS1_16FlashAttnFwdSm90INS1_25CollectiveMainloopFwdSm90ILi2EN4cute5tupleIJNS5_1CILi1EEES8_S8_EEENS6_IJNS7_ILi192EEENS7_ILi128EEENS7_ILi64EEEEEELi64ENS_6half_tEfNS_4arch4Sm90ELb0ELb1ELb0ELb0ELb0ELb0ELb0ELb1ELb1ELb0ELb0ELb0EEENS1_21CollectiveEpilogueFwdINS6_IJSA_SC_SB_EEES9_SE_SG_Li384ELb0ELb0ELb0ELb0EEENS1_30DynamicPersistentTileSchedulerILi384ELi32ELb0ELb0ELb1EEEEEEEEEvNT_6ParamsE:
[----:B------:R-:W1:Y:S01]  /*0000*/  LDC R1, c[0x0][0x28] ;  /* 0x00000a00ff017b82 */ /* 0x000e620000000800 */
[----:B------:R-:W2:Y:S01]  /*0010*/  S2R R2, SR_TID.X ;  /* 0x0000000000027919 */ /* 0x000ea20000002100 */
[----:B------:R-:W-:Y:S01]  /*0020*/  ELECT P0, URZ, PT ;  /* 0x00000000003f782f */ /* 0x000fe20003800000 */
[----:B------:R-:W-:Y:S01]  /*0030*/  BSSY B0, `(.L_x_643) ;  /* 0x0000014000007945 */ /* 0x000fe20003800000 */
[--C-:B--2---:R-:W-:Y:S02]  /*0040*/  SHF.R.U32.HI R0, RZ, 0x5, R2.reuse ;  /* 0x00000005ff007819 */ /* 0x104fe40000011602 */
[----:B------:R-:W-:-:S03]  /*0050*/  SHF.R.U32.HI R16, RZ, 0x7, R2 ;  /* 0x00000007ff107819 */ /* 0x000fc60000011602 */
[----:B------:R-:W2:Y:S02]  /*0060*/  SHFL.IDX PT, R3, R0, RZ, 0x1f ;  /* 0x00001fff00037589 */ /* 0x000ea400000e0000 */
[----:B--2---:R-:W-:-:S13]  /*0070*/  ISETP.EQ.AND P0, PT, R3, RZ, P0 ;  /* 0x000000ff0300720c */ /* 0x004fda0000702270 */
[----:B-1----:R-:W-:Y:S05]  /*0080*/  @!P0 BRA `(.L_x_644) ;  /* 0x0000000000388947 */ /* 0x002fea0003800000 */
        /* <DEDUP_REMOVED lines=14> */
.L_x_644:
[----:B------:R-:W-:Y:S05]  /*0170*/  BSYNC B0 ;  /* 0x0000000000007941 */ /* 0x000fea0003800000 */
.L_x_643:
[----:B------:R-:W-:Y:S01]  /*0180*/  VOTEU.ANY UP0, P0 ;  /* 0x00000000003f7886 */ /* 0x000fe20000000100 */
[----:B------:R-:W1:Y:S01]  /*0190*/  SHFL.IDX PT, R4, R16, RZ, 0x1f ;  /* 0x00001fff10047589 */ /* 0x000e6200000e0000 */
[----:B------:R-:W-:Y:S01]  /*01a0*/  UMOV UR4, 0x1 ;  /* 0x0000000100047882 */ /* 0x000fe20000000000 */
[----:B------:R-:W-:Y:S01]  /*01b0*/  VOTEU.ANY UP1, P0 ;  /* 0x00000000003f7886 */ /* 0x000fe20000020100 */
[----:B------:R-:W-:Y:S01]  /*01c0*/  VOTEU.ANY UP2, P0 ;  /* 0x00000000003f7886 */ /* 0x000fe20000040100 */
[----:B------:R-:W2:Y:S01]  /*01d0*/  @UP0 S2UR UR7, SR_CgaCtaId ;  /* 0x00000000000709c3 */ /* 0x000ea20000008800 */
[----:B------:R-:W3:Y:S01]  /*01e0*/  SHFL.IDX PT, R3, R0, RZ, 0x1f ;  /* 0x00001fff00037589 */ /* 0x000ee200000e0000 */
[----:B------:R-:W-:Y:S01]  /*01f0*/  @UP0 UMOV UR6, 0x400 ;  /* 0x0000040000060882 */ /* 0x000fe20000000000 */
[----:B------:R-:W-:-:S04]  /*0200*/  @UP0 UIADD3 UR4, -UR4, 0x100000, URZ ;  /* 0x0010000004040890 */ /* 0x000fc8000fffe13f */
[----:B------:R-:W-:Y:S02]  /*0210*/  @UP0 USHF.L.U32 UR5, UR4, 0xb, URZ ;  /* 0x0000000b04050899 */ /* 0x000fe4000800063f */
[----:B------:R-:W-:Y:S01]  /*0220*/  @UP0 USHF.L.U32 UR4, UR4, 0x1, URZ ;  /* 0x0000000104040899 */ /* 0x000fe2000800063f */
[----:B-1----:R-:W-:Y:S01]  /*0230*/  R2UR UR8, R4 ;  /* 0x00000000040872ca */ /* 0x002fe200000e0000 */
[----:B--2---:R-:W-:Y:S01]  /*0240*/  @UP0 ULEA UR6, UR7, UR6, 0x18 ;  /* 0x0000000607060291 */ /* 0x004fe2000f8ec03f */
[----:B---3--:R-:W-:-:S11]  /*0250*/  ISETP.NE.AND P1, PT, R3, RZ, PT ;  /* 0x000000ff0300720c */ /* 0x008fd60003f25270 */
[----:B------:R-:W-:Y:S01]  /*0260*/  UISETP.NE.AND UP0, UPT, UR8, URZ, UPT ;  /* 0x0000003f0800728c */ /* 0x000fe2000bf05270 */
[----:B------:R-:W1:Y:S02]  /*0270*/  FENCE.VIEW.ASYNC.S ;  /* 0x00000000000073c6 */ /* 0x000e640000000000 */
[----:B-1----:R1:W2:Y:S01]  /*0280*/  @UP1 SYNCS.EXCH.64 URZ, [UR6+0x16800], UR4 ;  /* 0x01680004063f15b2 */ /* 0x0022a20008000100 */
[----:B------:R1:W3:Y:S01]  /*0290*/  @UP2 SYNCS.EXCH.64 URZ, [UR6+0x16820], UR4 ;  /* 0x01682004063f25b2 */ /* 0x0002e20008000100 */
[----:B------:R-:W-:Y:S06]  /*02a0*/  @P1 BRA `(.L_x_645) ;  /* 0x0000000000481947 */ /* 0x000fec0003800000 */
[----:B-1----:R-:W1:Y:S01]  /*02b0*/  S2UR UR5, SR_CgaCtaId ;  /* 0x00000000000579c3 */ /* 0x002e620000008800 */
        /* <DEDUP_REMOVED lines=15> */
[----:B------:R4:W1:Y:S02]  /*03b0*/  SYNCS.EXCH.64 URZ, [UR8+0x16848], UR4 ;  /* 0x01684804083f75b2 */ /* 0x0008640008000100 */
[----:B----4-:R-:W-:Y:S01]  /*03c0*/  NOP ;  /* 0x0000000000007918 */ /* 0x010fe20000000000 */
.L_x_645:
[----:B------:R-:W4:Y:S01]  /*03d0*/  SHFL.IDX PT, R3, R0, RZ, 0x1f ;  /* 0x00001fff00037589 */ /* 0x000f2200000e0000 */
[----:B------:R-:W-:Y:S01]  /*03e0*/  NOP ;  /* 0x0000000000007918 */ /* 0x000fe20000000000 */
[----:B----4-:R-:W-:-:S13]  /*03f0*/  ISETP.NE.AND P0, PT, R3, RZ, PT ;  /* 0x000000ff0300720c */ /* 0x010fda0003f05270 */
        /* <DEDUP_REMOVED lines=19> */
.L_x_646:
[----:B------:R-:W4:Y:S01]  /*0530*/  SHFL.IDX PT, R3, R0, RZ, 0x1f ;  /* 0x00001fff00037589 */ /* 0x000f2200000e0000 */
[----:B------:R-:W-:Y:S01]  /*0540*/  NOP ;  /* 0x0000000000007918 */ /* 0x000fe20000000000 */
[----:B----4-:R-:W-:-:S13]  /*0550*/  ISETP.NE.AND P0, PT, R3, RZ, PT ;  /* 0x000000ff0300720c */ /* 0x010fda0003f05270 */
        /* <DEDUP_REMOVED lines=13> */
[----:B------:R4:W1:Y:S02]  /*0630*/  SYNCS.EXCH.64 URZ, [UR6+0x16888], UR4 ;  /* 0x01688804063f75b2 */ /* 0x0008640008000100 */
[----:B----4-:R-:W-:Y:S01]  /*0640*/  NOP ;  /* 0x0000000000007918 */ /* 0x010fe20000000000 */
.L_x_647:
        /* <DEDUP_REMOVED lines=22> */
.L_x_648:
        /* <DEDUP_REMOVED lines=22> */
.L_x_649:
[----:B------:R-:W-:Y:S01]  /*0910*/  PLOP3.LUT P0, PT, PT, PT, UP0, 0x80, 0x0 ;  /* 0x000000000000781c */ /* 0x000fe20003f0f008 */
[----:B------:R-:W-:Y:S01]  /*0920*/  UMOV UR38, 0x1 ;  /* 0x0000000100267882 */ /* 0x000fe20000000000 */
[----:B------:R-:W-:Y:S01]  /*0930*/  NOP ;  /* 0x0000000000007918 */ /* 0x000fe20000000000 */
[----:B------:R-:W-:Y:S01]  /*0940*/  USEL UR38, UR38, 0x2, !UP0 ;  /* 0x0000000226267887 */ /* 0x000fe2000c000000 */
[----:B------:R-:W-:Y:S01]  /*0950*/  LOP3.LUT R17, R2, 0x7f, RZ, 0xc0, !PT ;  /* 0x0000007f02117812 */ /* 0x000fe200078ec0ff */
[----:B------:R-:W-:Y:S01]  /*0960*/  ULDC.64 UR50, c[0x0][0x208] ;  /* 0x0000820000327ab9 */ /* 0x000fe20000000a00 */
[----:B-123--:R-:W-:Y:S07]  /*0970*/  BAR.SYNC.DEFER_BLOCKING 0x0 ;  /* 0x0000000000007b1d */ /* 0x00efee0000010000 */
[----:B------:R-:W-:Y:S05]  /*0980*/  @!P0 BRA `(.L_x_650) ;  /* 0x000000cc00d48947 */ /* 0x000fea0003800000 */
.L_x_651:
[----:B------:R-:W-:-:S08]  /*0990*/  NOP ;  /* 0x0000000000007918 */ /* 0x000fd00000000000 */
[----:B------:R-:W1:Y:S02]  /*09a0*/  USETMAXREG.TRY_ALLOC.CTAPOOL UP0, 0xa0 ;  /* 0x000000a0000079c8 */ /* 0x000e640008000600 */
[----:B-1----:R-:W-:-:S13]  /*09b0*/  PLOP3.LUT P0, PT, PT, PT, UP0, 0x80, 0x0 ;  /* 0x000000000000781c */ /* 0x002fda0003f0f008 */
[----:B------:R-:W-:Y:S05]  /*09c0*/  @!P0 BRA `(.L_x_651) ;  /* 0xfffffffc00f08947 */ /* 0x000fea000383ffff */
[----:B------:R-:W-:Y:S01]  /*09d0*/  LOP3.LUT R0, R2, 0xffffff80, RZ, 0xc0, !PT ;  /* 0xffffff8002007812 */ /* 0x000fe200078ec0ff */
[----:B------:R-:W1:Y:S08]  /*09e0*/  S2UR UR7, SR_CTAID.X ;  /* 0x00000000000779c3 */ /* 0x000e700000002500 */
[----:B------:R-:W-:Y:S08]  /*09f0*/  BAR.ARV 0x4, 0x1a0 ;  /* 0x0106800000007b1d */ /* 0x000ff00000002000 */
[----:B------:R-:W-:Y:S06]  /*0a00*/  BAR.ARV 0x8, 0x1a0 ;  /* 0x0206800000007b1d */ /* 0x000fec0000002000 */
[----:B------:R-:W-:-:S02]  /*0a10*/  ISETP.NE.AND P0, PT, R0, 0x80, PT ;  /* 0x000000800000780c */ /* 0x000fc40003f05270 */
[----:B------:R-:W1:Y:S11]  /*0a20*/  LDC R0, c[0x0][0xda8] ;  /* 0x00036a00ff007b82 */ /* 0x000e760000000800 */
[----:B------:R-:W-:Y:S06]  /*0a30*/  @!P0 BAR.ARV 0x9, 0x100 ;  /* 0x0244000000008b1d */ /* 0x000fec0000002000 */
[----:B-1----:R-:W-:-:S13]  /*0a40*/  ISETP.LE.AND P0, PT, R0, UR7, PT ;  /* 0x0000000700007c0c */ /* 0x002fda000bf03270 */
[----:B------:R-:W-:Y:S05]  /*0a50*/  @P0 EXIT ;  /* 0x000000000000094d */ /* 0x000fea0003800000 */
[----:B------:R-:W-:Y:S01]  /*0a60*/  VIADD R0, R2, 0xffffff80 ;  /* 0xffffff8002007836 */ /* 0x000fe20000000000 */
[----:B------:R-:W1:Y:S01]  /*0a70*/  S2UR UR4, SR_CgaCtaId ;  /* 0x00000000000479c3 */ /* 0x000e620000008800 */
[----:B------:R-:W-:Y:S01]  /*0a80*/  UMOV UR40, 0x400 ;  /* 0x0000040000287882 */ /* 0x000fe20000000000 */
[----:B------:R-:W-:Y:S02]  /*0a90*/  ULOP3.LUT UR46, UR38, 0x1, URZ, 0xfc, !UPT ;  /* 0x00000001262e7892 */ /* 0x000fe4000f8efc3f */
[----:B------:R-:W-:Y:S01]  /*0aa0*/  SHF.R.S32.HI R3, RZ, 0x1f, R0 ;  /* 0x0000001fff037819 */ /* 0x000fe20000011400 */
[----:B------:R-:W-:Y:S01]  /*0ab0*/  UMOV UR36, URZ ;  /* 0x0000003f00247c82 */ /* 0x000fe20008000000 */
[----:B------:R-:W-:Y:S01]  /*0ac0*/  UMOV UR37, URZ ;  /* 0x0000003f00257c82 */ /* 0x000fe20008000000 */
[----:B------:R-:W-:Y:S01]  /*0ad0*/  UMOV UR39, URZ ;  /* 0x0000003f00277c82 */ /* 0x000fe20008000000 */
[----:B------:R-:W-:Y:S01]  /*0ae0*/  LEA.HI R4, R3, R0, RZ, 0x7 ;  /* 0x0000000003047211 */ /* 0x000fe200078f38ff */
[----:B------:R-:W2:Y:S03]  /*0af0*/  S2UR UR6, SR_SWINHI ;  /* 0x00000000000679c3 */ /* 0x000ea60000002f00 */
[----:B------:R-:W-:-:S02]  /*0b00*/  LOP3.LUT R5, R4, 0xffffff80, RZ, 0xc0, !PT ;  /* 0xffffff8004057812 */ /* 0x000fc400078ec0ff */
[----:B------:R-:W-:-:S03]  /*0b10*/  SHF.R.S32.HI R4, RZ, 0x7, R4 ;  /* 0x00000007ff047819 */ /* 0x000fc60000011404 */
[----:B------:R-:W-:Y:S01]  /*0b20*/  IMAD.IADD R17, R0, 0x1, -R5 ;  /* 0x0000000100117824 */ /* 0x000fe200078e0a05 */
[CC--:B------:R-:W-:Y:S02]  /*0b30*/  LEA.HI R5, R3.reuse, R0.reuse, RZ, 0x4 ;  /* 0x0000000003057211 */ /* 0x0c0fe400078f20ff */
[----:B------:R-:W-:Y:S02]  /*0b40*/  LEA.HI R3, R3, R0, RZ, 0x5 ;  /* 0x0000000003037211 */ /* 0x000fe400078f28ff */
[----:B------:R-:W-:Y:S02]  /*0b50*/  SHF.R.S32.HI R8, RZ, 0x1f, R17 ;  /* 0x0000001fff087819 */ /* 0x000fe40000011411 */
[C---:B------:R-:W-:Y:S01]  /*0b60*/  LOP3.LUT R7, R5.reuse, 0x3fffff0, RZ, 0xc0, !PT ;  /* 0x03fffff005077812 */ /* 0x040fe200078ec0ff */
[----:B-1----:R-:W-:Y:S01]  /*0b70*/  ULEA UR40, UR4, UR40, 0x18 ;  /* 0x0000002804287291 */ /* 0x002fe2000f8ec03f */
[----:B------:R-:W-:Y:S02]  /*0b80*/  SHF.R.S32.HI R6, RZ, 0x4, R5 ;  /* 0x00000004ff067819 */ /* 0x000fe40000011405 */
[----:B------:R-:W-:Y:S01]  /*0b90*/  LEA.HI R9, R8, R17, RZ, 0x2 ;  /* 0x0000001108097211 */ /* 0x000fe200078f10ff */
[----:B------:R-:W-:Y:S01]  /*0ba0*/  IMAD.IADD R7, R0, 0x1, -R7 ;  /* 0x0000000100077824 */ /* 0x000fe200078e0a07 */
[----:B------:R-:W-:-:S02]  /*0bb0*/  LEA.HI R5, R5, R6, RZ, 0x1 ;  /* 0x0000000605057211 */ /* 0x000fc400078f08ff */
[----:B------:R-:W-:Y:S01]  /*0bc0*/  SHF.R.S32.HI R0, RZ, 0x5, R3 ;  /* 0x00000005ff007819 */ /* 0x000fe20000011403 */
[----:B------:R-:W-:Y:S01]  /*0bd0*/  UMOV UR4, UR40 ;  /* 0x0000002800047c82 */ /* 0x000fe20008000000 */
[----:B--2---:R-:W-:Y:S01]  /*0be0*/  UMOV UR5, UR6 ;  /* 0x0000000600057c82 */ /* 0x004fe20008000000 */
[--C-:B------:R-:W-:Y:S01]  /*0bf0*/  SHF.R.S32.HI R3, RZ, 0x2, R9.reuse ;  /* 0x00000002ff037819 */ /* 0x100fe20000011409 */
[----:B------:R-:W-:Y:S01]  /*0c00*/  IMAD.U32 R22, RZ, RZ, UR4 ;  /* 0x00000004ff167e24 */ /* 0x000fe2000f8e00ff */
[----:B------:R-:W-:Y:S01]  /*0c10*/  SHF.R.S32.HI R10, RZ, 0x1f, R9 ;  /* 0x0000001fff0a7819 */ /* 0x000fe20000011409 */
[----:B------:R-:W-:Y:S01]  /*0c20*/  IMAD R12, R0, 0x10, R7 ;  /* 0x00000010000c7824 */ /* 0x000fe200078e0207 */
[----:B------:R-:W-:Y:S01]  /*0c30*/  LOP3.LUT R5, R5, 0x1ffffffe, RZ, 0xc0, !PT ;  /* 0x1ffffffe05057812 */ /* 0x000fe200078ec0ff */
[----:B------:R-:W-:Y:S01]  /*0c40*/  IMAD.HI R0, R4, 0x55555556, RZ ;  /* 0x5555555604007827 */ /* 0x000fe200078e02ff */
[----:B------:R-:W-:Y:S01]  /*0c50*/  LEA.HI R10, R10, R3, RZ, 0x3 ;  /* 0x000000030a0a7211 */ /* 0x000fe200078f18ff */
[----:B------:R-:W-:Y:S01]  /*0c60*/  UMOV UR4, UR7 ;  /* 0x0000000700047c82 */ /* 0x000fe20008000000 */
[----:B------:R-:W-:Y:S01]  /*0c70*/  LEA.HI R8, R8, R17, RZ, 0x5 ;  /* 0x0000001108087211 */ /* 0x000fe200078f28ff */
[----:B------:R-:W-:Y:S01]  /*0c80*/  IMAD.IADD R5, R6, 0x1, -R5 ;  /* 0x0000000106057824 */ /* 0x000fe200078e0a05 */
[----:B------:R-:W-:Y:S01]  /*0c90*/  LOP3.LUT R10, R10, 0xfffffff8, RZ, 0xc0, !PT ;  /* 0xfffffff80a0a7812 */ /* 0x000fe200078ec0ff */
[----:B------:R-:W-:Y:S01]  /*0ca0*/  IMAD.U32 R23, RZ, RZ, UR5 ;  /* 0x00000005ff177e24 */ /* 0x000fe2000f8e00ff */
[----:B------:R-:W-:Y:S01]  /*0cb0*/  SHF.R.S32.HI R8, RZ, 0x5, R8 ;  /* 0x00000005ff087819 */ /* 0x000fe20000011408 */
[----:B------:R-:W-:Y:S01]  /*0cc0*/  IMAD R12, R12, 0x8, R5 ;  /* 0x000000080c0c7824 */ /* 0x000fe200078e0205 */
[----:B------:R-:W-:Y:S01]  /*0cd0*/  LEA.HI R5, R0, R0, RZ, 0x1 ;  /* 0x0000000000057211 */ /* 0x000fe200078f08ff */
[----:B------:R-:W-:Y:S01]  /*0ce0*/  IMAD.IADD R7, R3, 0x1, -R10 ;  /* 0x0000000103077824 */ /* 0x000fe200078e0a0a */
[----:B------:R-:W-:Y:S01]  /*0cf0*/  LOP3.LUT R0, R9, 0x7ffffffc, RZ, 0xc0, !PT ;  /* 0x7ffffffc09007812 */ /* 0x000fe200078ec0ff */
[----:B------:R-:W-:-:S02]  /*0d00*/  IMAD.SHL.U32 R3, R12, 0x8, RZ ;  /* 0x000000080c037824 */ /* 0x000fc400078e00ff */
[----:B------:R-:W-:Y:S02]  /*0d10*/  IMAD R5, R5, -0x3, R4 ;  /* 0xfffffffd05057824 */ /* 0x000fe400078e0204 */
[----:B------:R-:W-:Y:S02]  /*0d20*/  IMAD R8, R8, 0x10, R7 ;  /* 0x0000001008087824 */ /* 0x000fe400078e0207 */
[----:B------:R-:W-:Y:S02]  /*0d30*/  IMAD.IADD R17, R17, 0x1, -R0 ;  /* 0x0000000111117824 */ /* 0x000fe400078e0a00 */
[----:B------:R-:W-:-:S04]  /*0d40*/  IMAD.WIDE R22, R3, 0x2, R22 ;  /* 0x0000000203167825 */ /* 0x000fc800078e0216 */
[----:B------:R-:W-:-:S07]  /*0d50*/  IMAD R18, R5, 0x40, R8 ;  /* 0x0000004005127824 */ /* 0x000fce00078e0208 */
.L_x_744:
[----:B------:R-:W-:Y:S01]  /*0d60*/  ULDC UR5, c[0x0][0xdd0] ;  /* 0x0003740000057ab9 */ /* 0x000fe20000000800 */
[----:B-1----:R-:W1:Y:S01]  /*0d70*/  LDC R0, c[0x0][0xde8] ;  /* 0x00037a00ff007b82 */ /* 0x002e620000000800 */
[----:B------:R-:W-:Y:S01]  /*0d80*/  UISETP.NE.AND UP0, UPT, UR5, 0x1, UPT ;  /* 0x000000010500788c */ /* 0x000fe2000bf05270 */
[----:B------:R-:W-:-:S10]  /*0d90*/  UMOV UR8, UR4 ;  /* 0x0000000400087c82 */ /* 0x000fd40008000000 */
[----:B------:R-:W-:Y:S01]  /*0da0*/  @UP0 ULDC UR6, c[0x0][0xdd4] ;  /* 0x0003750000060ab9 */ /* 0x000fe20000000800 */
[----:B------:R-:W-:Y:S01]  /*0db0*/  @UP0 ULDC UR9, c[0x0][0xdd8] ;  /* 0x0003760000090ab9 */ /* 0x000fe20000000800 */
[----:B------:R-:W-:-:S04]  /*0dc0*/  UIMAD.WIDE.U32 UR6, UR4, UR6, URZ ;  /* 0x00000006040672a5 */ /* 0x000fc8000f8e003f */
[----:B------:R-:W-:-:S04]  /*0dd0*/  @UP0 USHF.R.U32.HI UR8, URZ, UR9, UR7 ;  /* 0x000000093f080299 */ /* 0x000fc80008011607 */
[----:B------:R-:W-:Y:S02]  /*0de0*/  UIADD3 UR6, -UR8, URZ, URZ ;  /* 0x0000003f08067290 */ /* 0x000fe4000fffe13f */
[----:B-1----:R-:W-:Y:S02]  /*0df0*/  ISETP.LE.AND P0, PT, R0, UR8, PT ;  /* 0x0000000800007c0c */ /* 0x002fe4000bf03270 */
[----:B------:R-:W-:-:S11]  /*0e00*/  UIMAD UR7, UR5, UR6, UR4 ;  /* 0x00000006050772a4 */ /* 0x000fd6000f8e0204 */
[----:B--234-:R-:W-:Y:S05]  /*0e10*/  @!P0 BRA `(.L_x_652) ;  /* 0x0000000000208947 */ /* 0x01cfea0003800000 */
[----:B------:R-:W-:Y:S01]  /*0e20*/  ULDC UR6, c[0x0][0xddc] ;  /* 0x0003770000067ab9 */ /* 0x000fe20000000800 */
[----:B------:R-:W-:Y:S01]  /*0e30*/  UMOV UR48, UR7 ;  /* 0x0000000700307c82 */ /* 0x000fe20008000000 */
[----:B------:R-:W-:-:S11]  /*0e40*/  UISETP.NE.AND UP0, UPT, UR6, 0x1, UPT ;  /* 0x000000010600788c */ /* 0x000fd6000bf05270 */
[----:B------:R-:W-:Y:S02]  /*0e50*/  @UP0 ULDC.64 UR10, c[0x0][0xde0] ;  /* 0x00037800000a0ab9 */ /* 0x000fe40000000a00 */
[----:B------:R-:W-:-:S04]  /*0e60*/  UIMAD.WIDE.U32 UR4, UR7, UR10, URZ ;  /* 0x0000000a070472a5 */ /* 0x000fc8000f8e003f */
[----:B------:R-:W-:-:S04]  /*0e70*/  @UP0 USHF.R.U32.HI UR48, URZ, UR11, UR5 ;  /* 0x0000000b3f300299 */ /* 0x000fc80008011605 */
[----:B------:R-:W-:Y:S01]  /*0e80*/  UIMAD UR4, UR48, UR6, URZ ;  /* 0x00000006300472a4 */ /* 0x000fe2000f8e023f */
[----:B------:R-:W-:Y:S11]  /*0e90*/  BRA `(.L_x_653) ;  /* 0x00000000001c7947 */ /* 0x000ff60003800000 */
.L_x_652:
[----:B------:R-:W-:Y:S01]  /*0ea0*/  ULDC UR6, c[0x0][0xdc4] ;  /* 0x0003710000067ab9 */ /* 0x000fe20000000800 */
[----:B------:R-:W-:Y:S01]  /*0eb0*/  UMOV UR48, UR7 ;  /* 0x0000000700307c82 */ /* 0x000fe20008000000 */
[----:B------:R-:W-:-:S11]  /*0ec0*/  UISETP.NE.AND UP0, UPT, UR6, 0x1, UPT ;  /* 0x000000010600788c */ /* 0x000fd6000bf05270 */
[----:B------:R-:W-:Y:S02]  /*0ed0*/  @UP0 ULDC.64 UR10, c[0x0][0xdc8] ;  /* 0x00037200000a0ab9 */ /* 0x000fe40000000a00 */
[----:B------:R-:W-:-:S04]  /*0ee0*/  UIMAD.WIDE.U32 UR4, UR7, UR10, URZ ;  /* 0x0000000a070472a5 */ /* 0x000fc8000f8e003f */
[----:B------:R-:W-:-:S04]  /*0ef0*/  @UP0 USHF.R.U32.HI UR48, URZ, UR11, UR5 ;  /* 0x0000000b3f300299 */ /* 0x000fc80008011605 */
[----:B------:R-:W-:-:S12]  /*0f00*/  UIMAD UR4, UR48, UR6, URZ ;  /* 0x00000006300472a4 */ /* 0x000fd8000f8e023f */
.L_x_653:
[----:B------:R-:W-:Y:S01]  /*0f10*/  UIADD3 UR6, UR7, -UR4, URZ ;  /* 0x8000000407067290 */ /* 0x000fe2000fffe03f */
[----:B------:R-:W-:Y:S01]  /*0f20*/  ULDC UR43, c[0x0][0xdb8] ;  /* 0x00036e00002b7ab9 */ /* 0x000fe20000000800 */
[----:B------:R-:W-:Y:S02]  /*0f30*/  ULOP3.LUT UR7, URZ, UR48, URZ, 0x33, !UPT ;  /* 0x000000303f077292 */ /* 0x000fe4000f8e333f */
[----:B------:R-:W-:Y:S01]  /*0f40*/  UISETP.NE.AND UP1, UPT, UR43, 0x1, UPT ;  /* 0x000000012b00788c */ /* 0x000fe2000bf25270 */
[----:B------:R-:W-:Y:S01]  /*0f50*/  ULDC.64 UR12, c[0x0][0x3f8] ;  /* 0x0000fe00000c7ab9 */ /* 0x000fe20000000a00 */
[----:B------:R-:W-:Y:S01]  /*0f60*/  ULDC UR42, c[0x0][0xdac] ;  /* 0x00036b00002a7ab9 */ /* 0x000fe20000000800 */
[----:B------:R-:W-:Y:S02]  /*0f70*/  UISETP.NE.U32.AND UP0, UPT, UR12, URZ, UPT ;  /* 0x0000003f0c00728c */ /* 0x000fe4000bf05070 */
[----:B------:R-:W-:Y:S01]  /*0f80*/  UIADD3 UR42, UR7, UR42, URZ ;  /* 0x0000002a072a7290 */ /* 0x000fe2000fffe03f */
[----:B------:R-:W-:Y:S01]  /*0f90*/  ULDC.64 UR4, c[0x0][0x9e0] ;  /* 0x0002780000047ab9 */ /* 0x000fe20000000a00 */
[----:B------:R-:W-:Y:S01]  /*0fa0*/  ULDC UR11, c[0x0][0xdc4] ;  /* 0x00037100000b7ab9 */ /* 0x000fe20000000800 */
[----:B------:R-:W-:-:S02]  /*0fb0*/  UISETP.NE.AND.EX UP0, UPT, UR13, URZ, UPT, UP0 ;  /* 0x0000003f0d00728c */ /* 0x000fc4000bf05300 */
[----:B------:R-:W-:Y:S02]  /*0fc0*/  UISETP.GE.AND UP2, UPT, UR5, 0x1, UPT ;  /* 0x000000010500788c */ /* 0x000fe4000bf46270 */
[----:B------:R-:W-:Y:S01]  /*0fd0*/  UIMAD UR42, UR42, 0xc0, URZ ;  /* 0x000000c02a2a78a4 */ /* 0x000fe2000f8e023f */
[----:B------:R-:W-:Y:S01]  /*0fe0*/  ULDC UR47, c[0x0][0x404] ;  /* 0x00010100002f7ab9 */ /* 0x000fe20000000800 */
[----:B------:R-:W-:Y:S01]  /*0ff0*/  ULDC UR9, c[0x0][0x288] ;  /* 0x0000a20000097ab9 */ /* 0x000fe20000000800 */
[----:B------:R-:W-:Y:S01]  /*1000*/  UIMAD UR8, UR8, UR11, UR6 ;  /* 0x0000000b080872a4 */ /* 0x000fe2000f8e0206 */
[----:B------:R-:W-:Y:S01]  /*1010*/  PLOP3.LUT P1, PT, PT, PT, UP2, 0x80, 0x0 ;  /* 0x000000000000781c */ /* 0x000fe20003f2f028 */
[----:B------:R-:W-:Y:S01]  /*1020*/  USEL UR47, UR47, 0x1, UP0 ;  /* 0x000000012f2f7887 */ /* 0x000fe20008000000 */
[----:B------:R-:W-:Y:S01]  /*1030*/  @UP1 ULDC UR6, c[0x0][0xdbc] ;  /* 0x00036f0000061ab9 */ /* 0x000fe20000000800 */
[----:B------:R-:W-:Y:S01]  /*1040*/  UIADD3 UR49, UR42, 0xc0, -UR9 ;  /* 0x000000c02a317890 */ /* 0x000fe2000fffe809 */
[----:B------:R-:W-:Y:S01]  /*1050*/  ULDC UR10, c[0x0][0x2e0] ;  /* 0x0000b800000a7ab9 */ /* 0x000fe20000000800 */
[----:B------:R-:W-:Y:S01]  /*1060*/  UIMAD.WIDE.U32 UR6, UR8, UR6, URZ ;  /* 0x00000006080672a5 */ /* 0x000fe2000f8e003f */
[----:B------:R-:W-:Y:S01]  /*1070*/  @UP1 ULDC UR11, c[0x0][0xdc0] ;  /* 0x00037000000b1ab9 */ /* 0x000fe20000000800 */
[----:B------:R-:W-:Y:S01]  /*1080*/  UIMAD UR49, UR47, UR10, UR49 ;  /* 0x0000000a2f3172a4 */ /* 0x000fe2000f8e0231 */
[----:B------:R-:W-:Y:S01]  /*1090*/  UMOV UR44, UR8 ;  /* 0x00000008002c7c82 */ /* 0x000fe20008000000 */
[----:B------:R-:W-:-:S02]  /*10a0*/  @UP1 USHF.R.U32.HI UR44, URZ, UR11, UR7 ;  /* 0x0000000b3f2c1299 */ /* 0x000fc40008011607 */
[----:B------:R-:W-:Y:S02]  /*10b0*/  UIADD3 UR4, UR49, UR4, URZ ;  /* 0x0000000431047290 */ /* 0x000fe4000fffe03f */
[----:B------:R-:W-:-:S04]  /*10c0*/  UIADD3 UR6, -UR44, URZ, URZ ;  /* 0x0000003f2c067290 */ /* 0x000fc8000fffe13f */
[----:B------:R-:W-:Y:S01]  /*10d0*/  UIMAD UR43, UR43, UR6, UR8 ;  /* 0x000000062b2b72a4 */ /* 0x000fe2000f8e0208 */
[----:B------:R-:W-:Y:S01]  /*10e0*/  IMAD.U32 R0, RZ, RZ, UR4 ;  /* 0x00000004ff007e24 */ /* 0x000fe2000f8e00ff */
[----:B------:R-:W-:Y:S10]  /*10f0*/  @!P1 BRA `(.L_x_654) ;  /* 0x0000000000409947 */ /* 0x000ff40003800000 */
[----:B------:R-:W-:Y:S01]  /*1100*/  ISETP.LT.AND P0, PT, RZ, UR49, PT ;  /* 0x00000031ff007c0c */ /* 0x000fe2000bf01270 */
[----:B------:R-:W-:-:S12]  /*1110*/  UIADD3 UR4, UR49, -0x1, URZ ;  /* 0xffffffff31047890 */ /* 0x000fd8000fffe03f */
[----:B------:R-:W-:Y:S05]  /*1120*/  @P0 BRA `(.L_x_655) ;  /* 0x00000000001c0947 */ /* 0x000fea0003800000 */
[----:B------:R-:W-:Y:S02]  /*1130*/  UISETP.NE.AND UP0, UPT, UR5, 0x1, UPT ;  /* 0x000000010500788c */ /* 0x000fe4000bf05270 */
[----:B------:R-:W-:-:S09]  /*1140*/  UIADD3 UR4, -UR49, URZ, URZ ;  /* 0x0000003f31047290 */ /* 0x000fd2000fffe13f */
[----:B------:R-:W-:Y:S02]  /*1150*/  @UP0 ULDC.64 UR12, c[0x0][0x9e8] ;  /* 0x00027a00000c0ab9 */ /* 0x000fe40000000a00 */
[----:B------:R-:W-:-:S04]  /*1160*/  UIMAD.WIDE.U32 UR6, UR4, UR12, URZ ;  /* 0x0000000c040672a5 */ /* 0x000fc8000f8e003f */
[----:B------:R-:W-:-:S04]  /*1170*/  @UP0 USHF.R.U32.HI UR4, URZ, UR13, UR7 ;  /* 0x0000000d3f040299 */ /* 0x000fc80008011607 */
[----:B------:R-:W-:Y:S01]  /*1180*/  ULOP3.LUT UR4, URZ, UR4, URZ, 0x33, !UPT ;  /* 0x000000043f047292 */ /* 0x000fe2000f8e333f */
[----:B------:R-:W-:Y:S11]  /*1190*/  BRA `(.L_x_656) ;  /* 0x0000000000107947 */ /* 0x000ff60003800000 */
.L_x_655:
[----:B------:R-:W-:-:S11]  /*11a0*/  UISETP.NE.AND UP0, UPT, UR5, 0x1, UPT ;  /* 0x000000010500788c */ /* 0x000fd6000bf05270 */
[----:B------:R-:W-:Y:S02]  /*11b0*/  @UP0 ULDC.64 UR12, c[0x0][0x9e8] ;  /* 0x00027a00000c0ab9 */ /* 0x000fe40000000a00 */
[----:B------:R-:W-:-:S04]  /*11c0*/  UIMAD.WIDE.U32 UR6, UR4, UR12, URZ ;  /* 0x0000000c040672a5 */ /* 0x000fc8000f8e003f */
[----:B------:R-:W-:-:S12]  /*11d0*/  @UP0 USHF.R.U32.HI UR4, URZ, UR13, UR7 ;  /* 0x0000000d3f040299 */ /* 0x000fd80008011607 */
.L_x_656:
[----:B------:R-:W-:-:S06]  /*11e0*/  UIMAD UR4, UR4, UR5, UR5 ;  /* 0x00000005040472a4 */ /* 0x000fcc000f8e0205 */
[----:B------:R-:W-:-:S07]  /*11f0*/  VIMNMX R0, R0, UR4, PT ;  /* 0x0000000400007c48 */ /* 0x000fce000bfe0100 */
.L_x_654:
[----:B------:R-:W-:Y:S01]  /*1200*/  UIMAD UR4, UR47, UR10, 0x7f ;  /* 0x0000007f2f0474a4 */ /* 0x000fe2000f8e020a */
[----:B------:R-:W-:Y:S01]  /*1210*/  VIADD R0, R0, 0x7f ;  /* 0x0000007f00007836 */ /* 0x000fe20000000000 */
[----:B------:R-:W-:Y:S02]  /*1220*/  UIADD3 UR7, UR42, -UR9, URZ ;  /* 0x800000092a077290 */ /* 0x000fe4000fffe03f */
[----:B------:R-:W-:Y:S02]  /*1230*/  USHF.R.S32.HI UR6, URZ, 0x1f, UR4 ;  /* 0x0000001f3f067899 */ /* 0x000fe40008011404 */
[----:B------:R-:W-:Y:S01]  /*1240*/  SHF.R.S32.HI R3, RZ, 0x1f, R0 ;  /* 0x0000001fff037819 */ /* 0x000fe20000011400 */
[----:B------:R-:W-:Y:S02]  /*1250*/  UIMAD UR7, UR47, UR10, UR7 ;  /* 0x0000000a2f0772a4 */ /* 0x000fe4000f8e0207 */
[----:B------:R-:W-:Y:S01]  /*1260*/  ULEA.HI UR6, UR6, UR4, URZ, 0x7 ;  /* 0x0000000406067291 */ /* 0x000fe2000f8f383f */
[----:B------:R-:W-:Y:S01]  /*1270*/  LEA.HI R3, R3, R0, RZ, 0x7 ;  /* 0x0000000003037211 */ /* 0x000fe200078f38ff */
[----:B------:R-:W-:-:S02]  /*1280*/  ULDC UR8, c[0x0][0x9dc] ;  /* 0x0002770000087ab9 */ /* 0x000fc40000000800 */
[----:B------:R-:W-:Y:S01]  /*1290*/  USHF.R.S32.HI UR6, URZ, 0x7, UR6 ;  /* 0x000000073f067899 */ /* 0x000fe20008011406 */
[----:B------:R-:W-:Y:S01]  /*12a0*/  SHF.R.S32.HI R3, RZ, 0x7, R3 ;  /* 0x00000007ff037819 */ /* 0x000fe20000011403 */
[----:B------:R-:W-:-:S04]  /*12b0*/  UIADD3 UR8, UR7, -UR8, URZ ;  /* 0x8000000807087290 */ /* 0x000fc8000fffe03f */
[----:B------:R-:W-:Y:S01]  /*12c0*/  VIMNMX R88, R3, UR6, PT ;  /* 0x0000000603587c48 */ /* 0x000fe2000bfe0100 */
[----:B------:R-:W-:Y:S07]  /*12d0*/  @!P1 BRA `(.L_x_657) ;  /* 0x0000000000489947 */ /* 0x000fee0003800000 */
[----:B------:R-:W-:Y:S02]  /*12e0*/  UMOV UR4, UR7 ;  /* 0x0000000700047c82 */ /* 0x000fe40008000000 */
[----:B------:R-:W-:-:S06]  /*12f0*/  UISETP.GT.AND UP0, UPT, UR4, -0x1, UPT ;  /* 0xffffffff0400788c */ /* 0x000fcc000bf04270 */
[----:B------:R-:W-:-:S13]  /*1300*/  PLOP3.LUT P0, PT, PT, PT, UP0, 0x80, 0x0 ;  /* 0x000000000000781c */ /* 0x000fda0003f0f008 */
[----:B------:R-:W-:Y:S05]  /*1310*/  @P0 BRA `(.L_x_658) ;  /* 0x00000000001c0947 */ /* 0x000fea0003800000 */
[----:B------:R-:W-:Y:S02]  /*1320*/  UISETP.NE.AND UP0, UPT, UR5, 0x1, UPT ;  /* 0x000000010500788c */ /* 0x000fe4000bf05270 */
[----:B------:R-:W-:-:S09]  /*1330*/  ULOP3.LUT UR4, URZ, UR4, URZ, 0x33, !UPT ;  /* 0x000000043f047292 */ /* 0x000fd2000f8e333f */
[----:B------:R-:W-:Y:S02]  /*1340*/  @UP0 ULDC.64 UR10, c[0x0][0x9e8] ;  /* 0x00027a00000a0ab9 */ /* 0x000fe40000000a00 */
[----:B------:R-:W-:-:S04]  /*1350*/  UIMAD.WIDE.U32 UR6, UR4, UR10, URZ ;  /* 0x0000000a040672a5 */ /* 0x000fc8000f8e003f */
[----:B------:R-:W-:-:S04]  /*1360*/  @UP0 USHF.R.U32.HI UR4, URZ, UR11, UR7 ;  /* 0x0000000b3f040299 */ /* 0x000fc80008011607 */
[----:B------:R-:W-:Y:S01]  /*1370*/  ULOP3.LUT UR4, URZ, UR4, URZ, 0x33, !UPT ;  /* 0x000000043f047292 */ /* 0x000fe2000f8e333f */
[----:B------:R-:W-:Y:S11]  /*1380*/  BRA `(.L_x_659) ;  /* 0x0000000000107947 */ /* 0x000ff60003800000 */
.L_x_658:
[----:B------:R-:W-:-:S11]  /*1390*/  UISETP.NE.AND UP0, UPT, UR5, 0x1, UPT ;  /* 0x000000010500788c */ /* 0x000fd6000bf05270 */
[----:B------:R-:W-:Y:S02]  /*13a0*/  @UP0 ULDC.64 UR10, c[0x0][0x9e8] ;  /* 0x00027a00000a0ab9 */ /* 0x000fe40000000a00 */
[----:B------:R-:W-:-:S04]  /*13b0*/  UIMAD.WIDE.U32 UR6, UR4, UR10, URZ ;  /* 0x0000000a040672a5 */ /* 0x000fc8000f8e003f */
[----:B------:R-:W-:-:S12]  /*13c0*/  @UP0 USHF.R.U32.HI UR4, URZ, UR11, UR7 ;  /* 0x0000000b3f040299 */ /* 0x000fd80008011607 */
.L_x_659:
[----:B------:R-:W-:-:S04]  /*13d0*/  UIMAD UR4, UR4, UR5, URZ ;  /* 0x00000005040472a4 */ /* 0x000fc8000f8e023f */
[----:B------:R-:W-:-:S04]  /*13e0*/  UISETP.LT.AND UP0, UPT, UR8, UR4, UPT ;  /* 0x000000040800728c */ /* 0x000fc8000bf01270 */
[----:B------:R-:W-:-:S12]  /*13f0*/  USEL UR8, UR8, UR4, !UP0 ;  /* 0x0000000408087287 */ /* 0x000fd8000c000000 */
.L_x_657:
[----:B------:R-:W-:Y:S01]  /*1400*/  USHF.R.S32.HI UR4, URZ, 0x1f, UR8 ;  /* 0x0000001f3f047899 */ /* 0x000fe20008011408 */
[----:B------:R-:W-:Y:S01]  /*1410*/  PLOP3.LUT P0, PT, PT, PT, PT, 0x80, 0x0 ;  /* 0x000000000000781c */ /* 0x000fe20003f0f070 */
[----:B------:R-:W-:Y:S01]  /*1420*/  IMAD.MOV.U32 R3, RZ, RZ, RZ ;  /* 0x000000ffff037224 */ /* 0x000fe200078e00ff */
[----:B------:R-:W-:Y:S01]  /*1430*/  CS2R R118, SRZ ;  /* 0x0000000000767805 */ /* 0x000fe2000001ff00 */
[----:B------:R-:W-:Y:S01]  /*1440*/  ULEA.HI UR4, UR4, UR8, URZ, 0x7 ;  /* 0x0000000804047291 */ /* 0x000fe2000f8f383f */
[----:B------:R-:W-:Y:S01]  /*1450*/  IMAD.MOV.U32 R15, RZ, RZ, RZ ;  /* 0x000000ffff0f7224 */ /* 0x000fe200078e00ff */
[----:B------:R-:W-:Y:S02]  /*1460*/  CS2R R116, SRZ ;  /* 0x0000000000747805 */ /* 0x000fe4000001ff00 */
[----:B------:R-:W-:Y:S01]  /*1470*/  CS2R R114, SRZ ;  /* 0x0000000000727805 */ /* 0x000fe2000001ff00 */
[----:B------:R-:W-:Y:S01]  /*1480*/  USHF.R.S32.HI UR4, URZ, 0x7, UR4 ;  /* 0x000000073f047899 */ /* 0x000fe20008011404 */
[----:B------:R-:W-:-:S02]  /*1490*/  CS2R R112, SRZ ;  /* 0x0000000000707805 */ /* 0x000fc4000001ff00 */
[----:B------:R-:W-:Y:S02]  /*14a0*/  CS2R R110, SRZ ;  /* 0x00000000006e7805 */ /* 0x000fe4000001ff00 */
[----:B------:R-:W-:Y:S01]  /*14b0*/  CS2R R108, SRZ ;  /* 0x00000000006c7805 */ /* 0x000fe2000001ff00 */
[----:B------:R-:W-:Y:S01]  /*14c0*/  UISETP.LT.AND UP0, UPT, URZ, UR4, UPT ;  /* 0x000000043f00728c */ /* 0x000fe2000bf01270 */
[----:B------:R-:W-:Y:S02]  /*14d0*/  CS2R R106, SRZ ;  /* 0x00000000006a7805 */ /* 0x000fe4000001ff00 */
[----:B------:R-:W-:Y:S02]  /*14e0*/  CS2R R104, SRZ ;  /* 0x0000000000687805 */ /* 0x000fe4000001ff00 */
[----:B------:R-:W-:Y:S01]  /*14f0*/  CS2R R102, SRZ ;  /* 0x0000000000667805 */ /* 0x000fe2000001ff00 */
[----:B------:R-:W-:Y:S01]  /*1500*/  USEL UR45, URZ, UR4, !UP0 ;  /* 0x000000043f2d7287 */ /* 0x000fe2000c000000 */
[----:B------:R-:W-:-:S02]  /*1510*/  CS2R R100, SRZ ;  /* 0x0000000000647805 */ /* 0x000fc4000001ff00 */
[----:B------:R-:W-:Y:S02]  /*1520*/  CS2R R98, SRZ ;  /* 0x0000000000627805 */ /* 0x000fe4000001ff00 */
[----:B------:R-:W-:Y:S02]  /*1530*/  CS2R R96, SRZ ;  /* 0x0000000000607805 */ /* 0x000fe4000001ff00 */
[----:B------:R-:W-:Y:S01]  /*1540*/  CS2R R6, SRZ ;  /* 0x0000000000067805 */ /* 0x000fe2000001ff00 */
[----:B------:R-:W-:Y:S01]  /*1550*/  IMAD.MOV.U32 R94, RZ, RZ, RZ ;  /* 0x000000ffff5e7224 */ /* 0x000fe200078e00ff */
[----:B------:R-:W-:Y:S01]  /*1560*/  ISETP.GT.AND P1, PT, R88, UR45, PT ;  /* 0x0000002d58007c0c */ /* 0x000fe2000bf24270 */
[----:B------:R-:W-:Y:S01]  /*1570*/  IMAD.MOV.U32 R9, RZ, RZ, RZ ;  /* 0x000000ffff097224 */ /* 0x000fe200078e00ff */
[----:B------:R-:W-:Y:S01]  /*1580*/  CS2R R90, SRZ ;  /* 0x00000000005a7805 */ /* 0x000fe2000001ff00 */
[----:B------:R-:W-:Y:S02]  /*1590*/  IMAD.MOV.U32 R89, RZ, RZ, RZ ;  /* 0x000000ffff597224 */ /* 0x000fe400078e00ff */
[----:B------:R-:W-:-:S08]  /*15a0*/  IMAD.MOV.U32 R0, RZ, RZ, RZ ;  /* 0x000000ffff007224 */ /* 0x000fd000078e00ff */
[----:B------:R-:W-:Y:S05]  /*15b0*/  @!P1 BRA `(.L_x_660) ;  /* 0x000000b4000c9947 */ /* 0x000fea0003800000 */
[----:B------:R-:W-:-:S05]  /*15c0*/  VIADD R0, R2, 0xffffff80 ;  /* 0xffffff8002007836 */ /* 0x000fca0000000000 */
[----:B------:R-:W-:-:S04]  /*15d0*/  SHF.R.S32.HI R3, RZ, 0x1f, R0 ;  /* 0x0000001fff037819 */ /* 0x000fc80000011400 */
[----:B------:R-:W-:-:S04]  /*15e0*/  LEA.HI R3, R3, R0, RZ, 0x7 ;  /* 0x0000000003037211 */ /* 0x000fc800078f38ff */
[----:B------:R-:W-:-:S06]  /*15f0*/  SHF.R.S32.HI R3, RZ, 0x7, R3 ;  /* 0x00000007ff037819 */ /* 0x000fcc0000011403 */
[----:B------:R-:W1:Y:S02]  /*1600*/  SHFL.IDX PT, R3, R3, RZ, 0x1f ;  /* 0x00001fff03037589 */ /* 0x000e6400000e0000 */
[----:B-1----:R-:W-:-:S13]  /*1610*/  R2UR UR41, R3 ;  /* 0x00000000032972ca */ /* 0x002fda00000e0000 */
[----:B------:R-:W-:Y:S02]  /*1620*/  UIMAD.WIDE UR4, UR41, 0x55555556, URZ ;  /* 0x55555556290478a5 */ /* 0x000fe4000f8e023f */
[----:B------:R-:W-:Y:S02]  /*1630*/  UIADD3 UR4, UR40, 0x8400, URZ ;  /* 0x0000840028047890 */ /* 0x000fe4000fffe03f */
[----:B------:R-:W-:Y:S02]  /*1640*/  ULEA.HI UR5, UR5, UR5, URZ, 0x1 ;  /* 0x0000000505057291 */ /* 0x000fe4000f8f083f */
[----:B------:R-:W-:Y:S02]  /*1650*/  ULOP3.LUT UP0, URZ, UR4, 0x3ff, URZ, 0xc0, !UPT ;  /* 0x000003ff043f7892 */ /* 0x000fe4000f80c03f */
[----:B------:R-:W-:-:S04]  /*1660*/  UIMAD UR5, UR5, -0x3, UR41 ;  /* 0xfffffffd050578a4 */ /* 0x000fc8000f8e0229 */
[----:B------:R-:W-:Y:S01]  /*1670*/  PLOP3.LUT P0, PT, PT, PT, UP0, 0x80, 0x0 ;  /* 0x000000000000781c */ /* 0x000fe20003f0f008 */
[----:B------:R-:W-:-:S04]  /*1680*/  ULEA UR5, UR5, UR4, 0xd ;  /* 0x0000000405057291 */ /* 0x000fc8000f8e683f */
[----:B------:R-:W-:-:S04]  /*1690*/  USHF.R.U32.HI UR5, URZ, 0x4, UR5 ;  /* 0x000000043f057899 */ /* 0x000fc80008011605 */
[----:B------:R-:W-:-:S04]  /*16a0*/  ULOP3.LUT UR52, UR5, 0x3fff, URZ, 0xc0, !UPT ;  /* 0x00003fff05347892 */ /* 0x000fc8000f8ec03f */
[----:B------:R-:W-:Y:S08]  /*16b0*/  @!P0 BRA `(.L_x_661) ;  /* 0x0000000000408947 */ /* 0x000ff00003800000 */
        /* <DEDUP_REMOVED lines=16> */
.L_x_661:
[----:B------:R-:W-:Y:S01]  /*17c0*/  ULEA.HI UR4, UR36, UR36, URZ, 0x1 ;  /* 0x0000002424047291 */ /* 0x000fe2000f8f083f */
[----:B------:R-:W-:-:S03]  /*17d0*/  IMAD.U32 R3, RZ, RZ, UR46 ;  /* 0x0000002eff037e24 */ /* 0x000fc6000f8e00ff */
[----:B------:R-:W-:Y:S02]  /*17e0*/  ULOP3.LUT UR4, UR4, 0xfffffffe, URZ, 0xc0, !UPT ;  /* 0xfffffffe04047892 */ /* 0x000fe4000f8ec03f */
[----:B------:R-:W-:Y:S02]  /*17f0*/  ISETP.NE.AND P0, PT, R3, 0x3, PT ;  /* 0x000000030300780c */ /* 0x000fe40003f05270 */
[----:B------:R-:W-:-:S06]  /*1800*/  UIADD3 UR4, UR36, -UR4, URZ ;  /* 0x8000000424047290 */ /* 0x000fcc000fffe03f */
[----:B------:R-:W-:-:S05]  /*1810*/  IMAD.U32 R0, RZ, RZ, UR4 ;  /* 0x00000004ff007e24 */ /* 0x000fca000f8e00ff */
[----:B------:R-:W-:-:S04]  /*1820*/  SHF.L.U32 R0, R0, 0x1f, RZ ;  /* 0x0000001f00007819 */ /* 0x000fc800000006ff */
[----:B------:R-:W1:Y:S02]  /*1830*/  SYNCS.PHASECHK.TRANS64.TRYWAIT P1, [UR40+0x16800], R0 ;  /* 0x01680000ff0075a7 */ /* 0x000e640008020168 */
[----:B-1----:R-:W-:Y:S05]  /*1840*/  @!P1 BRA `(.L_x_662) ;  /* 0x000000ec003c9947 */ /* 0x002fea0003800000 */
.L_x_809:
[----:B------:R-:W-:Y:S05]  /*1850*/  @!P0 BRA `(.L_x_663) ;  /* 0x0000000000048947 */ /* 0x000fea0003800000 */
[----:B------:R-:W-:Y:S01]  /*1860*/  BPT.TRAP 0x1 ;  /* 0x000000040000795c */ /* 0x000fe20000300000 */
.L_x_663:
[----:B------:R-:W-:Y:S02]  /*1870*/  IMAD.U32 R5, RZ, RZ, UR39 ;  /* 0x00000027ff057e24 */ /* 0x000fe4000f8e00ff */
[----:B-1----:R-:W-:-:S03]  /*1880*/  IMAD.U32 R0, RZ, RZ, UR37 ;  /* 0x00000025ff007e24 */ /* 0x002fc6000f8e00ff */
[----:B------:R-:W-:Y:S02]  /*1890*/  LEA R5, R5, UR40, 0x3 ;  /* 0x0000002805057c11 */ /* 0x000fe4000f8e18ff */
[----:B------:R-:W-:-:S04]  /*18a0*/  SHF.L.U32 R0, R0, 0x1f, RZ ;  /* 0x0000001f00007819 */ /* 0x000fc800000006ff */
[----:B------:R1:W2:Y:S01]  /*18b0*/  SYNCS.PHASECHK.TRANS64.TRYWAIT P2, [R5+URZ+0x16830], R0 ;  /* 0x01683000050075a7 */ /* 0x0002a2000804017f */
[----:B------:R-:W-:Y:S05]  /*18c0*/  @!P0 BRA `(.L_x_664) ;  /* 0x0000000000048947 */ /* 0x000fea0003800000 */
[----:B------:R-:W-:Y:S01]  /*18d0*/  BPT.TRAP 0x1 ;  /* 0x000000040000795c */ /* 0x000fe20000300000 */
.L_x_664:
[----:B------:R-:W-:Y:S01]  /*18e0*/  LOP3.LUT P1, RZ, R2, 0x7f, RZ, 0xc0, !PT ;  /* 0x0000007f02ff7812 */ /* 0x000fe2000782c0ff */
[----:B--2---:R-:W-:-:S12]  /*18f0*/  @P2 BRA `(.L_x_665) ;  /* 0x0000000000082947 */ /* 0x004fd80003800000 */
[----:B------:R-:W2:Y:S02]  /*1900*/  SYNCS.PHASECHK.TRANS64.TRYWAIT P2, [R5+URZ+0x16830], R0 ;  /* 0x01683000050075a7 */ /* 0x000ea4000804017f */
[----:B--2---:R-:W-:Y:S05]  /*1910*/  @!P2 BRA `(.L_x_666) ;  /* 0x000000ec0020a947 */ /* 0x004fea0003800000 */
.L_x_665:
[----:B------:R-:W-:Y:S05]  /*1920*/  WARPSYNC.ALL ;  /* 0x0000000000007948 */ /* 0x000fea0003800000 */
[----:B------:R-:W-:Y:S01]  /*1930*/  UIADD3 UR4, UR40, 0xe400, URZ ;  /* 0x0000e40028047890 */ /* 0x000fe2000fffe03f */
[----:B------:R-:W-:Y:S01]  /*1940*/  WARPGROUP.ARRIVE ;  /* 0x00000000000079c5 */ /* 0x000fe20000000000 */
[----:B------:R-:W-:Y:S01]  /*1950*/  ULOP3.LUT UR16, UR52, 0x10000, URZ, 0xfc, !UPT ;  /* 0x0001000034107892 */ /* 0x000fe2000f8efc3f */
[----:B------:R-:W3:Y:S01]  /*1960*/  LDC R4, c[0x0][0x2e0] ;  /* 0x0000b800ff047b82 */ /* 0x000ee20000000800 */
[----:B------:R-:W-:Y:S01]  /*1970*/  USHF.R.U32.HI UR4, URZ, 0x4, UR4 ;  /* 0x000000043f047899 */ /* 0x000fe20008011604 */
[----:B------:R-:W-:Y:S01]  /*1980*/  IMAD.MOV.U32 R3, RZ, RZ, -0x80 ;  /* 0xffffff80ff037424 */ /* 0x000fe200078e00ff */
[----:B------:R-:W-:Y:S01]  /*1990*/  UMOV UR17, 0x40000040 ;  /* 0x4000004000117882 */ /* 0x000fe20000000000 */
[----:B------:R-:W-:Y:S01]  /*19a0*/  UMOV UR19, 0x40000040 ;  /* 0x4000004000137882 */ /* 0x000fe20000000000 */
[----:B------:R-:W-:Y:S01]  /*19b0*/  ULOP3.LUT UR4, UR4, 0x3fff, URZ, 0xc0, !UPT ;  /* 0x00003fff04047892 */ /* 0x000fe2000f8ec03f */
[----:B-12---:R-:W-:Y:S01]  /*19c0*/  @!P1 VIADD R0, R5, 0x16840 ;  /* 0x0001684005009836 */ /* 0x006fe20000000000 */
[----:B------:R-:W-:Y:S01]  /*19d0*/  UMOV UR5, 0x40000040 ;  /* 0x4000004000057882 */ /* 0x000fe20000000000 */
[----:B------:R-:W-:Y:S01]  /*19e0*/  UMOV UR7, 0x40000040 ;  /* 0x4000004000077882 */ /* 0x000fe20000000000 */
[----:B------:R-:W-:Y:S01]  /*19f0*/  ULOP3.LUT UR20, UR4, 0x10000, URZ, 0xfc, !UPT ;  /* 0x0001000004147892 */ /* 0x000fe2000f8efc3f */
[----:B------:R-:W1:Y:S01]  /*1a00*/  LDC R7, c[0x0][0x288] ;  /* 0x0000a200ff077b82 */ /* 0x000e620000000800 */
[----:B------:R-:W-:Y:S01]  /*1a10*/  UIADD3 UR4, UR16, 0x2, URZ ;  /* 0x0000000210047890 */ /* 0x000fe2000fffe03f */
[C---:B------:R-:W-:Y:S01]  /*1a20*/  IMAD R11, R88.reuse, R3, 0x80 ;  /* 0x00000080580b7424 */ /* 0x040fe200078e0203 */
[----:B------:R-:W-:Y:S01]  /*1a30*/  ULEA UR18, UR39, UR20, 0xa ;  /* 0x0000001427127291 */ /* 0x000fe2000f8e503f */
[----:B------:R-:W-:Y:S01]  /*1a40*/  @!P1 PRMT R0, RZ, 0x654, R0 ;  /* 0x00000654ff009816 */ /* 0x000fe20000000000 */
[----:B------:R-:W-:Y:S01]  /*1a50*/  UIADD3 UR8, UR16, 0x4, URZ ;  /* 0x0000000410087890 */ /* 0x000fe2000fffe03f */
[----:B------:R-:W-:Y:S01]  /*1a60*/  LEA R9, R88, 0xffffff80, 0x7 ;  /* 0xffffff8058097811 */ /* 0x000fe200078e38ff */
[----:B------:R-:W-:-:S02]  /*1a70*/  UIADD3 UR6, UR18, 0x2, URZ ;  /* 0x0000000212067890 */ /* 0x000fc4000fffe03f */
[----:B------:R-:W-:Y:S01]  /*1a80*/  UIADD3 UR10, UR18, 0x4, URZ ;  /* 0x00000004120a7890 */ /* 0x000fe2000fffe03f */
[----:B------:R-:W-:Y:S02]  /*1a90*/  UMOV UR9, 0x40000040 ;  /* 0x4000004000097882 */ /* 0x000fe40000000000 */
[----:B------:R-:W-:Y:S01]  /*1aa0*/  HGMMA.64x128x16.F32 R24, gdesc[UR16], RZ, !UPT, gsb0 ;  /* 0x01e00000101879f0 */ /* 0x000fe2000c0008ff */
[----:B------:R-:W-:Y:S01]  /*1ab0*/  UMOV UR11, 0x40000040 ;  /* 0x40000040000b7882 */ /* 0x000fe20000000000 */
[----:B------:R-:W-:Y:S01]  /*1ac0*/  UIADD3 UR12, UR16, 0x6, URZ ;  /* 0x00000006100c7890 */ /* 0x000fe2000fffe03f */
[----:B---3--:R-:W-:Y:S01]  /*1ad0*/  IMAD R6, R4, UR47, R11 ;  /* 0x0000002f04067c24 */ /* 0x008fe2000f8e020b */
[----:B------:R-:W-:Y:S01]  /*1ae0*/  UIADD3 UR14, UR18, 0x6, URZ ;  /* 0x00000006120e7890 */ /* 0x000fe2000fffe03f */
[----:B------:R-:W-:Y:S01]  /*1af0*/  UMOV UR13, 0x40000040 ;  /* 0x40000040000d7882 */ /* 0x000fe20000000000 */
[----:B------:R-:W-:Y:S01]  /*1b00*/  UMOV UR15, 0x40000040 ;  /* 0x40000040000f7882 */ /* 0x000fe20000000000 */
[----:B------:R-:W-:Y:S01]  /*1b10*/  ULDC UR23, c[0x0][0x9dc] ;  /* 0x0002770000177ab9 */ /* 0x000fe20000000800 */
[----:B------:R-:W-:Y:S01]  /*1b20*/  IMAD R8, R17, -0x2, R6 ;  /* 0xfffffffe11087824 */ /* 0x000fe200078e0206 */
[----:B------:R-:W-:-:S02]  /*1b30*/  WARPGROUP.DEPBAR.LE gsb0, 0x0 ;  /* 0x00008000000079c5 */ /* 0x000fc40000010000 */
[----:B------:R-:W-:-:S06]  /*1b40*/  WARPGROUP.ARRIVE ;  /* 0x00000000000079c5 */ /* 0x000fcc0000000000 */
[----:B------:R-:W-:Y:S01]  /*1b50*/  HGMMA.64x128x16.F32 R24, gdesc[UR4], R24, gsb0 ;  /* 0x01e00000041879f0 */ /* 0x000fe20008000818 */
[----:B------:R-:W-:Y:S02]  /*1b60*/  ULDC.64 UR6, c[0x0][0x9e0] ;  /* 0x0002780000067ab9 */ /* 0x000fe40000000a00 */
[----:B------:R-:W-:-:S06]  /*1b70*/  UISETP.GE.AND UP0, UPT, UR7, 0x1, UPT ;  /* 0x000000010700788c */ /* 0x000fcc000bf06270 */
[----:B------:R-:W-:Y:S01]  /*1b80*/  PLOP3.LUT P2, PT, PT, PT, UP0, 0x40, 0x0 ;  /* 0x000000000000781c */ /* 0x000fe20003f4e808 */
[----:B------:R-:W-:Y:S02]  /*1b90*/  WARPGROUP.DEPBAR.LE gsb0, 0x0 ;  /* 0x00008000000079c5 */ /* 0x000fe40000010000 */
[----:B------:R-:W-:-:S06]  /*1ba0*/  WARPGROUP.ARRIVE ;  /* 0x00000000000079c5 */ /* 0x000fcc0000000000 */
[----:B------:R-:W-:Y:S01]  /*1bb0*/  HGMMA.64x128x16.F32 R24, gdesc[UR8], R24, gsb0 ;  /* 0x01e00000081879f0 */ /* 0x000fe20008000818 */
[----:B------:R-:W-:Y:S02]  /*1bc0*/  ULOP3.LUT UR10, URZ, UR23, URZ, 0x33, !UPT ;  /* 0x000000173f0a7292 */ /* 0x000fe4000f8e333f */
[----:B------:R-:W-:Y:S02]  /*1bd0*/  WARPGROUP.DEPBAR.LE gsb0, 0x0 ;  /* 0x00008000000079c5 */ /* 0x000fe40000010000 */
[----:B------:R-:W-:-:S07]  /*1be0*/  WARPGROUP.ARRIVE ;  /* 0x00000000000079c5 */ /* 0x000fce0000000000 */
[----:B------:R-:W-:Y:S03]  /*1bf0*/  HGMMA.64x128x16.F32 R24, gdesc[UR12], R24, gsb0 ;  /* 0x01e000000c1879f0 */ /* 0x000fe60008000818 */
[----:B------:R-:W-:Y:S02]  /*1c00*/  WARPGROUP.DEPBAR.LE gsb0, 0x0 ;  /* 0x00008000000079c5 */ /* 0x000fe40000010000 */
[----:B------:R1:W-:Y:S02]  /*1c10*/  @!P1 SYNCS.ARRIVE.TRANS64.RED.A1T0 RZ, [R0+URZ], RZ ;  /* 0x000000ff00ff99a7 */ /* 0x0003e4000810043f */
[----:B-1----:R-:W-:-:S05]  /*1c20*/  IADD3 R0, R6, 0x1, -R7 ;  /* 0x0000000106007810 */ /* 0x002fca0007ffe807 */
[----:B------:R-:W-:Y:S02]  /*1c30*/  IMAD R3, R17, -0x2, R0 ;  /* 0xfffffffe11037824 */ /* 0x000fe400078e0200 */
[----:B------:R-:W-:Y:S02]  /*1c40*/  VIADD R0, R18, UR42 ;  /* 0x0000002a12007c36 */ /* 0x000fe40008000000 */
[C---:B------:R-:W-:Y:S02]  /*1c50*/  VIADD R13, R3.reuse, UR6 ;  /* 0x00000006030d7c36 */ /* 0x040fe40008000000 */
[----:B------:R-:W-:-:S03]  /*1c60*/  VIADD R10, R3, UR10 ;  /* 0x0000000a030a7c36 */ /* 0x000fc60008000000 */
[----:B------:R-:W-:Y:S01]  /*1c70*/  VIADDMNMX R3, R0, R13, R8, PT ;  /* 0x0000000d00037246 */ /* 0x000fe20003800108 */
[----:B------:R-:W-:Y:S01]  /*1c80*/  IMAD.IADD R5, R10, 0x1, R0 ;  /* 0x000000010a057824 */ /* 0x000fe200078e0200 */
[----:B------:R-:W-:Y:S06]  /*1c90*/  @P2 BRA `(.L_x_667) ;  /* 0x00000000005c2947 */ /* 0x000fec0003800000 */
[----:B------:R-:W-:Y:S01]  /*1ca0*/  IMAD R6, R4, UR47, R0 ;  /* 0x0000002f04067c24 */ /* 0x000fe2000f8e0200 */
[----:B------:R-:W-:Y:S03]  /*1cb0*/  BSSY B0, `(.L_x_668) ;  /* 0x0000011000007945 */ /* 0x000fe60003800000 */
[----:B------:R-:W-:-:S05]  /*1cc0*/  IMAD.IADD R6, R6, 0x1, -R7 ;  /* 0x0000000106067824 */ /* 0x000fca00078e0a07 */
[----:B------:R-:W-:-:S13]  /*1cd0*/  ISETP.GT.AND P2, PT, R6, -0x1, PT ;  /* 0xffffffff0600780c */ /* 0x000fda0003f44270 */
[----:B------:R-:W-:Y:S05]  /*1ce0*/  @P2 BRA `(.L_x_669) ;  /* 0x0000000000202947 */ /* 0x000fea0003800000 */
[----:B------:R-:W-:Y:S01]  /*1cf0*/  UISETP.NE.AND UP1, UPT, UR7, 0x1, UPT ;  /* 0x000000010700788c */ /* 0x000fe2000bf25270 */
[----:B------:R-:W-:-:S05]  /*1d00*/  LOP3.LUT R6, RZ, R6, RZ, 0x33, !PT ;  /* 0x00000006ff067212 */ /* 0x000fca00078e33ff */
[----:B------:R-:W-:-:S05]  /*1d10*/  PLOP3.LUT P2, PT, PT, PT, UP1, 0x80, 0x0 ;  /* 0x000000000000781c */ /* 0x000fca0003f4f018 */
[----:B------:R-:W-:-:S08]  /*1d20*/  @UP1 ULDC.64 UR10, c[0x0][0x9e8] ;  /* 0x00027a00000a1ab9 */ /* 0x000fd00000000a00 */
[----:B------:R-:W-:-:S05]  /*1d30*/  @P2 IMAD.HI.U32 R12, R6, UR10, RZ ;  /* 0x0000000a060c2c27 */ /* 0x000fca000f8e00ff */
[----:B------:R-:W-:-:S04]  /*1d40*/  @P2 SHF.R.U32.HI R6, RZ, UR11, R12 ;  /* 0x0000000bff062c19 */ /* 0x000fc8000801160c */
[----:B------:R-:W-:Y:S01]  /*1d50*/  LOP3.LUT R6, RZ, R6, RZ, 0x33, !PT ;  /* 0x00000006ff067212 */ /* 0x000fe200078e33ff */
[----:B------:R-:W-:Y:S06]  /*1d60*/  BRA `(.L_x_670) ;  /* 0x0000000000147947 */ /* 0x000fec0003800000 */
.L_x_669:
[----:B------:R-:W-:-:S06]  /*1d70*/  UISETP.NE.AND UP1, UPT, UR7, 0x1, UPT ;  /* 0x000000010700788c */ /* 0x000fcc000bf25270 */
[----:B------:R-:W-:-:S05]  /*1d80*/  PLOP3.LUT P2, PT, PT, PT, UP1, 0x80, 0x0 ;  /* 0x000000000000781c */ /* 0x000fca0003f4f018 */
[----:B------:R-:W-:-:S08]  /*1d90*/  @UP1 ULDC.64 UR10, c[0x0][0x9e8] ;  /* 0x00027a00000a1ab9 */ /* 0x000fd00000000a00 */
[----:B------:R-:W-:-:S05]  /*1da0*/  @P2 IMAD.HI.U32 R12, R6, UR10, RZ ;  /* 0x0000000a060c2c27 */ /* 0x000fca000f8e00ff */
[----:B------:R-:W-:-:S07]  /*1db0*/  @P2 SHF.R.U32.HI R6, RZ, UR11, R12 ;  /* 0x0000000bff062c19 */ /* 0x000fce000801160c */
.L_x_670:
[----:B------:R-:W-:Y:S05]  /*1dc0*/  BSYNC B0 ;  /* 0x0000000000007941 */ /* 0x000fea0003800000 */
.L_x_668:
[----:B------:R-:W-:-:S04]  /*1dd0*/  IMAD R6, R6, UR7, -R9 ;  /* 0x0000000706067c24 */ /* 0x000fc8000f8e0a09 */
[----:B------:R-:W-:-:S05]  /*1de0*/  IMAD R6, R17, -0x2, R6 ;  /* 0xfffffffe11067824 */ /* 0x000fca00078e0206 */
[----:B------:R-:W-:Y:S02]  /*1df0*/  VIMNMX R5, R5, R6, !PT ;  /* 0x0000000605057248 */ /* 0x000fe40007fe0100 */
[----:B------:R-:W-:-:S07]  /*1e00*/  VIADDMNMX R3, R6, UR7, R3, PT ;  /* 0x0000000706037c46 */ /* 0x000fce000b800103 */
.L_x_667:
[C---:B------:R-:W-:Y:S02]  /*1e10*/  ISETP.GE.AND P4, PT, R11.reuse, 0x9, PT ;  /* 0x000000090b00780c */ /* 0x040fe40003f86270 */
[C---:B------:R-:W-:Y:S02]  /*1e20*/  ISETP.GE.AND P2, PT, R11.reuse, 0x2, PT ;  /* 0x000000020b00780c */ /* 0x040fe40003f46270 */
[----:B------:R-:W-:Y:S02]  /*1e30*/  ISETP.GE.AND P5, PT, R11, 0xa, PT ;  /* 0x0000000a0b00780c */ /* 0x000fe40003fa6270 */
[----:B------:R-:W-:Y:S02]  /*1e40*/  LOP3.LUT R19, R19, 0xfffffffd, RZ, 0xc0, !PT ;  /* 0xfffffffd13137812 */ /* 0x000fe400078ec0ff */
[----:B------:R-:W-:-:S04]  /*1e50*/  ISETP.GT.AND P3, PT, R5, 0x1, !P2 ;  /* 0x000000010500780c */ /* 0x000fc80005764270 */
[----:B------:R-:W-:Y:S02]  /*1e60*/  ISETP.LT.OR P3, PT, R3, 0x2, P3 ;  /* 0x000000020300780c */ /* 0x000fe40001f61670 */
[----:B------:R-:W-:Y:S02]  /*1e70*/  @P4 LOP3.LUT R19, R19, 0x2, RZ, 0xfc, !PT ;  /* 0x0000000213134812 */ /* 0x000fe400078efcff */
[----:B------:R-:W-:Y:S02]  /*1e80*/  FSEL R25, R25, -INF , !P3 ;  /* 0xff80000019197808 */ /* 0x000fe40005800000 */
[----:B------:R-:W-:Y:S02]  /*1e90*/  LOP3.LUT R19, R19, 0xfffffffb, RZ, 0xc0, !PT ;  /* 0xfffffffb13137812 */ /* 0x000fe400078ec0ff */
[----:B------:R-:W-:Y:S02]  /*1ea0*/  ISETP.GT.AND P4, PT, R5, 0x8, !P4 ;  /* 0x000000080500780c */ /* 0x000fe40006784270 */
[----:B------:R-:W-:-:S02]  /*1eb0*/  @P5 LOP3.LUT R19, R19, 0x4, RZ, 0xfc, !PT ;  /* 0x0000000413135812 */ /* 0x000fc400078efcff */
[----:B------:R-:W-:Y:S02]  /*1ec0*/  ISETP.GT.AND P3, PT, R5, 0x9, !P5 ;  /* 0x000000090500780c */ /* 0x000fe40006f64270 */
[----:B------:R-:W-:Y:S02]  /*1ed0*/  ISETP.GE.AND P5, PT, R11, 0x11, PT ;  /* 0x000000110b00780c */ /* 0x000fe40003fa6270 */
[C---:B------:R-:W-:Y:S02]  /*1ee0*/  ISETP.LT.OR P4, PT, R3.reuse, 0x9, P4 ;  /* 0x000000090300780c */ /* 0x040fe40002781670 */
[----:B------:R-:W-:Y:S02]  /*1ef0*/  ISETP.LT.OR P3, PT, R3, 0xa, P3 ;  /* 0x0000000a0300780c */ /* 0x000fe40001f61670 */
[----:B------:R-:W-:Y:S02]  /*1f00*/  FSEL R28, R28, -INF , !P4 ;  /* 0xff8000001c1c7808 */ /* 0x000fe40006000000 */
[----:B------:R-:W-:-:S02]  /*1f10*/  ISETP.GE.AND P4, PT, R11, 0x12, PT ;  /* 0x000000120b00780c */ /* 0x000fc40003f86270 */
[----:B------:R-:W-:Y:S02]  /*1f20*/  LOP3.LUT R19, R19, 0xfffffff7, RZ, 0xc0, !PT ;  /* 0xfffffff713137812 */ /* 0x000fe400078ec0ff */
[----:B------:R-:W-:Y:S02]  /*1f30*/  FSEL R29, R29, -INF , !P3 ;  /* 0xff8000001d1d7808 */ /* 0x000fe40005800000 */
[----:B------:R-:W-:Y:S02]  /*1f40*/  ISETP.GT.AND P3, PT, R5, 0x10, !P5 ;  /* 0x000000100500780c */ /* 0x000fe40006f64270 */
[----:B------:R-:W-:Y:S02]  /*1f50*/  @P5 LOP3.LUT R19, R19, 0x8, RZ, 0xfc, !PT ;  /* 0x0000000813135812 */ /* 0x000fe400078efcff */
[----:B------:R-:W-:Y:S02]  /*1f60*/  ISETP.LT.OR P3, PT, R3, 0x11, P3 ;  /* 0x000000110300780c */ /* 0x000fe40001f61670 */
[----:B------:R-:W-:-:S02]  /*1f70*/  LOP3.LUT R19, R19, 0xfdffffff, RZ, 0xc0, !PT ;  /* 0xfdffffff13137812 */ /* 0x000fc400078ec0ff */
[----:B------:R-:W-:Y:S02]  /*1f80*/  FSEL R32, R32, -INF , !P3 ;  /* 0xff80000020207808 */ /* 0x000fe40005800000 */
[----:B------:R-:W-:Y:S02]  /*1f90*/  @P4 LOP3.LUT R19, R19, 0x2000000, RZ, 0xfc, !PT ;  /* 0x0200000013134812 */ /* 0x000fe400078efcff */
[----:B------:R-:W-:Y:S02]  /*1fa0*/  ISETP.GT.AND P3, PT, R5, 0x11, !P4 ;  /* 0x000000110500780c */ /* 0x000fe40006764270 */
[----:B------:R-:W-:Y:S02]  /*1fb0*/  ISETP.GE.AND P4, PT, R11, 0x19, PT ;  /* 0x000000190b00780c */ /* 0x000fe40003f86270 */
[----:B------:R-:W-:Y:S02]  /*1fc0*/  ISETP.LT.OR P3, PT, R3, 0x12, P3 ;  /* 0x000000120300780c */ /* 0x000fe40001f61670 */
[----:B------:R-:W-:-:S02]  /*1fd0*/  LOP3.LUT R19, R19, 0xfeffffff, RZ, 0xc0, !PT ;  /* 0xfeffffff13137812 */ /* 0x000fc400078ec0ff */
[----:B------:R-:W-:Y:S02]  /*1fe0*/  FSEL R33, R33, -INF , !P3 ;  /* 0xff80000021217808 */ /* 0x000fe40005800000 */
[----:B------:R-:W-:-:S04]  /*1ff0*/  ISETP.GT.AND P3, PT, R5, 0x18, !P4 ;  /* 0x000000180500780c */ /* 0x000fc80006764270 */
[----:B------:R-:W-:Y:S02]  /*2000*/  ISETP.LT.OR P3, PT, R3, 0x19, P3 ;  /* 0x000000190300780c */ /* 0x000fe40001f61670 */
[----:B------:R-:W-:Y:S02]  /*2010*/  @P4 LOP3.LUT R19, R19, 0x1000000, RZ, 0xfc, !PT ;  /* 0x0100000013134812 */ /* 0x000fe400078efcff */
[----:B------:R-:W-:Y:S02]  /*2020*/  ISETP.GE.AND P4, PT, R11, 0x1a, PT ;  /* 0x0000001a0b00780c */ /* 0x000fe40003f86270 */
[----:B------:R-:W-:Y:S02]  /*2030*/  LOP3.LUT R19, R19, 0xff7fffff, RZ, 0xc0, !PT ;  /* 0xff7fffff13137812 */ /* 0x000fe400078ec0ff */
[----:B------:R-:W-:Y:S02]  /*2040*/  FSEL R36, R36, -INF , !P3 ;  /* 0xff80000024247808 */ /* 0x000fe40005800000 */
[----:B------:R-:W-:-:S04]  /*2050*/  ISETP.GT.AND P3, PT, R5, 0x19, !P4 ;  /* 0x000000190500780c */ /* 0x000fc80006764270 */
[----:B------:R-:W-:-:S03]  /*2060*/  ISETP.LT.OR P3, PT, R3, 0x1a, P3 ;  /* 0x0000001a0300780c */ /* 0x000fc60001f61670 */
        /* <DEDUP_REMOVED lines=110> */
[----:B------:R-:W-:Y:S02]  /*2750*/  FSEL R73, R73, -INF , !P3 ;  /* 0xff80000049497808 */ /* 0x000fe40005800000 */
[----:B------:R-:W-:Y:S02]  /*2760*/  LOP3.LUT R19, R19, 0xffffffef, RZ, 0xc0, !PT ;  /* 0xffffffef13137812 */ /* 0x000fe400078ec0ff */
[----:B------:R-:W-:-:S04]  /*2770*/  ISETP.GT.AND P3, PT, R5, 0x68, !P4 ;  /* 0x000000680500780c */ /* 0x000fc80006764270 */
[----:B------:R-:W-:-:S03]  /*2780*/  ISETP.LT.OR P3, PT, R3, 0x69, P3 ;  /* 0x000000690300780c */ /* 0x000fc60001f61670 */
[----:B------:R-:W-:Y:S02]  /*2790*/  @P4 LOP3.LUT R19, R19, 0x10, RZ, 0xfc, !PT ;  /* 0x0000001013134812 */ /* 0x000fe400078efcff */
[----:B------:R-:W-:Y:S02]  /*27a0*/  ISETP.GE.AND P4, PT, R11, 0x6a, PT ;  /* 0x0000006a0b00780c */ /* 0x000fe40003f86270 */
[----:B------:R-:W-:Y:S02]  /*27b0*/  FSEL R76, R76, -INF , !P3 ;  /* 0xff8000004c4c7808 */ /* 0x000fe40005800000 */
[----:B------:R-:W-:Y:S02]  /*27c0*/  ISETP.GT.AND P3, PT, R5, 0x69, !P4 ;  /* 0x000000690500780c */ /* 0x000fe40006764270 */
[----:B------:R-:W-:Y:S02]  /*27d0*/  LOP3.LUT R19, R19, 0xfbffffff, RZ, 0xc0, !PT ;  /* 0xfbffffff13137812 */ /* 0x000fe400078ec0ff */
[----:B------:R-:W-:-:S04]  /*27e0*/  ISETP.LT.OR P3, PT, R3, 0x6a, P3 ;  /* 0x0000006a0300780c */ /* 0x000fc80001f61670 */
[----:B------:R-:W-:Y:S02]  /*27f0*/  FSEL R77, R77, -INF , !P3 ;  /* 0xff8000004d4d7808 */ /* 0x000fe40005800000 */
[----:B------:R-:W-:Y:S02]  /*2800*/  ISETP.GE.AND P3, PT, R11, 0x71, PT ;  /* 0x000000710b00780c */ /* 0x000fe40003f66270 */
[----:B------:R-:W-:Y:S02]  /*2810*/  @P4 LOP3.LUT R19, R19, 0x4000000, RZ, 0xfc, !PT ;  /* 0x0400000013134812 */ /* 0x000fe400078efcff */
[----:B------:R-:W-:Y:S02]  /*2820*/  ISETP.GT.AND P4, PT, R5, 0x70, !P3 ;  /* 0x000000700500780c */ /* 0x000fe40005f84270 */
[----:B------:R-:W-:Y:S02]  /*2830*/  LOP3.LUT R19, R19, 0xfffffffe, RZ, 0xc0, !PT ;  /* 0xfffffffe13137812 */ /* 0x000fe400078ec0ff */
[----:B------:R-:W-:-:S04]  /*2840*/  ISETP.LT.OR P4, PT, R3, 0x71, P4 ;  /* 0x000000710300780c */ /* 0x000fc80002781670 */
[----:B------:R-:W-:Y:S02]  /*2850*/  FSEL R80, R80, -INF , !P4 ;  /* 0xff80000050507808 */ /* 0x000fe40006000000 */
[----:B------:R-:W-:-:S04]  /*2860*/  ISETP.GE.AND P4, PT, R11, 0x72, PT ;  /* 0x000000720b00780c */ /* 0x000fc80003f86270 */
[----:B------:R-:W-:-:S04]  /*2870*/  ISETP.GT.AND P5, PT, R5, 0x71, !P4 ;  /* 0x000000710500780c */ /* 0x000fc800067a4270 */
[----:B------:R-:W-:-:S04]  /*2880*/  ISETP.LT.OR P5, PT, R3, 0x72, P5 ;  /* 0x000000720300780c */ /* 0x000fc80002fa1670 */
[----:B------:R-:W-:Y:S02]  /*2890*/  FSEL R81, R81, -INF , !P5 ;  /* 0xff80000051517808 */ /* 0x000fe40006800000 */
[----:B------:R-:W-:-:S04]  /*28a0*/  ISETP.GE.AND P5, PT, R11, 0x79, PT ;  /* 0x000000790b00780c */ /* 0x000fc80003fa6270 */
[----:B------:R-:W-:-:S04]  /*28b0*/  ISETP.GT.AND P6, PT, R5, 0x78, !P5 ;  /* 0x000000780500780c */ /* 0x000fc80006fc4270 */
[----:B------:R-:W-:-:S04]  /*28c0*/  ISETP.LT.OR P6, PT, R3, 0x79, P6 ;  /* 0x000000790300780c */ /* 0x000fc800037c1670 */
[----:B------:R-:W-:Y:S02]  /*28d0*/  FSEL R84, R84, -INF , !P6 ;  /* 0xff80000054547808 */ /* 0x000fe40007000000 */
[----:B------:R-:W-:-:S13]  /*28e0*/  ISETP.GE.AND P6, PT, R11, 0x1, PT ;  /* 0x000000010b00780c */ /* 0x000fda0003fc6270 */
[----:B------:R-:W-:Y:S02]  /*28f0*/  @P6 LOP3.LUT R19, R19, 0x1, RZ, 0xfc, !PT ;  /* 0x0000000113136812 */ /* 0x000fe400078efcff */
[----:B------:R-:W-:Y:S02]  /*2900*/  ISETP.GT.AND P6, PT, R5, RZ, !P6 ;  /* 0x000000ff0500720c */ /* 0x000fe400077c4270 */
[----:B------:R-:W-:Y:S02]  /*2910*/  LOP3.LUT R19, R19, 0xf7ffffff, RZ, 0xc0, !PT ;  /* 0xf7ffffff13137812 */ /* 0x000fe400078ec0ff */
[----:B------:R-:W-:-:S04]  /*2920*/  ISETP.LT.OR P6, PT, R3, 0x1, P6 ;  /* 0x000000010300780c */ /* 0x000fc800037c1670 */
[----:B------:R-:W-:Y:S02]  /*2930*/  FSEL R15, R24, -INF , !P6 ;  /* 0xff800000180f7808 */ /* 0x000fe40007000000 */
[----:B------:R-:W-:-:S13]  /*2940*/  ISETP.GE.AND P6, PT, R11, 0x7a, PT ;  /* 0x0000007a0b00780c */ /* 0x000fda0003fc6270 */
[----:B------:R-:W-:Y:S02]  /*2950*/  @P6 LOP3.LUT R19, R19, 0x8000000, RZ, 0xfc, !PT ;  /* 0x0800000013136812 */ /* 0x000fe400078efcff */
[----:B------:R-:W-:-:S04]  /*2960*/  ISETP.GT.AND P6, PT, R5, 0x79, !P6 ;  /* 0x000000790500780c */ /* 0x000fc800077c4270 */
[----:B------:R-:W-:Y:S01]  /*2970*/  ISETP.LT.OR P6, PT, R3, 0x7a, P6 ;  /* 0x0000007a0300780c */ /* 0x000fe200037c1670 */
[----:B------:R-:W-:-:S03]  /*2980*/  VIADD R3, R0, 0x8 ;  /* 0x0000000800037836 */ /* 0x000fc60000000000 */
[----:B------:R-:W-:Y:S02]  /*2990*/  FSEL R85, R85, -INF , !P6 ;  /* 0xff80000055557808 */ /* 0x000fe40007000000 */
[----:B------:R-:W-:Y:S02]  /*29a0*/  PLOP3.LUT P6, PT, PT, PT, UP0, 0x40, 0x0 ;  /* 0x000000000000781c */ /* 0x000fe40003fce808 */
[----:B------:R-:W-:Y:S01]  /*29b0*/  VIADDMNMX R5, R3, R13, R8, PT ;  /* 0x0000000d03057246 */ /* 0x000fe20003800108 */
[----:B------:R-:W-:-:S10]  /*29c0*/  IMAD.IADD R8, R10, 0x1, R3 ;  /* 0x000000010a087824 */ /* 0x000fd400078e0203 */
[----:B------:R-:W-:Y:S05]  /*29d0*/  @P6 BRA `(.L_x_671) ;  /* 0x0000000000646947 */ /* 0x000fea0003800000 */
        /* <DEDUP_REMOVED lines=9> */
[----:B------:R-:W-:Y:S01]  /*2a70*/  @P6 IMAD.HI.U32 R10, R6, UR10, RZ ;  /* 0x0000000a060a6c27 */ /* 0x000fe2000f8e00ff */
[----:B------:R-:W-:-:S13]  /*2a80*/  PLOP3.LUT P6, PT, PT, PT, UP1, 0x80, 0x0 ;  /* 0x000000000000781c */ /* 0x000fda0003fcf018 */
[----:B------:R-:W-:-:S04]  /*2a90*/  @P6 SHF.R.U32.HI R6, RZ, UR11, R10 ;  /* 0x0000000bff066c19 */ /* 0x000fc8000801160a */
[----:B------:R-:W-:Y:S01]  /*2aa0*/  LOP3.LUT R6, RZ, R6, RZ, 0x33, !PT ;  /* 0x00000006ff067212 */ /* 0x000fe200078e33ff */
[----:B------:R-:W-:Y:S06]  /*2ab0*/  BRA `(.L_x_674) ;  /* 0x0000000000187947 */ /* 0x000fec0003800000 */
.L_x_673:
[----:B------:R-:W-:-:S06]  /*2ac0*/  UISETP.NE.AND UP1, UPT, UR7, 0x1, UPT ;  /* 0x000000010700788c */ /* 0x000fcc000bf25270 */
[----:B------:R-:W-:-:S05]  /*2ad0*/  PLOP3.LUT P6, PT, PT, PT, UP1, 0x80, 0x0 ;  /* 0x000000000000781c */ /* 0x000fca0003fcf018 */
[----:B------:R-:W-:-:S08]  /*2ae0*/  @UP1 ULDC.64 UR10, c[0x0][0x9e8] ;  /* 0x00027a00000a1ab9 */ /* 0x000fd00000000a00 */
[----:B------:R-:W-:Y:S01]  /*2af0*/  @P6 IMAD.HI.U32 R10, R6, UR10, RZ ;  /* 0x0000000a060a6c27 */ /* 0x000fe2000f8e00ff */
[----:B------:R-:W-:-:S13]  /*2b00*/  PLOP3.LUT P6, PT, PT, PT, UP1, 0x80, 0x0 ;  /* 0x000000000000781c */ /* 0x000fda0003fcf018 */
[----:B------:R-:W-:-:S07]  /*2b10*/  @P6 SHF.R.U32.HI R6, RZ, UR11, R10 ;  /* 0x0000000bff066c19 */ /* 0x000fce000801160a */
.L_x_674:
[----:B------:R-:W-:Y:S05]  /*2b20*/  BSYNC B0 ;  /* 0x0000000000007941 */ /* 0x000fea0003800000 */
.L_x_672:
[----:B------:R-:W-:-:S04]  /*2b30*/  IMAD R6, R6, UR7, -R9 ;  /* 0x0000000706067c24 */ /* 0x000fc8000f8e0a09 */
[----:B------:R-:W-:-:S05]  /*2b40*/  IMAD R6, R17, -0x2, R6 ;  /* 0xfffffffe11067824 */ /* 0x000fca00078e0206 */
[----:B------:R-:W-:Y:S02]  /*2b50*/  VIMNMX R8, R8, R6, !PT ;  /* 0x0000000608087248 */ /* 0x000fe40007fe0100 */
[----:B------:R-:W-:-:S07]  /*2b60*/  VIADDMNMX R5, R6, UR7, R5, PT ;  /* 0x0000000706057c46 */ /* 0x000fce000b800105 */
.L_x_671:
[----:B------:R-:W-:Y:S01]  /*2b70*/  ISETP.GT.AND P2, PT, R8, 0x1, !P2 ;  /* 0x000000010800780c */ /* 0x000fe20005744270 */
[----:B------:R-:W-:Y:S01]  /*2b80*/  ULDC UR10, c[0x0][0x988] ;  /* 0x00026200000a7ab9 */ /* 0x000fe20000000800 */
[----:B------:R-:W-:Y:S01]  /*2b90*/  LOP3.LUT P6, RZ, R19, 0x8, RZ, 0xc0, !PT ;  /* 0x0000000813ff7812 */ /* 0x000fe200078cc0ff */
[----:B------:R-:W-:Y:S01]  /*2ba0*/  IMAD R7, R4, UR47, -R7 ;  /* 0x0000002f04077c24 */ /* 0x000fe2000f8e0a07 */
[----:B------:R-:W-:Y:S02]  /*2bb0*/  ISETP.LT.OR P2, PT, R5, 0x2, P2 ;  /* 0x000000020500780c */ /* 0x000fe40001741670 */
[----:B------:R-:W-:Y:S02]  /*2bc0*/  FMNMX.FTZ R9, R15, R25, !PT ;  /* 0x000000190f097209 */ /* 0x000fe40007810000 */
[----:B------:R-:W-:Y:S02]  /*2bd0*/  FSEL R27, R27, -INF , !P2 ;  /* 0xff8000001b1b7808 */ /* 0x000fe40005000000 */
[----:B------:R-:W-:-:S02]  /*2be0*/  LOP3.LUT P2, RZ, R19, 0x2, RZ, 0xc0, !PT ;  /* 0x0000000213ff7812 */ /* 0x000fc4000784c0ff */
[----:B------:R-:W-:Y:S02]  /*2bf0*/  FMNMX.FTZ R6, R28, R9, !PT ;  /* 0x000000091c067209 */ /* 0x000fe40007810000 */
[----:B------:R-:W-:Y:S02]  /*2c00*/  ISETP.GT.AND P2, PT, R8, 0x8, !P2 ;  /* 0x000000080800780c */ /* 0x000fe40005744270 */
[----:B------:R-:W-:Y:S02]  /*2c10*/  FMNMX.FTZ R9, R29, R6, !PT ;  /* 0x000000061d097209 */ /* 0x000fe40007810000 */
[----:B------:R-:W-:Y:S02]  /*2c20*/  ISETP.LT.OR P2, PT, R5, 0x9, P2 ;  /* 0x000000090500780c */ /* 0x000fe40001741670 */
[----:B------:R-:W-:Y:S02]  /*2c30*/  FMNMX.FTZ R6, R32, R9, !PT ;  /* 0x0000000920067209 */ /* 0x000fe40007810000 */
[----:B------:R-:W-:-:S02]  /*2c40*/  FSEL R30, R30, -INF , !P2 ;  /* 0xff8000001e1e7808 */ /* 0x000fc40005000000 */
[----:B------:R-:W-:Y:S02]  /*2c50*/  LOP3.LUT P2, RZ, R19, 0x4, RZ, 0xc0, !PT ;  /* 0x0000000413ff7812 */ /* 0x000fe4000784c0ff */
[----:B------:R-:W-:Y:S02]  /*2c60*/  FMNMX.FTZ R9, R33, R6, !PT ;  /* 0x0000000621097209 */ /* 0x000fe40007810000 */
[----:B------:R-:W-:Y:S02]  /*2c70*/  ISETP.GT.AND P2, PT, R8, 0x9, !P2 ;  /* 0x000000090800780c */ /* 0x000fe40005744270 */
[----:B------:R-:W-:Y:S02]  /*2c80*/  FMNMX.FTZ R6, R36, R9, !PT ;  /* 0x0000000924067209 */ /* 0x000fe40007810000 */
[----:B------:R-:W-:Y:S02]  /*2c90*/  ISETP.LT.OR P2, PT, R5, 0xa, P2 ;  /* 0x0000000a0500780c */ /* 0x000fe40001741670 */
[----:B------:R-:W-:-:S02]  /*2ca0*/  FMNMX.FTZ R9, R37, R6, !PT ;  /* 0x0000000625097209 */ /* 0x000fc40007810000 */
[----:B------:R-:W-:Y:S02]  /*2cb0*/  FSEL R31, R31, -INF , !P2 ;  /* 0xff8000001f1f7808 */ /* 0x000fe40005000000 */
[----:B------:R-:W-:Y:S02]  /*2cc0*/  ISETP.GT.AND P2, PT, R8, 0x10, !P6 ;  /* 0x000000100800780c */ /* 0x000fe40007744270 */
[----:B------:R-:W-:Y:S02]  /*2cd0*/  FMNMX.FTZ R6, R40, R9, !PT ;  /* 0x0000000928067209 */ /* 0x000fe40007810000 */
[----:B------:R-:W-:Y:S02]  /*2ce0*/  ISETP.LT.OR P2, PT, R5, 0x11, P2 ;  /* 0x000000110500780c */ /* 0x000fe40001741670 */
[----:B------:R-:W-:Y:S02]  /*2cf0*/  LOP3.LUT P6, RZ, R19, 0x8000, RZ, 0xc0, !PT ;  /* 0x0000800013ff7812 */ /* 0x000fe400078cc0ff */
        /* <DEDUP_REMOVED lines=8> */
[----:B------:R-:W-:Y:S02]  /*2d80*/  LOP3.LUT P2, RZ, R19, 0x1000000, RZ, 0xc0, !PT ;  /* 0x0100000013ff7812 */ /* 0x000fe4000784c0ff */
[----:B------:R-:W-:Y:S02]  /*2d90*/  FMNMX.FTZ R6, R48, R9, !PT ;  /* 0x0000000930067209 */ /* 0x000fe40007810000 */
[----:B------:R-:W-:Y:S02]  /*2da0*/  ISETP.GT.AND P2, PT, R8, 0x18, !P2 ;  /* 0x000000180800780c */ /* 0x000fe40005744270 */
[----:B------:R-:W-:Y:S02]  /*2db0*/  FMNMX.FTZ R9, R49, R6, !PT ;  /* 0x0000000631097209 */ /* 0x000fe40007810000 */
[----:B------:R-:W-:-:S02]  /*2dc0*/  ISETP.LT.OR P2, PT, R5, 0x19, P2 ;  /* 0x000000190500780c */ /* 0x000fc40001741670 */
[----:B------:R-:W-:Y:S02]  /*2dd0*/  FMNMX.FTZ R6, R52, R9, !PT ;  /* 0x0000000934067209 */ /* 0x000fe40007810000 */
[----:B------:R-:W-:Y:S02]  /*2de0*/  FSEL R38, R38, -INF , !P2 ;  /* 0xff80000026267808 */ /* 0x000fe40005000000 */
[----:B------:R-:W-:Y:S02]  /*2df0*/  LOP3.LUT P2, RZ, R19, 0x800000, RZ, 0xc0, !PT ;  /* 0x0080000013ff7812 */ /* 0x000fe4000784c0ff */
[----:B------:R-:W-:Y:S02]  /*2e00*/  FMNMX.FTZ R9, R53, R6, !PT ;  /* 0x0000000635097209 */ /* 0x000fe40007810000 */
[----:B------:R-:W-:Y:S02]  /*2e10*/  ISETP.GT.AND P2, PT, R8, 0x19, !P2 ;  /* 0x000000190800780c */ /* 0x000fe40005744270 */
[----:B------:R-:W-:-:S02]  /*2e20*/  FMNMX.FTZ R6, R56, R9, !PT ;  /* 0x0000000938067209 */ /* 0x000fc40007810000 */
[----:B------:R-:W-:Y:S02]  /*2e30*/  ISETP.LT.OR P2, PT, R5, 0x1a, P2 ;  /* 0x0000001a0500780c */ /* 0x000fe40001741670 */
[----:B------:R-:W-:Y:S02]  /*2e40*/  FMNMX.FTZ R9, R57, R6, !PT ;  /* 0x0000000639097209 */ /* 0x000fe40007810000 */
[----:B------:R-:W-:Y:S02]  /*2e50*/  FSEL R39, R39, -INF , !P2 ;  /* 0xff80000027277808 */ /* 0x000fe40005000000 */
[----:B------:R-:W-:Y:S02]  /*2e60*/  LOP3.LUT P2, RZ, R19, 0x400000, RZ, 0xc0, !PT ;  /* 0x0040000013ff7812 */ /* 0x000fe4000784c0ff */
[----:B------:R-:W-:Y:S02]  /*2e70*/  FMNMX.FTZ R6, R60, R9, !PT ;  /* 0x000000093c067209 */ /* 0x000fe40007810000 */
[----:B------:R-:W-:-:S02]  /*2e80*/  ISETP.GT.AND P2, PT, R8, 0x20, !P2 ;  /* 0x000000200800780c */ /* 0x000fc40005744270 */
[----:B------:R-:W-:Y:S02]  /*2e90*/  FMNMX.FTZ R9, R61, R6, !PT ;  /* 0x000000063d097209 */ /* 0x000fe40007810000 */
[----:B------:R-:W-:Y:S02]  /*2ea0*/  ISETP.LT.OR P2, PT, R5, 0x21, P2 ;  /* 0x000000210500780c */ /* 0x000fe40001741670 */
[----:B------:R-:W-:Y:S02]  /*2eb0*/  FMNMX.FTZ R6, R64, R9, !PT ;  /* 0x0000000940067209 */ /* 0x000fe40007810000 */
[----:B------:R-:W-:Y:S02]  /*2ec0*/  FSEL R42, R42, -INF , !P2 ;  /* 0xff8000002a2a7808 */ /* 0x000fe40005000000 */
[----:B------:R-:W-:Y:S02]  /*2ed0*/  LOP3.LUT P2, RZ, R19, 0x200000, RZ, 0xc0, !PT ;  /* 0x0020000013ff7812 */ /* 0x000fe4000784c0ff */
[----:B------:R-:W-:-:S02]  /*2ee0*/  FMNMX.FTZ R9, R65, R6, !PT ;  /* 0x0000000641097209 */ /* 0x000fc40007810000 */
[----:B------:R-:W-:Y:S02]  /*2ef0*/  ISETP.GT.AND P2, PT, R8, 0x21, !P2 ;  /* 0x000000210800780c */ /* 0x000fe40005744270 */
[----:B------:R-:W-:Y:S02]  /*2f00*/  FMNMX.FTZ R6, R68, R9, !PT ;  /* 0x0000000944067209 */ /* 0x000fe40007810000 */
        /* <DEDUP_REMOVED lines=22> */
[----:B------:R-:W-:Y:S01]  /*3070*/  ISETP.GT.AND P3, PT, R8, 0x70, !P3 ;  /* 0x000000700800780c */ /* 0x000fe20005f64270 */
[----:B------:R-:W1:Y:S01]  /*3080*/  SHFL.BFLY PT, R6, R9, 0x2, 0x1f ;  /* 0x0c401f0009067f89 */ /* 0x000e6200000e0000 */
[----:B------:R-:W-:Y:S02]  /*3090*/  FSEL R50, R50, -INF , !P2 ;  /* 0xff80000032327808 */ /* 0x000fe40005000000 */
[----:B------:R-:W-:Y:S02]  /*30a0*/  LOP3.LUT P2, RZ, R19, 0x20000, RZ, 0xc0, !PT ;  /* 0x0002000013ff7812 */ /* 0x000fe4000784c0ff */
[C---:B------:R-:W-:Y:S02]  /*30b0*/  ISETP.GT.AND P4, PT, R8.reuse, 0x71, !P4 ;  /* 0x000000710800780c */ /* 0x040fe40006784270 */
[C---:B------:R-:W-:Y:S02]  /*30c0*/  ISETP.GT.AND P2, PT, R8.reuse, 0x31, !P2 ;  /* 0x000000310800780c */ /* 0x040fe40005744270 */
[----:B------:R-:W-:-:S02]  /*30d0*/  ISETP.GT.AND P5, PT, R8, 0x78, !P5 ;  /* 0x000000780800780c */ /* 0x000fc40006fa4270 */
[C---:B------:R-:W-:Y:S02]  /*30e0*/  ISETP.LT.OR P2, PT, R5.reuse, 0x32, P2 ;  /* 0x000000320500780c */ /* 0x040fe40001741670 */
[----:B------:R-:W-:Y:S02]  /*30f0*/  ISETP.LT.OR P3, PT, R5, 0x71, P3 ;  /* 0x000000710500780c */ /* 0x000fe40001f61670 */
[----:B------:R-:W-:Y:S02]  /*3100*/  FSEL R51, R51, -INF , !P2 ;  /* 0xff80000033337808 */ /* 0x000fe40005000000 */
[----:B------:R-:W-:Y:S02]  /*3110*/  LOP3.LUT P2, RZ, R19, 0x10000, RZ, 0xc0, !PT ;  /* 0x0001000013ff7812 */ /* 0x000fe4000784c0ff */
[----:B------:R-:W-:Y:S02]  /*3120*/  ISETP.LT.OR P4, PT, R5, 0x72, P4 ;  /* 0x000000720500780c */ /* 0x000fe40002781670 */
[----:B------:R-:W-:-:S02]  /*3130*/  ISETP.GT.AND P2, PT, R8, 0x38, !P2 ;  /* 0x000000380800780c */ /* 0x000fc40005744270 */
[----:B------:R-:W-:Y:S02]  /*3140*/  FSEL R82, R82, -INF , !P3 ;  /* 0xff80000052527808 */ /* 0x000fe40005800000 */
[----:B------:R-:W-:Y:S02]  /*3150*/  ISETP.LT.OR P2, PT, R5, 0x39, P2 ;  /* 0x000000390500780c */ /* 0x000fe40001741670 */
[----:B-1----:R-:W-:Y:S02]  /*3160*/  FMNMX.FTZ R11, R9, R6, !PT ;  /* 0x00000006090b7209 */ /* 0x002fe40007810000 */
[----:B------:R-:W-:Y:S02]  /*3170*/  FSEL R54, R54, -INF , !P2 ;  /* 0xff80000036367808 */ /* 0x000fe40005000000 */
[----:B------:R-:W-:Y:S01]  /*3180*/  ISETP.GT.AND P2, PT, R8, 0x39, !P6 ;  /* 0x000000390800780c */ /* 0x000fe20007744270 */
[----:B------:R-:W1:Y:S01]  /*3190*/  SHFL.BFLY PT, R6, R11, 0x1, 0x1f ;  /* 0x0c201f000b067f89 */ /* 0x000e6200000e0000 */
[----:B------:R-:W-:-:S02]  /*31a0*/  LOP3.LUT P6, RZ, R19, 0x10, RZ, 0xc0, !PT ;  /* 0x0000001013ff7812 */ /* 0x000fc400078cc0ff */
[C---:B------:R-:W-:Y:S02]  /*31b0*/  ISETP.LT.OR P2, PT, R5.reuse, 0x3a, P2 ;  /* 0x0000003a0500780c */ /* 0x040fe40001741670 */
[----:B------:R-:W-:Y:S02]  /*31c0*/  ISETP.LT.OR P5, PT, R5, 0x79, P5 ;  /* 0x000000790500780c */ /* 0x000fe40002fa1670 */
[----:B------:R-:W-:Y:S02]  /*31d0*/  FSEL R55, R55, -INF , !P2 ;  /* 0xff80000037377808 */ /* 0x000fe40005000000 */
[----:B------:R-:W-:Y:S02]  /*31e0*/  LOP3.LUT P2, RZ, R19, 0x4000, RZ, 0xc0, !PT ;  /* 0x0000400013ff7812 */ /* 0x000fe4000784c0ff */
[----:B------:R-:W-:Y:S02]  /*31f0*/  FSEL R83, R83, -INF , !P4 ;  /* 0xff80000053537808 */ /* 0x000fe40006000000 */
[----:B------:R-:W-:-:S02]  /*3200*/  ISETP.GT.AND P2, PT, R8, 0x40, !P2 ;  /* 0x000000400800780c */ /* 0x000fc40005744270 */
[----:B------:R-:W-:Y:S02]  /*3210*/  FSEL R86, R86, -INF , !P5 ;  /* 0xff80000056567808 */ /* 0x000fe40006800000 */
[----:B------:R-:W-:Y:S02]  /*3220*/  ISETP.LT.OR P2, PT, R5, 0x41, P2 ;  /* 0x000000410500780c */ /* 0x000fe40001741670 */
[----:B------:R-:W-:Y:S02]  /*3230*/  R2UR UR14, R7 ;  /* 0x00000000070e72ca */ /* 0x000fe400000e0000 */
[----:B------:R-:W-:Y:S02]  /*3240*/  FSEL R58, R58, -INF , !P2 ;  /* 0xff8000003a3a7808 */ /* 0x000fe40005000000 */
[----:B------:R-:W-:Y:S02]  /*3250*/  LOP3.LUT P2, RZ, R19, 0x2000, RZ, 0xc0, !PT ;  /* 0x0000200013ff7812 */ /* 0x000fe4000784c0ff */
[----:B-1----:R-:W-:-:S02]  /*3260*/  FMNMX.FTZ R6, R11, R6, !PT ;  /* 0x000000060b067209 */ /* 0x002fc40007810000 */
[----:B------:R-:W-:-:S03]  /*3270*/  ISETP.GT.AND P2, PT, R8, 0x41, !P2 ;  /* 0x000000410800780c */ /* 0x000fc60005744270 */
[----:B------:R-:W-:Y:S01]  /*3280*/  FMUL.FTZ R10, R6, UR10 ;  /* 0x0000000a060a7c20 */ /* 0x000fe20008410000 */
[----:B------:R-:W-:Y:S01]  /*3290*/  ISETP.LT.OR P2, PT, R5, 0x42, P2 ;  /* 0x000000420500780c */ /* 0x000fe20001741670 */
[----:B------:R-:W-:-:S03]  /*32a0*/  UIADD3 UR14, UR42, UR14, URZ ;  /* 0x0000000e2a0e7290 */ /* 0x000fc6000fffe03f */
[----:B------:R-:W-:Y:S01]  /*32b0*/  FSEL R59, R59, -INF , !P2 ;  /* 0xff8000003b3b7808 */ /* 0x000fe20005000000 */
[----:B------:R-:W-:Y:S01]  /*32c0*/  UIADD3 UR6, UR14, UR6, URZ ;  /* 0x000000060e067290 */ /* 0x000fe2000fffe03f */
[----:B------:R-:W-:-:S04]  /*32d0*/  LOP3.LUT P2, RZ, R19, 0x1000, RZ, 0xc0, !PT ;  /* 0x0000100013ff7812 */ /* 0x000fc8000784c0ff */
[----:B------:R-:W-:-:S04]  /*32e0*/  ISETP.GT.AND P2, PT, R8, 0x48, !P2 ;  /* 0x000000480800780c */ /* 0x000fc80005744270 */
[----:B------:R-:W-:-:S04]  /*32f0*/  ISETP.LT.OR P2, PT, R5, 0x49, P2 ;  /* 0x000000490500780c */ /* 0x000fc80001741670 */
[----:B------:R-:W-:Y:S02]  /*3300*/  FSEL R62, R62, -INF , !P2 ;  /* 0xff8000003e3e7808 */ /* 0x000fe40005000000 */
        /* <DEDUP_REMOVED lines=28> */
[----:B------:R-:W-:Y:S02]  /*34d0*/  ISETP.GT.AND P2, PT, R8, 0x68, !P6 ;  /* 0x000000680800780c */ /* 0x000fe40007744270 */
[----:B------:R-:W-:Y:S02]  /*34e0*/  LOP3.LUT P6, RZ, R19, 0x1, RZ, 0xc0, !PT ;  /* 0x0000000113ff7812 */ /* 0x000fe400078cc0ff */
[----:B------:R-:W-:-:S04]  /*34f0*/  ISETP.LT.OR P2, PT, R5, 0x69, P2 ;  /* 0x000000690500780c */ /* 0x000fc80001741670 */
[----:B------:R-:W-:Y:S02]  /*3500*/  FSEL R78, R78, -INF , !P2 ;  /* 0xff8000004e4e7808 */ /* 0x000fe40005000000 */
[----:B------:R-:W-:-:S04]  /*3510*/  FSETP.NEU.FTZ.AND P2, PT, R6, -INF , PT ;  /* 0xff8000000600780b */ /* 0x000fc80003f5d000 */
[----:B------:R-:W-:Y:S02]  /*3520*/  FSEL R10, R10, RZ, P2 ;  /* 0x000000ff0a0a7208 */ /* 0x000fe40001000000 */
[C---:B------:R-:W-:Y:S02]  /*3530*/  ISETP.GT.AND P2, PT, R8.reuse, RZ, !P6 ;  /* 0x000000ff0800720c */ /* 0x040fe40007744270 */
[----:B------:R-:W-:Y:S01]  /*3540*/  LOP3.LUT P6, RZ, R19, 0x8000000, RZ, 0xc0, !PT ;  /* 0x0800000013ff7812 */ /* 0x000fe200078cc0ff */
[--C-:B------:R-:W-:Y:S01]  /*3550*/  FFMA.FTZ R148, R15, UR10, -R10.reuse ;  /* 0x0000000a0f947c23 */ /* 0x100fe2000801080a */
[----:B------:R-:W-:Y:S01]  /*3560*/  ISETP.LT.OR P2, PT, R5, 0x1, P2 ;  /* 0x000000010500780c */ /* 0x000fe20001741670 */
[--C-:B------:R-:W-:Y:S01]  /*3570*/  FFMA.FTZ R11, R25, UR10, -R10.reuse ;  /* 0x0000000a190b7c23 */ /* 0x100fe2000801080a */
[----:B------:R-:W-:Y:S01]  /*3580*/  ISETP.GT.AND P6, PT, R8, 0x79, !P6 ;  /* 0x000000790800780c */ /* 0x000fe200077c4270 */
[--C-:B------:R-:W-:Y:S01]  /*3590*/  FFMA.FTZ R150, R28, UR10, -R10.reuse ;  /* 0x0000000a1c967c23 */ /* 0x100fe2000801080a */
[----:B------:R-:W-:Y:S01]  /*35a0*/  FSEL R26, R26, -INF , !P2 ;  /* 0xff8000001a1a7808 */ /* 0x000fe20005000000 */
[----:B------:R-:W-:Y:S01]  /*35b0*/  MUFU.EX2 R148, R148 ;  /* 0x0000009400947308 */ /* 0x000fe20000000800 */
[----:B------:R-:W-:Y:S01]  /*35c0*/  LOP3.LUT P2, RZ, R19, 0x4000000, RZ, 0xc0, !PT ;  /* 0x0400000013ff7812 */ /* 0x000fe2000784c0ff */
[--C-:B------:R-:W-:Y:S01]  /*35d0*/  FFMA.FTZ R13, R29, UR10, -R10.reuse ;  /* 0x0000000a1d0d7c23 */ /* 0x100fe2000801080a */
[----:B------:R-:W-:Y:S01]  /*35e0*/  FMNMX.FTZ R9, R26, R27, !PT ;  /* 0x0000001b1a097209 */ /* 0x000fe20007810000 */
[--C-:B------:R-:W-:Y:S01]  /*35f0*/  FFMA.FTZ R144, R32, UR10, -R10.reuse ;  /* 0x0000000a20907c23 */ /* 0x100fe2000801080a */
[----:B------:R-:W-:Y:S01]  /*3600*/  ISETP.GT.AND P2, PT, R8, 0x69, !P2 ;  /* 0x000000690800780c */ /* 0x000fe20005744270 */
[--C-:B------:R-:W-:Y:S01]  /*3610*/  FFMA.FTZ R15, R33, UR10, -R10.reuse ;  /* 0x0000000a210f7c23 */ /* 0x100fe2000801080a */
[----:B------:R-:W-:Y:S01]  /*3620*/  FMNMX.FTZ R12, R30, R9, !PT ;  /* 0x000000091e0c7209 */ /* 0x000fe20007810000 */
[----:B------:R-:W1:Y:S01]  /*3630*/  MUFU.EX2 R11, R11 ;  /* 0x0000000b000b7308 */ /* 0x000e620000000800 */
[----:B------:R-:W-:Y:S01]  /*3640*/  ISETP.LT.OR P2, PT, R5, 0x6a, P2 ;  /* 0x0000006a0500780c */ /* 0x000fe20001741670 */
[--C-:B------:R-:W-:Y:S01]  /*3650*/  FFMA.FTZ R146, R36, UR10, -R10.reuse ;  /* 0x0000000a24927c23 */ /* 0x100fe2000801080a */
[----:B------:R-:W-:Y:S01]  /*3660*/  FMNMX.FTZ R9, R31, R12, !PT ;  /* 0x0000000c1f097209 */ /* 0x000fe20007810000 */
[--C-:B------:R-:W-:Y:S01]  /*3670*/  FFMA.FTZ R21, R37, UR10, -R10.reuse ;  /* 0x0000000a25157c23 */ /* 0x100fe2000801080a */
[----:B------:R-:W-:Y:S01]  /*3680*/  FSEL R79, R79, -INF , !P2 ;  /* 0xff8000004f4f7808 */ /* 0x000fe20005000000 */
[--C-:B------:R-:W-:Y:S01]  /*3690*/  FFMA.FTZ R140, R40, UR10, -R10.reuse ;  /* 0x0000000a288c7c23 */ /* 0x100fe2000801080a */
[----:B------:R-:W-:Y:S01]  /*36a0*/  FMNMX.FTZ R12, R34, R9, !PT ;  /* 0x00000009220c7209 */ /* 0x000fe20007810000 */
[----:B------:R-:W2:Y:S01]  /*36b0*/  MUFU.EX2 R150, R150 ;  /* 0x0000009600967308 */ /* 0x000ea20000000800 */
[----:B------:R-:W-:Y:S01]  /*36c0*/  ISETP.LT.OR P6, PT, R5, 0x7a, P6 ;  /* 0x0000007a0500780c */ /* 0x000fe200037c1670 */
[--C-:B------:R-:W-:Y:S01]  /*36d0*/  FFMA.FTZ R57, R57, UR10, -R10.reuse ;  /* 0x0000000a39397c23 */ /* 0x100fe2000801080a */
[----:B------:R-:W-:Y:S01]  /*36e0*/  FMNMX.FTZ R9, R35, R12, !PT ;  /* 0x0000000c23097209 */ /* 0x000fe20007810000 */
[--C-:B------:R-:W-:Y:S01]  /*36f0*/  FFMA.FTZ R25, R41, UR10, -R10.reuse ;  /* 0x0000000a29197c23 */ /* 0x100fe2000801080a */
[----:B------:R-:W-:Y:S01]  /*3700*/  FSEL R87, R87, -INF , !P6 ;  /* 0xff80000057577808 */ /* 0x000fe20007000000 */
[--C-:B------:R-:W-:Y:S01]  /*3710*/  FFMA.FTZ R29, R45, UR10, -R10.reuse ;  /* 0x0000000a2d1d7c23 */ /* 0x100fe2000801080a */
[----:B------:R-:W-:Y:S01]  /*3720*/  FMNMX.FTZ R12, R38, R9, !PT ;  /* 0x00000009260c7209 */ /* 0x000fe20007810000 */
[----:B------:R-:W3:Y:S01]  /*3730*/  MUFU.EX2 R13, R13 ;  /* 0x0000000d000d7308 */ /* 0x000ee20000000800 */
[--C-:B------:R-:W-:Y:S01]  /*3740*/  FFMA.FTZ R33, R49, UR10, -R10.reuse ;  /* 0x0000000a31217c23 */ /* 0x100fe2000801080a */
[--C-:B------:R-:W-:Y:S01]  /*3750*/  FFMA.FTZ R37, R53, UR10, -R10.reuse ;  /* 0x0000000a35257c23 */ /* 0x100fe2000801080a */
[----:B------:R-:W-:Y:S01]  /*3760*/  FMNMX.FTZ R9, R39, R12, !PT ;  /* 0x0000000c27097209 */ /* 0x000fe20007810000 */
[--C-:B------:R-:W-:Y:S01]  /*3770*/  FFMA.FTZ R41, R61, UR10, -R10.reuse ;  /* 0x0000000a3d297c23 */ /* 0x100fe2000801080a */
[--C-:B------:R-:W-:Y:S01]  /*3780*/  FFMA.FTZ R45, R65, UR10, -R10.reuse ;  /* 0x0000000a412d7c23 */ /* 0x100fe2000801080a */
[--C-:B------:R-:W-:Y:S01]  /*3790*/  FFMA.FTZ R142, R44, UR10, -R10.reuse ;  /* 0x0000000a2c8e7c23 */ /* 0x100fe2000801080a */
[----:B------:R-:W-:Y:S01]  /*37a0*/  FMNMX.FTZ R12, R42, R9, !PT ;  /* 0x000000092a0c7209 */ /* 0x000fe20007810000 */
[----:B------:R-:W4:Y:S01]  /*37b0*/  MUFU.EX2 R144, R144 ;  /* 0x0000009000907308 */ /* 0x000f220000000800 */
[--C-:B------:R-:W-:Y:S01]  /*37c0*/  FFMA.FTZ R136, R48, UR10, -R10.reuse ;  /* 0x0000000a30887c23 */ /* 0x100fe2000801080a */
[--C-:B------:R-:W-:Y:S01]  /*37d0*/  FFMA.FTZ R138, R52, UR10, -R10.reuse ;  /* 0x0000000a348a7c23 */ /* 0x100fe2000801080a */
[----:B------:R-:W-:Y:S01]  /*37e0*/  FMNMX.FTZ R9, R43, R12, !PT ;  /* 0x0000000c2b097209 */ /* 0x000fe20007810000 */
[--C-:B------:R-:W-:Y:S01]  /*37f0*/  FFMA.FTZ R132, R56, UR10, -R10.reuse ;  /* 0x0000000a38847c23 */ /* 0x100fe2000801080a */
[--C-:B------:R-:W-:Y:S01]  /*3800*/  FFMA.FTZ R134, R60, UR10, -R10.reuse ;  /* 0x0000000a3c867c23 */ /* 0x100fe2000801080a */
[--C-:B------:R-:W-:Y:S01]  /*3810*/  FFMA.FTZ R128, R64, UR10, -R10.reuse ;  /* 0x0000000a40807c23 */ /* 0x100fe2000801080a */
[----:B------:R-:W-:Y:S01]  /*3820*/  FMNMX.FTZ R12, R46, R9, !PT ;  /* 0x000000092e0c7209 */ /* 0x000fe20007810000 */
[----:B------:R-:W5:Y:S01]  /*3830*/  MUFU.EX2 R15, R15 ;  /* 0x0000000f000f7308 */ /* 0x000f620000000800 */
        /* <DEDUP_REMOVED lines=12> */
[----:B------:R-:W-:-:S02]  /*3900*/  FFMA.FTZ R65, R85, UR10, -R10 ;  /* 0x0000000a55417c23 */ /* 0x000fc4000801080a */
[----:B------:R-:W-:Y:S01]  /*3910*/  FMNMX.FTZ R12, R54, R9, !PT ;  /* 0x00000009360c7209 */ /* 0x000fe20007810000 */
[----:B------:R-:W5:Y:S03]  /*3920*/  MUFU.EX2 R21, R21 ;  /* 0x0000001500157308 */ /* 0x000f660000000800 */
[----:B------:R-:W-:-:S04]  /*3930*/  FMNMX.FTZ R9, R55, R12, !PT ;  /* 0x0000000c37097209 */ /* 0x000fc80007810000 */
[----:B------:R-:W-:Y:S01]  /*3940*/  FMNMX.FTZ R12, R58, R9, !PT ;  /* 0x000000093a0c7209 */ /* 0x000fe20007810000 */
[----:B------:R-:W5:Y:S03]  /*3950*/  MUFU.EX2 R140, R140 ;  /* 0x0000008c008c7308 */ /* 0x000f660000000800 */
[----:B------:R-:W-:-:S04]  /*3960*/  FMNMX.FTZ R9, R59, R12, !PT ;  /* 0x0000000c3b097209 */ /* 0x000fc80007810000 */
[----:B------:R-:W-:Y:S01]  /*3970*/  FMNMX.FTZ R12, R62, R9, !PT ;  /* 0x000000093e0c7209 */ /* 0x000fe20007810000 */
[----:B------:R1:W-:Y:S03]  /*3980*/  MUFU.EX2 R5, R57 ;  /* 0x0000003900057308 */ /* 0x0003e60000000800 */
[----:B------:R-:W-:-:S04]  /*3990*/  FMNMX.FTZ R9, R63, R12, !PT ;  /* 0x0000000c3f097209 */ /* 0x000fc80007810000 */
[----:B------:R-:W-:Y:S01]  /*39a0*/  FMNMX.FTZ R12, R66, R9, !PT ;  /* 0x00000009420c7209 */ /* 0x000fe20007810000 */
[----:B------:R-:W-:Y:S01]  /*39b0*/  MUFU.EX2 R25, R25 ;  /* 0x0000001900197308 */ /* 0x000fe20000000800 */
[----:B-1----:R-:W-:Y:S02]  /*39c0*/  FFMA.FTZ R57, R77, UR10, -R10 ;  /* 0x0000000a4d397c23 */ /* 0x002fe4000801080a */
[----:B------:R-:W-:-:S04]  /*39d0*/  FMNMX.FTZ R9, R67, R12, !PT ;  /* 0x0000000c43097209 */ /* 0x000fc80007810000 */
[----:B------:R-:W-:Y:S01]  /*39e0*/  FMNMX.FTZ R12, R70, R9, !PT ;  /* 0x00000009460c7209 */ /* 0x000fe20007810000 */
[----:B------:R-:W-:Y:S03]  /*39f0*/  MUFU.EX2 R142, R142 ;  /* 0x0000008e008e7308 */ /* 0x000fe60000000800 */
        /* <DEDUP_REMOVED lines=12> */
[----:B------:R-:W-:-:S05]  /*3ac0*/  FMNMX.FTZ R8, R87, R8, !PT ;  /* 0x0000000857087209 */ /* 0x000fca0007810000 */
[----:B------:R-:W1:Y:S01]  /*3ad0*/  SHFL.BFLY PT, R9, R8, 0x2, 0x1f ;  /* 0x0c401f0008097f89 */ /* 0x000e6200000e0000 */
[----:B------:R-:W-:Y:S08]  /*3ae0*/  MUFU.EX2 R37, R37 ;  /* 0x0000002500257308 */ /* 0x000ff00000000800 */
[----:B------:R-:W-:Y:S08]  /*3af0*/  MUFU.EX2 R132, R132 ;  /* 0x0000008400847308 */ /* 0x000ff00000000800 */
[----:B------:R-:W-:Y:S01]  /*3b00*/  MUFU.EX2 R134, R134 ;  /* 0x0000008600867308 */ /* 0x000fe20000000800 */
[----:B-1----:R-:W-:-:S07]  /*3b10*/  FMNMX.FTZ R12, R8, R9, !PT ;  /* 0x00000009080c7209 */ /* 0x002fce0007810000 */
[----:B------:R-:W-:Y:S01]  /*3b20*/  MUFU.EX2 R41, R41 ;  /* 0x0000002900297308 */ /* 0x000fe20000000800 */
[----:B------:R-:W1:Y:S07]  /*3b30*/  SHFL.BFLY PT, R9, R12, 0x1, 0x1f ;  /* 0x0c201f000c097f89 */ /* 0x000e6e00000e0000 */
[----:B------:R-:W-:Y:S08]  /*3b40*/  MUFU.EX2 R128, R128 ;  /* 0x0000008000807308 */ /* 0x000ff00000000800 */
[----:B------:R-:W-:Y:S08]  /*3b50*/  MUFU.EX2 R45, R45 ;  /* 0x0000002d002d7308 */ /* 0x000ff00000000800 */
[----:B------:R-:W-:Y:S01]  /*3b60*/  MUFU.EX2 R130, R130 ;  /* 0x0000008200827308 */ /* 0x000fe20000000800 */
[----:B-1----:R-:W-:-:S04]  /*3b70*/  FMNMX.FTZ R9, R12, R9, !PT ;  /* 0x000000090c097209 */ /* 0x002fc80007810000 */
[C---:B------:R-:W-:Y:S01]  /*3b80*/  FSETP.NEU.FTZ.AND P2, PT, R9.reuse, -INF , PT ;  /* 0xff8000000900780b */ /* 0x040fe20003f5d000 */
[----:B------:R-:W-:Y:S02]  /*3b90*/  FMUL.FTZ R28, R9, UR10 ;  /* 0x0000000a091c7c20 */ /* 0x000fe40008410000 */
[----:B------:R-:W-:Y:S03]  /*3ba0*/  MUFU.EX2 R49, R49 ;  /* 0x0000003100317308 */ /* 0x000fe60000000800 */
[----:B------:R-:W-:Y:S02]  /*3bb0*/  FSEL R28, R28, RZ, P2 ;  /* 0x000000ff1c1c7208 */ /* 0x000fe40001000000 */
[----:B------:R-:W-:-:S03]  /*3bc0*/  PLOP3.LUT P2, PT, PT, PT, UP0, 0x40, 0x0 ;  /* 0x000000000000781c */ /* 0x000fc60003f4e808 */
[----:B------:R-:W-:Y:S01]  /*3bd0*/  MUFU.EX2 R124, R124 ;  /* 0x0000007c007c7308 */ /* 0x000fe20000000800 */
[--C-:B------:R-:W-:Y:S01]  /*3be0*/  FFMA.FTZ R8, R27, UR10, -R28.reuse ;  /* 0x0000000a1b087c23 */ /* 0x100fe2000801081c */
[----:B------:R-:W-:Y:S01]  /*3bf0*/  FADD.FTZ R27, R148, R11 ;  /* 0x0000000b941b7221 */ /* 0x000fe20000010000 */
[--C-:B------:R-:W-:Y:S01]  /*3c00*/  FFMA.FTZ R149, R26, UR10, -R28.reuse ;  /* 0x0000000a1a957c23 */ /* 0x100fe2000801081c */
[--C-:B------:R-:W-:Y:S01]  /*3c10*/  FFMA.FTZ R151, R30, UR10, -R28.reuse ;  /* 0x0000000a1e977c23 */ /* 0x100fe2000801081c */
[--C-:B------:R-:W-:Y:S01]  /*3c20*/  FFMA.FTZ R10, R31, UR10, -R28.reuse ;  /* 0x0000000a1f0a7c23 */ /* 0x100fe2000801081c */
[----:B--2---:R-:W-:Y:S01]  /*3c30*/  FADD.FTZ R32, R150, R27 ;  /* 0x0000001b96207221 */ /* 0x004fe20000010000 */
[--C-:B------:R-:W-:Y:S01]  /*3c40*/  FFMA.FTZ R145, R34, UR10, -R28.reuse ;  /* 0x0000000a22917c23 */ /* 0x100fe2000801081c */
[----:B------:R-:W-:Y:S01]  /*3c50*/  MUFU.EX2 R8, R8 ;  /* 0x0000000800087308 */ /* 0x000fe20000000800 */
[----:B------:R-:W-:Y:S01]  /*3c60*/  FFMA.FTZ R12, R35, UR10, -R28 ;  /* 0x0000000a230c7c23 */ /* 0x000fe2000801081c */
[----:B---3--:R-:W-:Y:S01]  /*3c70*/  FADD.FTZ R27, R13, R32 ;  /* 0x000000200d1b7221 */ /* 0x008fe20000010000 */
[--C-:B------:R-:W-:Y:S01]  /*3c80*/  FFMA.FTZ R147, R38, UR10, -R28.reuse ;  /* 0x0000000a26937c23 */ /* 0x100fe2000801081c */
[--C-:B------:R-:W-:Y:S01]  /*3c90*/  FFMA.FTZ R14, R39, UR10, -R28.reuse ;  /* 0x0000000a270e7c23 */ /* 0x100fe2000801081c */
[--C-:B------:R-:W-:Y:S01]  /*3ca0*/  FFMA.FTZ R141, R42, UR10, -R28.reuse ;  /* 0x0000000a2a8d7c23 */ /* 0x100fe2000801081c */
[----:B----4-:R-:W-:Y:S01]  /*3cb0*/  FADD.FTZ R32, R144, R27 ;  /* 0x0000001b90207221 */ /* 0x010fe20000010000 */
[--C-:B------:R-:W-:Y:S01]  /*3cc0*/  FFMA.FTZ R20, R43, UR10, -R28.reuse ;  /* 0x0000000a2b147c23 */ /* 0x100fe2000801081c */
[----:B------:R-:W1:Y:S01]  /*3cd0*/  MUFU.EX2 R149, R149 ;  /* 0x0000009500957308 */ /* 0x000e620000000800 */
[----:B------:R-:W-:Y:S01]  /*3ce0*/  FFMA.FTZ R143, R46, UR10, -R28 ;  /* 0x0000000a2e8f7c23 */ /* 0x000fe2000801081c */
[----:B-----5:R-:W-:Y:S01]  /*3cf0*/  FADD.FTZ R27, R15, R32 ;  /* 0x000000200f1b7221 */ /* 0x020fe20000010000 */
[--C-:B------:R-:W-:Y:S01]  /*3d00*/  FFMA.FTZ R24, R47, UR10, -R28.reuse ;  /* 0x0000000a2f187c23 */ /* 0x100fe2000801081c */
[--C-:B------:R-:W-:Y:S01]  /*3d10*/  FFMA.FTZ R137, R50, UR10, -R28.reuse ;  /* 0x0000000a32897c23 */ /* 0x100fe2000801081c */
[--C-:B------:R-:W-:Y:S01]  /*3d20*/  FFMA.FTZ R26, R51, UR10, -R28.reuse ;  /* 0x0000000a331a7c23 */ /* 0x100fe2000801081c */
[----:B------:R-:W-:Y:S01]  /*3d30*/  FADD.FTZ R34, R146, R27 ;  /* 0x0000001b92227221 */ /* 0x000fe20000010000 */
[--C-:B------:R-:W-:Y:S01]  /*3d40*/  FFMA.FTZ R139, R54, UR10, -R28.reuse ;  /* 0x0000000a368b7c23 */ /* 0x100fe2000801081c */
[----:B------:R-:W2:Y:S01]  /*3d50*/  MUFU.EX2 R151, R151 ;  /* 0x0000009700977308 */ /* 0x000ea20000000800 */
[----:B------:R-:W-:Y:S01]  /*3d60*/  FFMA.FTZ R30, R55, UR10, -R28 ;  /* 0x0000000a371e7c23 */ /* 0x000fe2000801081c */
[----:B------:R-:W-:Y:S01]  /*3d70*/  FADD.FTZ R27, R21, R34 ;  /* 0x00000022151b7221 */ /* 0x000fe20000010000 */
[--C-:B------:R-:W-:Y:S01]  /*3d80*/  FFMA.FTZ R133, R58, UR10, -R28.reuse ;  /* 0x0000000a3a857c23 */ /* 0x100fe2000801081c */
[--C-:B------:R-:W-:Y:S01]  /*3d90*/  FFMA.FTZ R32, R59, UR10, -R28.reuse ;  /* 0x0000000a3b207c23 */ /* 0x100fe2000801081c */
[----:B------:R-:W-:Y:S01]  /*3da0*/  FFMA.FTZ R135, R62, UR10, -R28 ;  /* 0x0000000a3e877c23 */ /* 0x000fe2000801081c */
[----:B------:R-:W-:Y:S01]  /*3db0*/  FADD.FTZ R34, R140, R27 ;  /* 0x0000001b8c227221 */ /* 0x000fe20000010000 */
[----:B------:R-:W-:Y:S01]  /*3dc0*/  F2FP.F16.F32.PACK_AB R148, R11, R148 ;  /* 0x000000940b94723e */ /* 0x000fe200000000ff */
[----:B------:R-:W3:Y:S01]  /*3dd0*/  MUFU.EX2 R10, R10 ;  /* 0x0000000a000a7308 */ /* 0x000ee20000000800 */
[----:B-1----:R-:W-:Y:S01]  /*3de0*/  FADD.FTZ R36, R149, R8 ;  /* 0x0000000895247221 */ /* 0x002fe20000010000 */
[----:B------:R-:W-:Y:S01]  /*3df0*/  FADD.FTZ R31, R25, R34 ;  /* 0x00000022191f7221 */ /* 0x000fe20000010000 */
[--C-:B------:R-:W-:Y:S01]  /*3e00*/  FFMA.FTZ R34, R63, UR10, -R28.reuse ;  /* 0x0000000a3f227c23 */ /* 0x100fe2000801081c */
[--C-:B------:R-:W-:Y:S01]  /*3e10*/  FFMA.FTZ R129, R66, UR10, -R28.reuse ;  /* 0x0000000a42817c23 */ /* 0x100fe2000801081c */
[----:B------:R-:W-:Y:S01]  /*3e20*/  F2FP.F16.F32.PACK_AB R150, R13, R150 ;  /* 0x000000960d96723e */ /* 0x000fe200000000ff */
[----:B------:R-:W-:Y:S01]  /*3e30*/  FADD.FTZ R38, R142, R31 ;  /* 0x0000001f8e267221 */ /* 0x000fe20000010000 */
[----:B------:R-:W-:Y:S01]  /*3e40*/  FFMA.FTZ R67, R67, UR10, -R28 ;  /* 0x0000000a43437c23 */ /* 0x000fe2000801081c */
[----:B------:R-:W1:Y:S01]  /*3e50*/  MUFU.EX2 R145, R145 ;  /* 0x0000009100917308 */ /* 0x000e620000000800 */
[----:B--2---:R-:W-:Y:S01]  /*3e60*/  FADD.FTZ R27, R151, R36 ;  /* 0x00000024971b7221 */ /* 0x004fe20000010000 */
[----:B------:R-:W-:Y:S01]  /*3e70*/  FADD.FTZ R31, R29, R38 ;  /* 0x000000261d1f7221 */ /* 0x000fe20000010000 */
[--C-:B------:R-:W-:Y:S01]  /*3e80*/  FFMA.FTZ R131, R70, UR10, -R28.reuse ;  /* 0x0000000a46837c23 */ /* 0x100fe2000801081c */
[--C-:B------:R-:W-:Y:S01]  /*3e90*/  FFMA.FTZ R71, R71, UR10, -R28.reuse ;  /* 0x0000000a47477c23 */ /* 0x100fe2000801081c */
[--C-:B------:R-:W-:Y:S01]  /*3ea0*/  FFMA.FTZ R74, R74, UR10, -R28.reuse ;  /* 0x0000000a4a4a7c23 */ /* 0x100fe2000801081c */
[----:B------:R-:W-:Y:S01]  /*3eb0*/  FADD.FTZ R38, R136, R31 ;  /* 0x0000001f88267221 */ /* 0x000fe20000010000 */
[----:B------:R-:W-:Y:S01]  /*3ec0*/  FFMA.FTZ R75, R75, UR10, -R28 ;  /* 0x0000000a4b4b7c23 */ /* 0x000fe2000801081c */
[----:B------:R-:W2:Y:S01]  /*3ed0*/  MUFU.EX2 R12, R12 ;  /* 0x0000000c000c7308 */ /* 0x000ea20000000800 */
[----:B---3--:R-:W-:Y:S01]  /*3ee0*/  FADD.FTZ R36, R10, R27 ;  /* 0x0000001b0a247221 */ /* 0x008fe20000010000 */
[----:B------:R-:W-:Y:S01]  /*3ef0*/  FADD.FTZ R31, R33, R38 ;  /* 0x00000026211f7221 */ /* 0x000fe20000010000 */
[--C-:B------:R-:W-:Y:S01]  /*3f00*/  FFMA.FTZ R78, R78, UR10, -R28.reuse ;  /* 0x0000000a4e4e7c23 */ /* 0x100fe2000801081c */
[--C-:B------:R-:W-:Y:S01]  /*3f10*/  FFMA.FTZ R79, R79, UR10, -R28.reuse ;  /* 0x0000000a4f4f7c23 */ /* 0x100fe2000801081c */
[--C-:B------:R-:W-:Y:S01]  /*3f20*/  FFMA.FTZ R82, R82, UR10, -R28.reuse ;  /* 0x0000000a52527c23 */ /* 0x100fe2000801081c */
[----:B------:R-:W-:Y:S01]  /*3f30*/  FADD.FTZ R38, R138, R31 ;  /* 0x0000001f8a267221 */ /* 0x000fe20000010000 */
[----:B------:R-:W-:Y:S01]  /*3f40*/  FFMA.FTZ R83, R83, UR10, -R28 ;  /* 0x0000000a53537c23 */ /* 0x000fe2000801081c */
[----:B------:R-:W3:Y:S01]  /*3f50*/  MUFU.EX2 R147, R147 ;  /* 0x0000009300937308 */ /* 0x000ee20000000800 */
[----:B-1----:R-:W-:Y:S01]  /*3f60*/  FADD.FTZ R27, R145, R36 ;  /* 0x00000024911b7221 */ /* 0x002fe20000010000 */
[----:B------:R-:W-:Y:S01]  /*3f70*/  FADD.FTZ R31, R37, R38 ;  /* 0x00000026251f7221 */ /* 0x000fe20000010000 */
[--C-:B------:R-:W-:Y:S01]  /*3f80*/  FFMA.FTZ R86, R86, UR10, -R28.reuse ;  /* 0x0000000a56567c23 */ /* 0x100fe2000801081c */
[----:B------:R-:W-:Y:S01]  /*3f90*/  FFMA.FTZ R28, R87, UR10, -R28 ;  /* 0x0000000a571c7c23 */ /* 0x000fe2000801081c */
[----:B------:R-:W-:Y:S01]  /*3fa0*/  F2FP.F16.F32.PACK_AB R149, R8, R149 ;  /* 0x000000950895723e */ /* 0x000fe200000000ff */
[----:B------:R-:W-:Y:S01]  /*3fb0*/  FADD.FTZ R38, R132, R31 ;  /* 0x0000001f84267221 */ /* 0x000fe20000010000 */
[C---:B------:R-:W-:Y:S01]  /*3fc0*/  F2FP.F16.F32.PACK_AB R132, R5.reuse, R132 ;  /* 0x000000840584723e */ /* 0x040fe200000000ff */
[----:B------:R-:W1:Y:S01]  /*3fd0*/  MUFU.EX2 R14, R14 ;  /* 0x0000000e000e7308 */ /* 0x000e620000000800 */
[----:B--2---:R-:W-:Y:S01]  /*3fe0*/  FADD.FTZ R36, R12, R27 ;  /* 0x0000001b0c247221 */ /* 0x004fe20000010000 */
[----:B------:R-:W-:Y:S01]  /*3ff0*/  FADD.FTZ R31, R5, R38 ;  /* 0x00000026051f7221 */ /* 0x000fe20000010000 */
[----:B------:R-:W-:-:S02]  /*4000*/  F2FP.F16.F32.PACK_AB R144, R15, R144 ;  /* 0x000000900f90723e */ /* 0x000fc400000000ff */
[----:B------:R-:W-:Y:S01]  /*4010*/  F2FP.F16.F32.PACK_AB R146, R21, R146 ;  /* 0x000000921592723e */ /* 0x000fe200000000ff */
[----:B------:R-:W-:Y:S01]  /*4020*/  FADD.FTZ R40, R134, R31 ;  /* 0x0000001f86287221 */ /* 0x000fe20000010000 */
[----:B------:R-:W-:Y:S01]  /*4030*/  F2FP.F16.F32.PACK_AB R140, R25, R140 ;  /* 0x0000008c198c723e */ /* 0x000fe200000000ff */
[----:B------:R-:W2:Y:S01]  /*4040*/  MUFU.EX2 R141, R141 ;  /* 0x0000008d008d7308 */ /* 0x000ea20000000800 */
[----:B---3--:R-:W-:Y:S01]  /*4050*/  FADD.FTZ R27, R147, R36 ;  /* 0x00000024931b7221 */ /* 0x008fe20000010000 */
[----:B------:R-:W-:Y:S01]  /*4060*/  FADD.FTZ R31, R41, R40 ;  /* 0x00000028291f7221 */ /* 0x000fe20000010000 */
[----:B------:R-:W-:Y:S02]  /*4070*/  F2FP.F16.F32.PACK_AB R142, R29, R142 ;  /* 0x0000008e1d8e723e */ /* 0x000fe400000000ff */
[----:B------:R-:W-:Y:S01]  /*4080*/  F2FP.F16.F32.PACK_AB R136, R33, R136 ;  /* 0x000000882188723e */ /* 0x000fe200000000ff */
[----:B------:R-:W-:Y:S01]  /*4090*/  FADD.FTZ R40, R128, R31 ;  /* 0x0000001f80287221 */ /* 0x000fe20000010000 */
[----:B------:R-:W-:Y:S01]  /*40a0*/  F2FP.F16.F32.PACK_AB R138, R37, R138 ;  /* 0x0000008a258a723e */ /* 0x000fe200000000ff */
[----:B------:R-:W3:Y:S01]  /*40b0*/  MUFU.EX2 R20, R20 ;  /* 0x0000001400147308 */ /* 0x000ee20000000800 */
[----:B-1----:R-:W-:Y:S01]  /*40c0*/  FADD.FTZ R36, R14, R27 ;  /* 0x0000001b0e247221 */ /* 0x002fe20000010000 */
[----:B------:R-:W-:-:S02]  /*40d0*/  F2FP.F16.F32.PACK_AB R134, R41, R134 ;  /* 0x000000862986723e */ /* 0x000fc400000000ff */
[----:B------:R-:W-:Y:S02]  /*40e0*/  F2FP.F16.F32.PACK_AB R128, R45, R128 ;  /* 0x000000802d80723e */ /* 0x000fe400000000ff */
[----:B------:R-:W-:Y:S02]  /*40f0*/  F2FP.F16.F32.PACK_AB R151, R10, R151 ;  /* 0x000000970a97723e */ /* 0x000fe400000000ff */
[----:B------:R-:W1:Y:S01]  /*4100*/  MUFU.EX2 R143, R143 ;  /* 0x0000008f008f7308 */ /* 0x000e620000000800 */
[----:B--2---:R-:W-:Y:S01]  /*4110*/  FADD.FTZ R27, R141, R36 ;  /* 0x000000248d1b7221 */ /* 0x004fe20000010000 */
[----:B------:R-:W-:Y:S02]  /*4120*/  F2FP.F16.F32.PACK_AB R145, R12, R145 ;  /* 0x000000910c91723e */ /* 0x000fe400000000ff */
[----:B------:R-:W-:-:S04]  /*4130*/  F2FP.F16.F32.PACK_AB R147, R14, R147 ;  /* 0x000000930e93723e */ /* 0x000fc800000000ff */
[----:B------:R-:W2:Y:S01]  /*4140*/  MUFU.EX2 R24, R24 ;  /* 0x0000001800187308 */ /* 0x000ea20000000800 */
[C---:B---3--:R-:W-:Y:S01]  /*4150*/  FADD.FTZ R36, R20.reuse, R27 ;  /* 0x0000001b14247221 */ /* 0x048fe20000010000 */
[----:B------:R-:W-:-:S06]  /*4160*/  F2FP.F16.F32.PACK_AB R141, R20, R141 ;  /* 0x0000008d148d723e */ /* 0x000fcc00000000ff */
[----:B------:R-:W3:Y:S01]  /*4170*/  MUFU.EX2 R137, R137 ;  /* 0x0000008900897308 */ /* 0x000ee20000000800 */
[----:B-1----:R-:W-:-:S07]  /*4180*/  FADD.FTZ R27, R143, R36 ;  /* 0x000000248f1b7221 */ /* 0x002fce0000010000 */
[----:B------:R-:W1:Y:S01]  /*4190*/  MUFU.EX2 R26, R26 ;  /* 0x0000001a001a7308 */ /* 0x000e620000000800 */
[C---:B--2---:R-:W-:Y:S01]  /*41a0*/  FADD.FTZ R38, R24.reuse, R27 ;  /* 0x0000001b18267221 */ /* 0x044fe20000010000 */
[----:B------:R-:W-:-:S06]  /*41b0*/  F2FP.F16.F32.PACK_AB R143, R24, R143 ;  /* 0x0000008f188f723e */ /* 0x000fcc00000000ff */
[----:B------:R-:W2:Y:S01]  /*41c0*/  MUFU.EX2 R139, R139 ;  /* 0x0000008b008b7308 */ /* 0x000ea20000000800 */
[----:B---3--:R-:W-:-:S07]  /*41d0*/  FADD.FTZ R27, R137, R38 ;  /* 0x00000026891b7221 */ /* 0x008fce0000010000 */
[----:B------:R-:W3:Y:S01]  /*41e0*/  MUFU.EX2 R30, R30 ;  /* 0x0000001e001e7308 */ /* 0x000ee20000000800 */
[C---:B-1----:R-:W-:Y:S01]  /*41f0*/  FADD.FTZ R38, R26.reuse, R27 ;  /* 0x0000001b1a267221 */ /* 0x042fe20000010000 */
[----:B------:R-:W-:Y:S01]  /*4200*/  FADD.FTZ R27, R45, R40 ;  /* 0x000000282d1b7221 */ /* 0x000fe20000010000 */
[----:B------:R-:W-:-:S03]  /*4210*/  F2FP.F16.F32.PACK_AB R137, R26, R137 ;  /* 0x000000891a89723e */ /* 0x000fc600000000ff */
[----:B------:R-:W-:Y:S01]  /*4220*/  FADD.FTZ R40, R130, R27 ;  /* 0x0000001b82287221 */ /* 0x000fe20000010000 */
[----:B------:R-:W-:Y:S01]  /*4230*/  F2FP.F16.F32.PACK_AB R130, R49, R130 ;  /* 0x000000823182723e */ /* 0x000fe200000000ff */
[----:B------:R-:W1:Y:S01]  /*4240*/  MUFU.EX2 R133, R133 ;  /* 0x0000008500857308 */ /* 0x000e620000000800 */
[----:B--2---:R-:W-:Y:S01]  /*4250*/  FADD.FTZ R11, R139, R38 ;  /* 0x000000268b0b7221 */ /* 0x004fe20000010000 */
[----:B------:R-:W-:-:S04]  /*4260*/  FADD.FTZ R13, R49, R40 ;  /* 0x00000028310d7221 */ /* 0x000fc80000010000 */
[----:B------:R-:W-:Y:S02]  /*4270*/  FADD.FTZ R40, R124, R13 ;  /* 0x0000000d7c287221 */ /* 0x000fe40000010000 */
        /* <DEDUP_REMOVED lines=9> */
[C---:B---3--:R-:W-:Y:S01]  /*4310*/  FADD.FTZ R13, R53.reuse, R40 ;  /* 0x00000028350d7221 */ /* 0x048fe20000010000 */
[----:B------:R-:W-:-:S06]  /*4320*/  F2FP.F16.F32.PACK_AB R124, R53, R124 ;  /* 0x0000007c357c723e */ /* 0x000fcc00000000ff */
[----:B------:R-:W3:Y:S01]  /*4330*/  MUFU.EX2 R34, R34 ;  /* 0x0000002200227308 */ /* 0x000ee20000000800 */
[----:B-1----:R-:W-:-:S07]  /*4340*/  FADD.FTZ R11, R135, R38 ;  /* 0x00000026870b7221 */ /* 0x002fce0000010000 */
[----:B------:R-:W1:Y:S01]  /*4350*/  MUFU.EX2 R57, R57 ;  /* 0x0000003900397308 */ /* 0x000e620000000800 */
[----:B--2---:R-:W-:-:S07]  /*4360*/  FADD.FTZ R40, R126, R13 ;  /* 0x0000000d7e287221 */ /* 0x004fce0000010000 */
[----:B------:R-:W2:Y:S01]  /*4370*/  MUFU.EX2 R129, R129 ;  /* 0x0000008100817308 */ /* 0x000ea20000000800 */
[C---:B---3--:R-:W-:Y:S01]  /*4380*/  FADD.FTZ R38, R34.reuse, R11 ;  /* 0x0000000b22267221 */ /* 0x048fe20000010000 */
[----:B------:R-:W-:-:S06]  /*4390*/  F2FP.F16.F32.PACK_AB R135, R34, R135 ;  /* 0x000000872287723e */ /* 0x000fcc00000000ff */
[----:B------:R-:W3:Y:S01]  /*43a0*/  MUFU.EX2 R120, R120 ;  /* 0x0000007800787308 */ /* 0x000ee20000000800 */
[C---:B-1----:R-:W-:Y:S01]  /*43b0*/  FADD.FTZ R11, R57.reuse, R40 ;  /* 0x00000028390b7221 */ /* 0x042fe20000010000 */
[----:B------:R-:W-:-:S06]  /*43c0*/  F2FP.F16.F32.PACK_AB R126, R57, R126 ;  /* 0x0000007e397e723e */ /* 0x000fcc00000000ff */
[----:B------:R-:W1:Y:S01]  /*43d0*/  MUFU.EX2 R4, R67 ;  /* 0x0000004300047308 */ /* 0x000e620000000800 */
[----:B--2---:R-:W-:-:S07]  /*43e0*/  FADD.FTZ R5, R129, R38 ;  /* 0x0000002681057221 */ /* 0x004fce0000010000 */
[----:B------:R-:W2:Y:S01]  /*43f0*/  MUFU.EX2 R61, R61 ;  /* 0x0000003d003d7308 */ /* 0x000ea20000000800 */
[----:B---3--:R-:W-:-:S07]  /*4400*/  FADD.FTZ R40, R120, R11 ;  /* 0x0000000b78287221 */ /* 0x008fce0000010000 */
[----:B------:R-:W3:Y:S01]  /*4410*/  MUFU.EX2 R131, R131 ;  /* 0x0000008300837308 */ /* 0x000ee20000000800 */
[C---:B-1----:R-:W-:Y:S01]  /*4420*/  FADD.FTZ R38, R4.reuse, R5 ;  /* 0x0000000504267221 */ /* 0x042fe20000010000 */
[----:B------:R-:W-:-:S06]  /*4430*/  F2FP.F16.F32.PACK_AB R129, R4, R129 ;  /* 0x000000810481723e */ /* 0x000fcc00000000ff */
[----:B------:R-:W1:Y:S01]  /*4440*/  MUFU.EX2 R122, R122 ;  /* 0x0000007a007a7308 */ /* 0x000e620000000800 */
[C---:B--2---:R-:W-:Y:S01]  /*4450*/  FADD.FTZ R11, R61.reuse, R40 ;  /* 0x000000283d0b7221 */ /* 0x044fe20000010000 */
[----:B------:R-:W-:-:S06]  /*4460*/  F2FP.F16.F32.PACK_AB R120, R61, R120 ;  /* 0x000000783d78723e */ /* 0x000fcc00000000ff */
[----:B------:R-:W2:Y:S01]  /*4470*/  MUFU.EX2 R36, R71 ;  /* 0x0000004700247308 */ /* 0x000ea20000000800 */
[----:B---3--:R-:W-:-:S07]  /*4480*/  FADD.FTZ R5, R131, R38 ;  /* 0x0000002683057221 */ /* 0x008fce0000010000 */
        /* <DEDUP_REMOVED lines=17> */
[----:B------:R-:W-:-:S06]  /*45a0*/  F2FP.F16.F32.PACK_AB R127, R79, R78 ;  /* 0x0000004e4f7f723e */ /* 0x000fcc00000000ff */
[----:B------:R-:W1:Y:S01]  /*45b0*/  MUFU.EX2 R86, R86 ;  /* 0x0000005600567308 */ /* 0x000e620000000800 */
[----:B--2---:R-:W-:-:S07]  /*45c0*/  FADD.FTZ R8, R82, R11 ;  /* 0x0000000b52087221 */ /* 0x004fce0000010000 */
[----:B------:R-:W2:Y:S01]  /*45d0*/  MUFU.EX2 R123, R28 ;  /* 0x0000001c007b7308 */ /* 0x000ea20000000800 */
[C---:B---3--:R-:W-:Y:S01]  /*45e0*/  FADD.FTZ R11, R83.reuse, R8 ;  /* 0x00000008530b7221 */ /* 0x048fe20000010000 */
[----:B------:R-:W-:Y:S01]  /*45f0*/  F2FP.F16.F32.PACK_AB R121, R83, R82 ;  /* 0x000000525379723e */ /* 0x000fe200000000ff */
[----:B------:R-:W-:Y:S02]  /*4600*/  VIADD R8, R88, 0xfffffffe ;  /* 0xfffffffe58087836 */ /* 0x000fe40000000000 */
[----:B-1----:R-:W-:-:S04]  /*4610*/  FADD.FTZ R4, R86, R11 ;  /* 0x0000000b56047221 */ /* 0x002fc80000010000 */
[C---:B--2---:R-:W-:Y:S01]  /*4620*/  FADD.FTZ R4, R123.reuse, R4 ;  /* 0x000000047b047221 */ /* 0x044fe20000010000 */
[----:B------:R-:W-:Y:S01]  /*4630*/  F2FP.F16.F32.PACK_AB R123, R123, R86 ;  /* 0x000000567b7b723e */ /* 0x000fe200000000ff */
[----:B------:R-:W-:Y:S06]  /*4640*/  @P2 BRA `(.L_x_675) ;  /* 0x0000000000442947 */ /* 0x000fec0003800000 */
        /* <DEDUP_REMOVED lines=10> */
.L_x_676:
[----:B------:R-:W-:-:S11]  /*46f0*/  UISETP.NE.AND UP1, UPT, UR7, 0x1, UPT ;  /* 0x000000010700788c */ /* 0x000fd6000bf25270 */
[----:B------:R-:W-:Y:S02]  /*4700*/  @UP1 ULDC.64 UR18, c[0x0][0x9e8] ;  /* 0x00027a0000121ab9 */ /* 0x000fe40000000a00 */
[----:B------:R-:W-:-:S04]  /*4710*/  UIMAD.WIDE.U32 UR14, UR11, UR18, URZ ;  /* 0x000000120b0e72a5 */ /* 0x000fc8000f8e003f */
[----:B------:R-:W-:-:S12]  /*4720*/  @UP1 USHF.R.U32.HI UR11, URZ, UR19, UR15 ;  /* 0x000000133f0b1299 */ /* 0x000fd8000801160f */
.L_x_677:
[----:B------:R-:W-:-:S04]  /*4730*/  UIMAD UR7, UR11, UR7, UR7 ;  /* 0x000000070b0772a4 */ /* 0x000fc8000f8e0207 */
[----:B------:R-:W-:-:S04]  /*4740*/  UISETP.LT.AND UP1, UPT, UR6, UR7, UPT ;  /* 0x000000070600728c */ /* 0x000fc8000bf21270 */
[----:B------:R-:W-:-:S12]  /*4750*/  USEL UR6, UR6, UR7, UP1 ;  /* 0x0000000706067287 */ /* 0x000fd80008800000 */
.L_x_675:
[----:B------:R-:W-:Y:S01]  /*4760*/  USHF.R.S32.HI UR7, URZ, 0x1f, UR6 ;  /* 0x0000001f3f077899 */ /* 0x000fe20008011406 */
[----:B------:R-:W-:Y:S02]  /*4770*/  CS2R R118, SRZ ;  /* 0x0000000000767805 */ /* 0x000fe4000001ff00 */
[----:B------:R-:W-:Y:S02]  /*4780*/  CS2R R116, SRZ ;  /* 0x0000000000747805 */ /* 0x000fe4000001ff00 */
[----:B------:R-:W-:Y:S01]  /*4790*/  CS2R R114, SRZ ;  /* 0x0000000000727805 */ /* 0x000fe2000001ff00 */
[----:B------:R-:W-:Y:S01]  /*47a0*/  ULEA.HI UR7, UR7, UR6, URZ, 0x7 ;  /* 0x0000000607077291 */ /* 0x000fe2000f8f383f */
[----:B------:R-:W-:Y:S02]  /*47b0*/  CS2R R112, SRZ ;  /* 0x0000000000707805 */ /* 0x000fe4000001ff00 */
[----:B------:R-:W-:Y:S02]  /*47c0*/  CS2R R110, SRZ ;  /* 0x00000000006e7805 */ /* 0x000fe4000001ff00 */
[----:B------:R-:W-:Y:S01]  /*47d0*/  CS2R R108, SRZ ;  /* 0x00000000006c7805 */ /* 0x000fe2000001ff00 */
[----:B------:R-:W-:Y:S01]  /*47e0*/  USHF.R.S32.HI UR7, URZ, 0x7, UR7 ;  /* 0x000000073f077899 */ /* 0x000fe20008011407 */
[----:B------:R-:W-:-:S02]  /*47f0*/  CS2R R106, SRZ ;  /* 0x00000000006a7805 */ /* 0x000fc4000001ff00 */
[----:B------:R-:W-:Y:S02]  /*4800*/  CS2R R104, SRZ ;  /* 0x0000000000687805 */ /* 0x000fe4000001ff00 */
[----:B------:R-:W-:Y:S01]  /*4810*/  CS2R R102, SRZ ;  /* 0x0000000000667805 */ /* 0x000fe2000001ff00 */
[----:B------:R-:W-:Y:S01]  /*4820*/  UISETP.LT.AND UP1, UPT, UR45, UR7, UPT ;  /* 0x000000072d00728c */ /* 0x000fe2000bf21270 */
[----:B------:R-:W-:Y:S02]  /*4830*/  CS2R R100, SRZ ;  /* 0x0000000000647805 */ /* 0x000fe4000001ff00 */
[----:B------:R-:W-:Y:S02]  /*4840*/  CS2R R98, SRZ ;  /* 0x0000000000627805 */ /* 0x000fe4000001ff00 */
[----:B------:R-:W-:Y:S01]  /*4850*/  CS2R R96, SRZ ;  /* 0x0000000000607805 */ /* 0x000fe2000001ff00 */
[----:B------:R-:W-:Y:S01]  /*4860*/  USEL UR28, UR45, UR7, !UP1 ;  /* 0x000000072d1c7287 */ /* 0x000fe2000c800000 */
[----:B------:R-:W-:-:S02]  /*4870*/  CS2R R94, SRZ ;  /* 0x00000000005e7805 */ /* 0x000fc4000001ff00 */
[----:B------:R-:W-:Y:S02]  /*4880*/  CS2R R92, SRZ ;  /* 0x00000000005c7805 */ /* 0x000fe4000001ff00 */
[----:B------:R-:W-:Y:S02]  /*4890*/  CS2R R90, SRZ ;  /* 0x00000000005a7805 */ /* 0x000fe4000001ff00 */
[----:B------:R-:W-:Y:S02]  /*48a0*/  CS2R R88, SRZ ;  /* 0x0000000000587805 */ /* 0x000fe4000001ff00 */
[----:B------:R-:W-:-:S13]  /*48b0*/  ISETP.GE.AND P2, PT, R8, UR28, PT ;  /* 0x0000001c08007c0c */ /* 0x000fda000bf46270 */
[----:B------:R-:W-:Y:S05]  /*48c0*/  @!P2 BRA `(.L_x_678) ;  /* 0x0000002c0058a947 */ /* 0x000fea0003800000 */
[----:B------:R-:W-:Y:S01]  /*48d0*/  IMAD.IADD R10, R0, 0x1, R7 ;  /* 0x00000001000a7824 */ /* 0x000fe200078e0207 */
[----:B------:R-:W-:Y:S01]  /*48e0*/  ULDC UR22, c[0x0][0x9e4] ;  /* 0x0002790000167ab9 */ /* 0x000fe20000000800 */
[----:B------:R-:W-:Y:S01]  /*48f0*/  IMAD.MOV.U32 R119, RZ, RZ, RZ ;  /* 0x000000ffff777224 */ /* 0x000fe200078e00ff */
[----:B------:R-:W-:Y:S01]  /*4900*/  ULDC UR23, c[0x0][0x9dc] ;  /* 0x0002770000177ab9 */ /* 0x000fe20000000800 */
[----:B------:R-:W-:Y:S01]  /*4910*/  ULDC UR25, c[0x0][0x288] ;  /* 0x0000a20000197ab9 */ /* 0x000fe20000000800 */
[----:B------:R-:W-:Y:S01]  /*4920*/  ULDC UR21, c[0x0][0x988] ;  /* 0x0002620000157ab9 */ /* 0x000fe20000000800 */
[----:B------:R-:W-:-:S05]  /*4930*/  ULDC UR24, c[0x0][0x9e0] ;  /* 0x0002780000187ab9 */ /* 0x000fca0000000800 */
.L_x_695:
[----:B------:R-:W-:Y:S01]  /*4940*/  UIADD3 UR27, UR39, 0x1, URZ ;  /* 0x00000001271b7890 */ /* 0x000fe2000fffe03f */
[----:B------:R-:W-:-:S03]  /*4950*/  ISETP.NE.AND P3, PT, RZ, UR41, PT ;  /* 0x00000029ff007c0c */ /* 0x000fc6000bf65270 */
[----:B------:R-:W-:-:S04]  /*4960*/  UISETP.NE.AND UP1, UPT, UR27, 0x2, UPT ;  /* 0x000000021b00788c */ /* 0x000fc8000bf25270 */
[----:B------:R-:W-:Y:S02]  /*4970*/  USEL UR26, URZ, 0x1, UP1 ;  /* 0x000000013f1a7887 */ /* 0x000fe40008800000 */
[----:B------:R-:W-:Y:S02]  /*4980*/  USEL UR27, UR27, URZ, UP1 ;  /* 0x0000003f1b1b7287 */ /* 0x000fe40008800000 */
[----:B------:R-:W-:Y:S02]  /*4990*/  ULOP3.LUT UR26, UR37, UR26, URZ, 0x3c, !UPT ;  /* 0x0000001a251a7292 */ /* 0x000fe4000f8e3c3f */
[----:B------:R-:W-:Y:S10]  /*49a0*/  @P3 BRA `(.L_x_679) ;  /* 0x00000000002c3947 */ /* 0x000ff40003800000 */
[----:B------:R-:W-:Y:S05]  /*49b0*/  @!P0 BRA `(.L_x_680) ;  /* 0x0000000000048947 */ /* 0x000fea0003800000 */
[----:B------:R-:W-:Y:S01]  /*49c0*/  BPT.TRAP 0x1 ;  /* 0x000000040000795c */ /* 0x000fe20000300000 */
.L_x_680:
[----:B------:R-:W-:Y:S01]  /*49d0*/  ULEA UR6, UR27, UR40, 0x3 ;  /* 0x000000281b067291 */ /* 0x000fe2000f8e183f */
[----:B------:R-:W-:-:S05]  /*49e0*/  IMAD.U32 R11, RZ, RZ, UR26 ;  /* 0x0000001aff0b7e24 */ /* 0x000fca000f8e00ff */
[----:B------:R-:W-:-:S04]  /*49f0*/  SHF.L.U32 R11, R11, 0x1f, RZ ;  /* 0x0000001f0b0b7819 */ /* 0x000fc800000006ff */
[----:B------:R1:W2:Y:S01]  /*4a00*/  SYNCS.PHASECHK.TRANS64.TRYWAIT P2, [UR6+0x16830], R11 ;  /* 0x0168300bff0075a7 */ /* 0x0002a20008040146 */
[----:B------:R-:W-:Y:S05]  /*4a10*/  @!P0 BRA `(.L_x_681) ;  /* 0x0000000000048947 */ /* 0x000fea0003800000 */
[----:B------:R-:W-:Y:S01]  /*4a20*/  BPT.TRAP 0x1 ;  /* 0x000000040000795c */ /* 0x000fe20000300000 */
.L_x_681:
[----:B--2---:R-:W-:Y:S05]  /*4a30*/  @P2 BRA `(.L_x_679) ;  /* 0x0000000000082947 */ /* 0x004fea0003800000 */
[----:B------:R-:W2:Y:S02]  /*4a40*/  SYNCS.PHASECHK.TRANS64.TRYWAIT P2, [UR6+0x16830], R11 ;  /* 0x0168300bff0075a7 */ /* 0x000ea40008040146 */
[----:B--2---:R-:W-:Y:S05]  /*4a50*/  @!P2 BRA `(.L_x_682) ;  /* 0x000000b800e4a947 */ /* 0x004fea0003800000 */
.L_x_679:
[----:B-12---:R-:W-:Y:S01]  /*4a60*/  VIADD R11, R16, 0x8 ;  /* 0x00000008100b7836 */ /* 0x006fe20000000000 */
[----:B------:R-:W-:Y:S01]  /*4a70*/  ULEA UR18, UR27, UR20, 0xa ;  /* 0x000000141b127291 */ /* 0x000fe2000f8e503f */
[----:B------:R-:W-:Y:S01]  /*4a80*/  UMOV UR19, 0x40000040 ;  /* 0x4000004000137882 */ /* 0x000fe20000000000 */
[----:B------:R-:W-:Y:S02]  /*4a90*/  UMOV UR7, 0x40000040 ;  /* 0x4000004000077882 */ /* 0x000fe40000000000 */
[----:B------:R1:W-:Y:S01]  /*4aa0*/  BAR.SYNC.DEFER_BLOCKING R11, 0x100 ;  /* 0x0004000b0000751d */ /* 0x0003e20000010000 */
[----:B------:R-:W-:Y:S02]  /*4ab0*/  UIADD3 UR6, UR18, 0x2, URZ ;  /* 0x0000000212067890 */ /* 0x000fe4000fffe03f */
[----:B------:R-:W-:Y:S02]  /*4ac0*/  UIADD3 UR10, UR18, 0x4, URZ ;  /* 0x00000004120a7890 */ /* 0x000fe4000fffe03f */
[----:B------:R-:W-:Y:S01]  /*4ad0*/  UIADD3 UR14, UR18, 0x6, URZ ;  /* 0x00000006120e7890 */ /* 0x000fe2000fffe03f */
[----:B------:R-:W-:Y:S01]  /*4ae0*/  UMOV UR11, 0x40000040 ;  /* 0x40000040000b7882 */ /* 0x000fe20000000000 */
[----:B------:R-:W-:Y:S01]  /*4af0*/  UMOV UR15, 0x40000040 ;  /* 0x40000040000f7882 */ /* 0x000fe20000000000 */
[----:B------:R-:W-:-:S06]  /*4b00*/  WARPGROUP.ARRIVE ;  /* 0x00000000000079c5 */ /* 0x000fcc0000000000 */
[----:B------:R-:W-:Y:S03]  /*4b10*/  HGMMA.64x128x16.F32 R24, gdesc[UR16], RZ, !UPT, gsb0 ;  /* 0x01e00000101879f0 */ /* 0x000fe6000c0008ff */
[----:B------:R-:W-:Y:S02]  /*4b20*/  WARPGROUP.DEPBAR.LE gsb0, 0x0 ;  /* 0x00008000000079c5 */ /* 0x000fe40000010000 */
[----:B------:R-:W-:-:S07]  /*4b30*/  WARPGROUP.ARRIVE ;  /* 0x00000000000079c5 */ /* 0x000fce0000000000 */
[----:B------:R-:W-:Y:S03]  /*4b40*/  HGMMA.64x128x16.F32 R24, gdesc[UR4], R24, gsb0 ;  /* 0x01e00000041879f0 */ /* 0x000fe60008000818 */
[----:B------:R-:W-:Y:S02]  /*4b50*/  WARPGROUP.DEPBAR.LE gsb0, 0x0 ;  /* 0x00008000000079c5 */ /* 0x000fe40000010000 */
[----:B------:R-:W-:-:S07]  /*4b60*/  WARPGROUP.ARRIVE ;  /* 0x00000000000079c5 */ /* 0x000fce0000000000 */
[----:B------:R-:W-:Y:S03]  /*4b70*/  HGMMA.64x128x16.F32 R24, gdesc[UR8], R24, gsb0 ;  /* 0x01e00000081879f0 */ /* 0x000fe60008000818 */
[----:B------:R-:W-:Y:S02]  /*4b80*/  WARPGROUP.DEPBAR.LE gsb0, 0x0 ;  /* 0x00008000000079c5 */ /* 0x000fe40000010000 */
[----:B------:R-:W-:-:S07]  /*4b90*/  WARPGROUP.ARRIVE ;  /* 0x00000000000079c5 */ /* 0x000fce0000000000 */
[----:B------:R-:W-:Y:S03]  /*4ba0*/  HGMMA.64x128x16.F32 R24, gdesc[UR12], R24, gsb0 ;  /* 0x01e000000c1879f0 */ /* 0x000fe60008000818 */
[----:B------:R-:W-:Y:S02]  /*4bb0*/  WARPGROUP.DEPBAR.LE gsb0, 0x0 ;  /* 0x00008000000079c5 */ /* 0x000fe40000010000 */
[----:B-1----:R-:W-:Y:S05]  /*4bc0*/  @P3 BRA `(.L_x_683) ;  /* 0x00000000002c3947 */ /* 0x002fea0003800000 */
[----:B------:R-:W-:Y:S05]  /*4bd0*/  @!P0 BRA `(.L_x_684) ;  /* 0x0000000000048947 */ /* 0x000fea0003800000 */
[----:B------:R-:W-:Y:S01]  /*4be0*/  BPT.TRAP 0x1 ;  /* 0x000000040000795c */ /* 0x000fe20000300000 */
.L_x_684:
[----:B------:R-:W-:Y:S01]  /*4bf0*/  ULEA UR6, UR39, UR40, 0x3 ;  /* 0x0000002827067291 */ /* 0x000fe2000f8e183f */
[----:B------:R-:W-:-:S05]  /*4c00*/  IMAD.U32 R11, RZ, RZ, UR37 ;  /* 0x00000025ff0b7e24 */ /* 0x000fca000f8e00ff */
[----:B------:R-:W-:-:S04]  /*4c10*/  SHF.L.U32 R11, R11, 0x1f, RZ ;  /* 0x0000001f0b0b7819 */ /* 0x000fc800000006ff */
[----:B------:R1:W2:Y:S01]  /*4c20*/  SYNCS.PHASECHK.TRANS64.TRYWAIT P2, [UR6+0x16850], R11 ;  /* 0x0168500bff0075a7 */ /* 0x0002a20008040146 */
[----:B------:R-:W-:Y:S05]  /*4c30*/  @!P0 BRA `(.L_x_685) ;  /* 0x0000000000048947 */ /* 0x000fea0003800000 */
[----:B------:R-:W-:Y:S01]  /*4c40*/  BPT.TRAP 0x1 ;  /* 0x000000040000795c */ /* 0x000fe20000300000 */
.L_x_685:
[----:B--2---:R-:W-:Y:S05]  /*4c50*/  @P2 BRA `(.L_x_683) ;  /* 0x0000000000082947 */ /* 0x004fea0003800000 */
[----:B------:R-:W2:Y:S02]  /*4c60*/  SYNCS.PHASECHK.TRANS64.TRYWAIT P2, [UR6+0x16850], R11 ;  /* 0x0168500bff0075a7 */ /* 0x000ea40008040146 */
[----:B--2---:R-:W-:Y:S05]  /*4c70*/  @!P2 BRA `(.L_x_686) ;  /* 0x000000b80074a947 */ /* 0x004fea0003800000 */
.L_x_683:
[----:B------:R-:W-:Y:S01]  /*4c80*/  UIADD3 UR6, UR40, 0x400, URZ ;  /* 0x0000040028067890 */ /* 0x000fe2000fffe03f */
[----:B------:R-:W-:Y:S01]  /*4c90*/  WARPGROUP.ARRIVE ;  /* 0x00000000000079c5 */ /* 0x000fe20000000000 */
[----:B------:R-:W-:Y:S01]  /*4ca0*/  UMOV UR7, 0x40000040 ;  /* 0x4000004000077882 */ /* 0x000fe20000000000 */
[----:B------:R-:W3:Y:S01]  /*4cb0*/  LDC R15, c[0x0][0x2e0] ;  /* 0x0000b800ff0f7b82 */ /* 0x000ee20000000800 */
[----:B------:R-:W-:Y:S01]  /*4cc0*/  USHF.R.U32.HI UR6, URZ, 0x4, UR6 ;  /* 0x000000043f067899 */ /* 0x000fe20008011606 */
[----:B-12---:R-:W-:Y:S01]  /*4cd0*/  IMAD.SHL.U32 R11, R8, 0x80, RZ ;  /* 0x00000080080b7824 */ /* 0x006fe200078e00ff */
[----:B------:R-:W-:Y:S01]  /*4ce0*/  ISETP.GE.U32.AND P2, PT, R2, 0x180, PT ;  /* 0x000001800200780c */ /* 0x000fe20003f46070 */
[----:B------:R-:W-:Y:S01]  /*4cf0*/  IMAD.U32 R13, RZ, RZ, UR27 ;  /* 0x0000001bff0d7e24 */ /* 0x000fe2000f8e00ff */
[----:B------:R-:W-:Y:S01]  /*4d00*/  ULOP3.LUT UR6, UR6, 0x3fff, URZ, 0xc0, !UPT ;  /* 0x00003fff06067892 */ /* 0x000fe2000f8ec03f */
[----:B------:R-:W-:Y:S01]  /*4d10*/  VIADD R12, R16, 0x9 ;  /* 0x00000009100c7836 */ /* 0x000fe20000000000 */
[----:B------:R-:W-:-:S02]  /*4d20*/  IADD3 R14, -R11, 0x1, RZ ;  /* 0x000000010b0e7810 */ /* 0x000fc40007ffe1ff */
[----:B------:R-:W-:Y:S01]  /*4d30*/  ULEA UR10, UR39, UR6, 0xa ;  /* 0x00000006270a7291 */ /* 0x000fe2000f8e503f */
[----:B------:R-:W-:Y:S02]  /*4d40*/  @!P1 LEA R13, R13, UR40, 0x3 ;  /* 0x000000280d0d9c11 */ /* 0x000fe4000f8e18ff */
[----:B------:R-:W-:Y:S02]  /*4d50*/  SEL R20, R12, 0x9, !P2 ;  /* 0x000000090c147807 */ /* 0x000fe40005000000 */
[----:B------:R-:W-:Y:S01]  /*4d60*/  PLOP3.LUT P2, PT, PT, PT, UP0, 0x40, 0x0 ;  /* 0x000000000000781c */ /* 0x000fe20003f4e808 */
[----:B------:R-:W-:Y:S01]  /*4d70*/  @!P1 VIADD R13, R13, 0x16840 ;  /* 0x000168400d0d9836 */ /* 0x000fe20000000000 */
[----:B------:R-:W-:Y:S02]  /*4d80*/  UMOV UR6, UR10 ;  /* 0x0000000a00067c82 */ /* 0x000fe40008000000 */
[----:B------:R-:W-:Y:S01]  /*4d90*/  HGMMA.64x64x16.F32 R88, R148, gdesc[UR4].tnspB, R88, gsb0 ;  /* 0x40e0000494587df0 */ /* 0x000fe20008000858 */
[----:B------:R-:W-:Y:S01]  /*4da0*/  UIADD3 UR6, UR10, 0x80, URZ ;  /* 0x000000800a067890 */ /* 0x000fe2000fffe03f */
[----:B------:R-:W-:Y:S01]  /*4db0*/  @!P1 PRMT R13, RZ, 0x654, R13 ;  /* 0x00000654ff0d9816 */ /* 0x000fe2000000000d */
[----:B------:R-:W-:Y:S01]  /*4dc0*/  UMOV UR7, 0x40000040 ;  /* 0x4000004000077882 */ /* 0x000fe20000000000 */
[----:B---3--:R-:W-:-:S04]  /*4dd0*/  IMAD R14, R15, UR47, R14 ;  /* 0x0000002f0f0e7c24 */ /* 0x008fc8000f8e020e */
[----:B------:R-:W-:-:S04]  /*4de0*/  VIADD R14, R14, -UR25 ;  /* 0x800000190e0e7c36 */ /* 0x000fc80008000000 */
[----:B------:R-:W-:-:S04]  /*4df0*/  IMAD R14, R17, -0x2, R14 ;  /* 0xfffffffe110e7824 */ /* 0x000fc800078e020e */
[----:B------:R-:W-:-:S04]  /*4e00*/  VIADD R15, R14, UR24 ;  /* 0x000000180e0f7c36 */ /* 0x000fc80008000000 */
[----:B------:R-:W-:Y:S01]  /*4e10*/  IMAD.IADD R12, R0, 0x1, R15 ;  /* 0x00000001000c7824 */ /* 0x000fe200078e020f */
[----:B------:R-:W-:Y:S02]  /*4e20*/  WARPGROUP.DEPBAR.LE gsb0, 0x0 ;  /* 0x00008000000079c5 */ /* 0x000fe40000010000 */
[----:B------:R-:W-:-:S06]  /*4e30*/  WARPGROUP.ARRIVE ;  /* 0x00000000000079c5 */ /* 0x000fcc0000000000 */
[----:B------:R-:W-:Y:S01]  /*4e40*/  HGMMA.64x64x16.F32 R88, R144, gdesc[UR4].tnspB, R88, gsb0 ;  /* 0x40e0000490587df0 */ /* 0x000fe20008000858 */
[----:B------:R-:W-:Y:S01]  /*4e50*/  UIADD3 UR6, UR10, 0x100, URZ ;  /* 0x000001000a067890 */ /* 0x000fe2000fffe03f */
[----:B------:R-:W-:Y:S01]  /*4e60*/  UMOV UR7, 0x40000040 ;  /* 0x4000004000077882 */ /* 0x000fe20000000000 */
        /* <DEDUP_REMOVED lines=28> */
[----:B------:R-:W-:-:S06]  /*5030*/  ULOP3.LUT UR6, URZ, UR23, URZ, 0x33, !UPT ;  /* 0x000000173f067292 */ /* 0x000fcc000f8e333f */
[----:B------:R-:W-:Y:S01]  /*5040*/  VIADD R14, R14, UR6 ;  /* 0x000000060e0e7c36 */ /* 0x000fe20008000000 */
[----:B------:R-:W-:Y:S02]  /*5050*/  WARPGROUP.DEPBAR.LE gsb0, 0x0 ;  /* 0x00008000000079c5 */ /* 0x000fe40000010000 */
[----:B------:R1:W-:Y:S06]  /*5060*/  BAR.ARV R20, 0x100 ;  /* 0x000400140000751d */ /* 0x0003ec0000002000 */
[----:B------:R2:W-:Y:S02]  /*5070*/  @!P1 SYNCS.ARRIVE.TRANS64.RED.A1T0 RZ, [R13+URZ], RZ ;  /* 0x000000ff0dff99a7 */ /* 0x0005e4000810043f */
[----:B--2---:R-:W-:Y:S01]  /*5080*/  IMAD.IADD R13, R0, 0x1, R14 ;  /* 0x00000001000d7824 */ /* 0x004fe200078e020e */
[----:B-1----:R-:W-:Y:S06]  /*5090*/  @P2 BRA `(.L_x_687) ;  /* 0x00000000005c2947 */ /* 0x002fec0003800000 */
[----:B------:R-:W-:Y:S01]  /*50a0*/  ISETP.GT.AND P2, PT, R10, -0x1, PT ;  /* 0xffffffff0a00780c */ /* 0x000fe20003f44270 */
[----:B------:R-:W-:-:S12]  /*50b0*/  BSSY B0, `(.L_x_688) ;  /* 0x0000011000007945 */ /* 0x000fd80003800000 */
[----:B------:R-:W-:Y:S05]  /*50c0*/  @P2 BRA `(.L_x_689) ;  /* 0x0000000000202947 */ /* 0x000fea0003800000 */
[----:B------:R-:W-:Y:S01]  /*50d0*/  IMAD.U32 R121, RZ, RZ, UR22 ;  /* 0x00000016ff797e24 */ /* 0x000fe2000f8e00ff */
[----:B------:R-:W-:-:S04]  /*50e0*/  LOP3.LUT R21, RZ, R10, RZ, 0x33, !PT ;  /* 0x0000000aff157212 */ /* 0x000fc800078e33ff */
[----:B------:R-:W-:-:S13]  /*50f0*/  ISETP.NE.AND P2, PT, R121, 0x1, PT ;  /* 0x000000017900780c */ /* 0x000fda0003f45270 */
[----:B------:R-:W1:Y:S02]  /*5100*/  @P2 LDC.64 R122, c[0x0][0x9e8] ;  /* 0x00027a00ff7a2b82 */ /* 0x000e640000000a00 */
[----:B-1----:R-:W-:-:S05]  /*5110*/  @P2 IMAD.HI.U32 R20, R21, R122, RZ ;  /* 0x0000007a15142227 */ /* 0x002fca00078e00ff */
[----:B------:R-:W-:-:S04]  /*5120*/  @P2 SHF.R.U32.HI R21, RZ, R123, R20 ;  /* 0x0000007bff152219 */ /* 0x000fc80000011614 */
[----:B------:R-:W-:Y:S01]  /*5130*/  LOP3.LUT R20, RZ, R21, RZ, 0x33, !PT ;  /* 0x00000015ff147212 */ /* 0x000fe200078e33ff */
[----:B------:R-:W-:Y:S06]  /*5140*/  BRA `(.L_x_690) ;  /* 0x00000000001c7947 */ /* 0x000fec0003800000 */
.L_x_689:
[----:B------:R-:W-:Y:S02]  /*5150*/  IMAD.U32 R121, RZ, RZ, UR22 ;  /* 0x00000016ff797e24 */ /* 0x000fe4000f8e00ff */
[----:B------:R-:W-:-:S03]  /*5160*/  IMAD.MOV.U32 R20, RZ, RZ, R10 ;  /* 0x000000ffff147224 */ /* 0x000fc600078e000a */
[----:B------:R-:W-:-:S13]  /*5170*/  ISETP.NE.AND P2, PT, R121, 0x1, PT ;  /* 0x000000017900780c */ /* 0x000fda0003f45270 */
[----:B------:R-:W1:Y:S01]  /*5180*/  @P2 LDC.64 R122, c[0x0][0x9e8] ;  /* 0x00027a00ff7a2b82 */ /* 0x000e620000000a00 */
[----:B------:R-:W-:-:S04]  /*5190*/  @P2 IMAD.IADD R21, R0, 0x1, R7 ;  /* 0x0000000100152824 */ /* 0x000fc800078e0207 */
[----:B-1----:R-:W-:-:S05]  /*51a0*/  @P2 IMAD.HI.U32 R120, R21, R122, RZ ;  /* 0x0000007a15782227 */ /* 0x002fca00078e00ff */
[----:B------:R-:W-:-:S07]  /*51b0*/  @P2 SHF.R.U32.HI R20, RZ, R123, R120 ;  /* 0x0000007bff142219 */ /* 0x000fce0000011678 */
.L_x_690:
[----:B------:R-:W-:Y:S05]  /*51c0*/  BSYNC B0 ;  /* 0x0000000000007941 */ /* 0x000fea0003800000 */
.L_x_688:
[----:B------:R-:W-:-:S04]  /*51d0*/  IMAD R20, R20, R121, -R11 ;  /* 0x0000007914147224 */ /* 0x000fc800078e0a0b */
[----:B------:R-:W-:-:S05]  /*51e0*/  IMAD R20, R17, -0x2, R20 ;  /* 0xfffffffe11147824 */ /* 0x000fca00078e0214 */
[----:B------:R-:W-:Y:S02]  /*51f0*/  VIADDMNMX R12, R20, R121, R12, PT ;  /* 0x00000079140c7246 */ /* 0x000fe4000380010c */
[----:B------:R-:W-:-:S07]  /*5200*/  VIMNMX R13, R13, R20, !PT ;  /* 0x000000140d0d7248 */ /* 0x000fce0007fe0100 */
.L_x_687:
[----:B------:R-:W-:Y:S01]  /*5210*/  ISETP.GT.AND P2, PT, R8, -0x1, PT ;  /* 0xffffffff0800780c */ /* 0x000fe20003f44270 */
[C---:B------:R-:W-:Y:S02]  /*5220*/  IMAD.IADD R15, R3.reuse, 0x1, R15 ;  /* 0x00000001030f7824 */ /* 0x040fe400078e020f */
[----:B------:R-:W-:Y:S01]  /*5230*/  IMAD.IADD R14, R3, 0x1, R14 ;  /* 0x00000001030e7824 */ /* 0x000fe200078e020e */
[C---:B------:R-:W-:Y:S02]  /*5240*/  ISETP.GT.AND P5, PT, R13.reuse, RZ, P2 ;  /* 0x000000ff0d00720c */ /* 0x040fe400017a4270 */
[C---:B------:R-:W-:Y:S02]  /*5250*/  ISETP.GT.AND P4, PT, R13.reuse, 0x1, P2 ;  /* 0x000000010d00780c */ /* 0x040fe40001784270 */
[----:B------:R-:W-:Y:S02]  /*5260*/  ISETP.LT.OR P5, PT, R12, 0x1, P5 ;  /* 0x000000010c00780c */ /* 0x000fe40002fa1670 */
[----:B------:R-:W-:-:S02]  /*5270*/  ISETP.GT.AND P6, PT, R13, 0x8, P2 ;  /* 0x000000080d00780c */ /* 0x000fc400017c4270 */
[----:B------:R-:W-:Y:S02]  /*5280*/  FSEL R121, R24, -INF , !P5 ;  /* 0xff80000018797808 */ /* 0x000fe40006800000 */
[C---:B------:R-:W-:Y:S02]  /*5290*/  ISETP.GT.AND P5, PT, R13.reuse, 0x10, P2 ;  /* 0x000000100d00780c */ /* 0x040fe400017a4270 */
[----:B------:R-:W-:Y:S02]  /*52a0*/  ISETP.GT.AND P3, PT, R13, 0x9, P2 ;  /* 0x000000090d00780c */ /* 0x000fe40001764270 */
[C---:B------:R-:W-:Y:S02]  /*52b0*/  ISETP.LT.OR P5, PT, R12.reuse, 0x11, P5 ;  /* 0x000000110c00780c */ /* 0x040fe40002fa1670 */
[----:B------:R-:W-:Y:S02]  /*52c0*/  ISETP.LT.OR P4, PT, R12, 0x2, P4 ;  /* 0x000000020c00780c */ /* 0x000fe40002781670 */
[----:B------:R-:W-:-:S02]  /*52d0*/  FSEL R32, R32, -INF , !P5 ;  /* 0xff80000020207808 */ /* 0x000fc40006800000 */
[----:B------:R-:W-:Y:S02]  /*52e0*/  ISETP.GT.AND P5, PT, R13, 0x20, P2 ;  /* 0x000000200d00780c */ /* 0x000fe400017a4270 */
[C---:B------:R-:W-:Y:S02]  /*52f0*/  ISETP.LT.OR P6, PT, R12.reuse, 0x9, P6 ;  /* 0x000000090c00780c */ /* 0x040fe400037c1670 */
[C---:B------:R-:W-:Y:S02]  /*5300*/  ISETP.LT.OR P3, PT, R12.reuse, 0xa, P3 ;  /* 0x0000000a0c00780c */ /* 0x040fe40001f61670 */
[----:B------:R-:W-:Y:S02]  /*5310*/  ISETP.LT.OR P5, PT, R12, 0x21, P5 ;  /* 0x000000210c00780c */ /* 0x000fe40002fa1670 */
[----:B------:R-:W-:Y:S02]  /*5320*/  FSEL R25, R25, -INF , !P4 ;  /* 0xff80000019197808 */ /* 0x000fe40006000000 */
[----:B------:R-:W-:-:S02]  /*5330*/  FSEL R21, R28, -INF , !P6 ;  /* 0xff8000001c157808 */ /* 0x000fc40007000000 */
[----:B------:R-:W-:Y:S02]  /*5340*/  FSEL R29, R29, -INF , !P3 ;  /* 0xff8000001d1d7808 */ /* 0x000fe40005800000 */
[C---:B------:R-:W-:Y:S02]  /*5350*/  ISETP.GT.AND P4, PT, R13.reuse, 0x11, P2 ;  /* 0x000000110d00780c */ /* 0x040fe40001784270 */
[C---:B------:R-:W-:Y:S02]  /*5360*/  ISETP.GT.AND P6, PT, R13.reuse, 0x18, P2 ;  /* 0x000000180d00780c */ /* 0x040fe400017c4270 */
[C---:B------:R-:W-:Y:S02]  /*5370*/  ISETP.GT.AND P3, PT, R13.reuse, 0x19, P2 ;  /* 0x000000190d00780c */ /* 0x040fe40001764270 */
[----:B------:R-:W-:Y:S02]  /*5380*/  FSEL R40, R40, -INF , !P5 ;  /* 0xff80000028287808 */ /* 0x000fe40006800000 */
[----:B------:R-:W-:-:S02]  /*5390*/  ISETP.GT.AND P5, PT, R13, 0x30, P2 ;  /* 0x000000300d00780c */ /* 0x000fc400017a4270 */
[C---:B------:R-:W-:Y:S02]  /*53a0*/  ISETP.LT.OR P4, PT, R12.reuse, 0x12, P4 ;  /* 0x000000120c00780c */ /* 0x040fe40002781670 */
        /* <DEDUP_REMOVED lines=56> */
[----:B------:R-:W-:Y:S02]  /*5730*/  ISETP.GT.AND P3, PT, R13, 0x69, P2 ;  /* 0x000000690d00780c */ /* 0x000fe40001764270 */
[----:B------:R-:W-:Y:S02]  /*5740*/  FSEL R80, R80, -INF , !P5 ;  /* 0xff80000050507808 */ /* 0x000fe40006800000 */
[----:B------:R-:W-:-:S02]  /*5750*/  PLOP3.LUT P5, PT, PT, PT, UP0, 0x40, 0x0 ;  /* 0x000000000000781c */ /* 0x000fc40003fae808 */
[C---:B------:R-:W-:Y:S02]  /*5760*/  ISETP.LT.OR P4, PT, R12.reuse, 0x62, P4 ;  /* 0x000000620c00780c */ /* 0x040fe40002781670 */
[C---:B------:R-:W-:Y:S02]  /*5770*/  ISETP.LT.OR P6, PT, R12.reuse, 0x69, P6 ;  /* 0x000000690c00780c */ /* 0x040fe400037c1670 */
[----:B------:R-:W-:Y:S02]  /*5780*/  ISETP.LT.OR P3, PT, R12, 0x6a, P3 ;  /* 0x0000006a0c00780c */ /* 0x000fe40001f61670 */
[----:B------:R-:W-:Y:S02]  /*5790*/  FSEL R73, R73, -INF , !P4 ;  /* 0xff80000049497808 */ /* 0x000fe40006000000 */
[----:B------:R-:W-:Y:S02]  /*57a0*/  FSEL R76, R76, -INF , !P6 ;  /* 0xff8000004c4c7808 */ /* 0x000fe40007000000 */
[----:B------:R-:W-:-:S02]  /*57b0*/  FSEL R77, R77, -INF , !P3 ;  /* 0xff8000004d4d7808 */ /* 0x000fc40005800000 */
[C---:B------:R-:W-:Y:S02]  /*57c0*/  ISETP.GT.AND P4, PT, R13.reuse, 0x71, P2 ;  /* 0x000000710d00780c */ /* 0x040fe40001784270 */
[C---:B------:R-:W-:Y:S02]  /*57d0*/  ISETP.GT.AND P6, PT, R13.reuse, 0x78, P2 ;  /* 0x000000780d00780c */ /* 0x040fe400017c4270 */
[----:B------:R-:W-:Y:S02]  /*57e0*/  ISETP.GT.AND P3, PT, R13, 0x79, P2 ;  /* 0x000000790d00780c */ /* 0x000fe40001764270 */
[C---:B------:R-:W-:Y:S02]  /*57f0*/  ISETP.LT.OR P4, PT, R12.reuse, 0x72, P4 ;  /* 0x000000720c00780c */ /* 0x040fe40002781670 */
[C---:B------:R-:W-:Y:S02]  /*5800*/  ISETP.LT.OR P6, PT, R12.reuse, 0x79, P6 ;  /* 0x000000790c00780c */ /* 0x040fe400037c1670 */
[----:B------:R-:W-:-:S02]  /*5810*/  ISETP.LT.OR P3, PT, R12, 0x7a, P3 ;  /* 0x0000007a0c00780c */ /* 0x000fc40001f61670 */
[----:B------:R-:W-:Y:S02]  /*5820*/  FSEL R81, R81, -INF , !P4 ;  /* 0xff80000051517808 */ /* 0x000fe40006000000 */
[----:B------:R-:W-:Y:S02]  /*5830*/  FSEL R84, R84, -INF , !P6 ;  /* 0xff80000054547808 */ /* 0x000fe40007000000 */
[----:B------:R-:W-:Y:S01]  /*5840*/  FSEL R85, R85, -INF , !P3 ;  /* 0xff80000055557808 */ /* 0x000fe20005800000 */
[----:B------:R-:W-:Y:S06]  /*5850*/  @P5 BRA `(.L_x_691) ;  /* 0x0000000000585947 */ /* 0x000fec0003800000 */
[----:B------:R-:W-:Y:S01]  /*5860*/  IMAD.IADD R123, R3, 0x1, R7 ;  /* 0x00000001037b7824 */ /* 0x000fe200078e0207 */
[----:B------:R-:W-:Y:S04]  /*5870*/  BSSY B0, `(.L_x_692) ;  /* 0x0000010000007945 */ /* 0x000fe80003800000 */
[----:B------:R-:W-:-:S13]  /*5880*/  ISETP.GT.AND P3, PT, R123, -0x1, PT ;  /* 0xffffffff7b00780c */ /* 0x000fda0003f64270 */
        /* <DEDUP_REMOVED lines=9> */
.L_x_693:
[----:B------:R-:W-:-:S05]  /*5920*/  IMAD.U32 R20, RZ, RZ, UR22 ;  /* 0x00000016ff147e24 */ /* 0x000fca000f8e00ff */
[----:B------:R-:W-:-:S13]  /*5930*/  ISETP.NE.AND P3, PT, R20, 0x1, PT ;  /* 0x000000011400780c */ /* 0x000fda0003f65270 */
[----:B------:R-:W1:Y:S02]  /*5940*/  @P3 LDC.64 R12, c[0x0][0x9e8] ;  /* 0x00027a00ff0c3b82 */ /* 0x000e640000000a00 */
[----:B-1----:R-:W-:-:S05]  /*5950*/  @P3 IMAD.HI.U32 R12, R123, R12, RZ ;  /* 0x0000000c7b0c3227 */ /* 0x002fca00078e00ff */
[----:B------:R-:W-:-:S07]  /*5960*/  @P3 SHF.R.U32.HI R123, RZ, R13, R12 ;  /* 0x0000000dff7b3219 */ /* 0x000fce000001160c */
.L_x_694:
[----:B------:R-:W-:Y:S05]  /*5970*/  BSYNC B0 ;  /* 0x0000000000007941 */ /* 0x000fea0003800000 */
.L_x_692:
[----:B------:R-:W-:-:S04]  /*5980*/  IMAD R12, R123, R20, -R11 ;  /* 0x000000147b0c7224 */ /* 0x000fc800078e0a0b */
[----:B------:R-:W-:-:S05]  /*5990*/  IMAD R12, R17, -0x2, R12 ;  /* 0xfffffffe110c7824 */ /* 0x000fca00078e020c */
[----:B------:R-:W-:Y:S02]  /*59a0*/  VIADDMNMX R15, R12, R20, R15, PT ;  /* 0x000000140c0f7246 */ /* 0x000fe4000380010f */
[----:B------:R-:W-:-:S07]  /*59b0*/  VIMNMX R14, R14, R12, !PT ;  /* 0x0000000c0e0e7248 */ /* 0x000fce0007fe0100 */
.L_x_691:
[----:B------:R-:W-:Y:S01]  /*59c0*/  FMNMX.FTZ R12, R121, R6, !PT ;  /* 0x00000006790c7209 */ /* 0x000fe20007810000 */
[----:B------:R-:W-:Y:S01]  /*59d0*/  UMOV UR10, UR21 ;  /* 0x00000015000a7c82 */ /* 0x000fe20008000000 */
[----:B------:R-:W-:Y:S01]  /*59e0*/  ISETP.GT.AND P5, PT, R14, 0x8, P2 ;  /* 0x000000080e00780c */ /* 0x000fe200017a4270 */
[----:B------:R-:W-:Y:S01]  /*59f0*/  UMOV UR37, UR26 ;  /* 0x0000001a00257c82 */ /* 0x000fe20008000000 */
[----:B------:R-:W-:Y:S02]  /*5a00*/  FMNMX.FTZ R12, R25, R12, !PT ;  /* 0x0000000c190c7209 */ /* 0x000fe40007810000 */
[----:B------:R-:W-:Y:S02]  /*5a10*/  ISETP.LT.OR P5, PT, R15, 0x9, P5 ;  /* 0x000000090f00780c */ /* 0x000fe40002fa1670 */
[----:B------:R-:W-:Y:S02]  /*5a20*/  FMNMX.FTZ R12, R21, R12, !PT ;  /* 0x0000000c150c7209 */ /* 0x000fe40007810000 */
[----:B------:R-:W-:-:S02]  /*5a30*/  FSEL R30, R30, -INF , !P5 ;  /* 0xff8000001e1e7808 */ /* 0x000fc40006800000 */
[----:B------:R-:W-:Y:S02]  /*5a40*/  FMNMX.FTZ R11, R29, R12, !PT ;  /* 0x0000000c1d0b7209 */ /* 0x000fe40007810000 */
[----:B------:R-:W-:Y:S02]  /*5a50*/  ISETP.GT.AND P5, PT, R14, 0x11, P2 ;  /* 0x000000110e00780c */ /* 0x000fe400017a4270 */
        /* <DEDUP_REMOVED lines=11> */
[----:B------:R-:W-:Y:S02]  /*5b10*/  ISETP.GT.AND P5, PT, R14, RZ, P2 ;  /* 0x000000ff0e00720c */ /* 0x000fe400017a4270 */
[----:B------:R-:W-:Y:S02]  /*5b20*/  FMNMX.FTZ R12, R44, R11, !PT ;  /* 0x0000000b2c0c7209 */ /* 0x000fe40007810000 */
[----:B------:R-:W-:Y:S02]  /*5b30*/  ISETP.GT.AND P4, PT, R14, 0x1, P2 ;  /* 0x000000010e00780c */ /* 0x000fe40001784270 */
[----:B------:R-:W-:Y:S02]  /*5b40*/  FMNMX.FTZ R11, R45, R12, !PT ;  /* 0x0000000c2d0b7209 */ /* 0x000fe40007810000 */
[----:B------:R-:W-:-:S02]  /*5b50*/  ISETP.LT.OR P5, PT, R15, 0x1, P5 ;  /* 0x000000010f00780c */ /* 0x000fc40002fa1670 */
[----:B------:R-:W-:Y:S02]  /*5b60*/  FMNMX.FTZ R12, R48, R11, !PT ;  /* 0x0000000b300c7209 */ /* 0x000fe40007810000 */
[----:B------:R-:W-:Y:S02]  /*5b70*/  ISETP.LT.OR P4, PT, R15, 0x2, P4 ;  /* 0x000000020f00780c */ /* 0x000fe40002781670 */
[----:B------:R-:W-:Y:S02]  /*5b80*/  FMNMX.FTZ R11, R49, R12, !PT ;  /* 0x0000000c310b7209 */ /* 0x000fe40007810000 */
[----:B------:R-:W-:Y:S02]  /*5b90*/  FSEL R26, R26, -INF , !P5 ;  /* 0xff8000001a1a7808 */ /* 0x000fe40006800000 */
[----:B------:R-:W-:Y:S02]  /*5ba0*/  FMNMX.FTZ R12, R52, R11, !PT ;  /* 0x0000000b340c7209 */ /* 0x000fe40007810000 */
[----:B------:R-:W-:-:S02]  /*5bb0*/  ISETP.GT.AND P3, PT, R14, 0x9, P2 ;  /* 0x000000090e00780c */ /* 0x000fc40001764270 */
[----:B------:R-:W-:Y:S02]  /*5bc0*/  FMNMX.FTZ R11, R53, R12, !PT ;  /* 0x0000000c350b7209 */ /* 0x000fe40007810000 */
[----:B------:R-:W-:Y:S02]  /*5bd0*/  FSEL R27, R27, -INF , !P4 ;  /* 0xff8000001b1b7808 */ /* 0x000fe40006000000 */
        /* <DEDUP_REMOVED lines=32> */
[----:B------:R-:W-:Y:S01]  /*5de0*/  ISETP.GT.AND P3, PT, R14, 0x29, P2 ;  /* 0x000000290e00780c */ /* 0x000fe20001764270 */
[----:B------:R-:W1:Y:S01]  /*5df0*/  SHFL.BFLY PT, R11, R12, 0x2, 0x1f ;  /* 0x0c401f000c0b7f89 */ /* 0x000e6200000e0000 */
[----:B------:R-:W-:-:S02]  /*5e00*/  FSEL R46, R46, -INF , !P4 ;  /* 0xff8000002e2e7808 */ /* 0x000fc40006000000 */
[C---:B------:R-:W-:Y:S02]  /*5e10*/  ISETP.GT.AND P4, PT, R14.reuse, 0x30, P2 ;  /* 0x000000300e00780c */ /* 0x040fe40001784270 */
[----:B------:R-:W-:Y:S02]  /*5e20*/  ISETP.LT.OR P5, PT, R15, 0x2a, P3 ;  /* 0x0000002a0f00780c */ /* 0x000fe40001fa1670 */
[C---:B------:R-:W-:Y:S02]  /*5e30*/  ISETP.GT.AND P3, PT, R14.reuse, 0x31, P2 ;  /* 0x000000310e00780c */ /* 0x040fe40001764270 */
[----:B------:R-:W-:Y:S02]  /*5e40*/  FSEL R47, R47, -INF , !P5 ;  /* 0xff8000002f2f7808 */ /* 0x000fe40006800000 */
[----:B------:R-:W-:Y:S02]  /*5e50*/  ISETP.LT.OR P4, PT, R15, 0x31, P4 ;  /* 0x000000310f00780c */ /* 0x000fe40002781670 */
[----:B------:R-:W-:-:S02]  /*5e60*/  ISETP.GT.AND P5, PT, R14, 0x38, P2 ;  /* 0x000000380e00780c */ /* 0x000fc400017a4270 */
[----:B------:R-:W-:Y:S02]  /*5e70*/  ISETP.LT.OR P3, PT, R15, 0x32, P3 ;  /* 0x000000320f00780c */ /* 0x000fe40001f61670 */
[----:B------:R-:W-:Y:S02]  /*5e80*/  FSEL R50, R50, -INF , !P4 ;  /* 0xff80000032327808 */ /* 0x000fe40006000000 */
[----:B------:R-:W-:Y:S02]  /*5e90*/  ISETP.GT.AND P4, PT, R14, 0x39, P2 ;  /* 0x000000390e00780c */ /* 0x000fe40001784270 */
[----:B------:R-:W-:Y:S02]  /*5ea0*/  FSEL R51, R51, -INF , !P3 ;  /* 0xff80000033337808 */ /* 0x000fe40005800000 */
[----:B------:R-:W-:Y:S02]  /*5eb0*/  ISETP.LT.OR P5, PT, R15, 0x39, P5 ;  /* 0x000000390f00780c */ /* 0x000fe40002fa1670 */
[----:B-1----:R-:W-:-:S02]  /*5ec0*/  FMNMX.FTZ R13, R12, R11, !PT ;  /* 0x0000000b0c0d7209 */ /* 0x002fc40007810000 */
[----:B------:R-:W-:Y:S02]  /*5ed0*/  ISETP.GT.AND P3, PT, R14, 0x40, P2 ;  /* 0x000000400e00780c */ /* 0x000fe40001764270 */
[----:B------:R-:W-:Y:S01]  /*5ee0*/  ISETP.LT.OR P4, PT, R15, 0x3a, P4 ;  /* 0x0000003a0f00780c */ /* 0x000fe20002781670 */
[----:B------:R-:W1:Y:S01]  /*5ef0*/  SHFL.BFLY PT, R20, R13, 0x1, 0x1f ;  /* 0x0c201f000d147f89 */ /* 0x000e6200000e0000 */
[----:B------:R-:W-:Y:S02]  /*5f00*/  FSEL R54, R54, -INF , !P5 ;  /* 0xff80000036367808 */ /* 0x000fe40006800000 */
[----:B------:R-:W-:Y:S02]  /*5f10*/  ISETP.GT.AND P5, PT, R14, 0x41, P2 ;  /* 0x000000410e00780c */ /* 0x000fe400017a4270 */
[----:B------:R-:W-:Y:S02]  /*5f20*/  FSEL R55, R55, -INF , !P4 ;  /* 0xff80000037377808 */ /* 0x000fe40006000000 */
[----:B------:R-:W-:-:S02]  /*5f30*/  ISETP.LT.OR P3, PT, R15, 0x41, P3 ;  /* 0x000000410f00780c */ /* 0x000fc40001f61670 */
[----:B------:R-:W-:Y:S02]  /*5f40*/  ISETP.GT.AND P4, PT, R14, 0x48, P2 ;  /* 0x000000480e00780c */ /* 0x000fe40001784270 */
[----:B------:R-:W-:Y:S02]  /*5f50*/  ISETP.LT.OR P5, PT, R15, 0x42, P5 ;  /* 0x000000420f00780c */ /* 0x000fe40002fa1670 */
[----:B------:R-:W-:Y:S02]  /*5f60*/  FSEL R58, R58, -INF , !P3 ;  /* 0xff8000003a3a7808 */ /* 0x000fe40005800000 */
[----:B------:R-:W-:Y:S02]  /*5f70*/  ISETP.GT.AND P3, PT, R14, 0x49, P2 ;  /* 0x000000490e00780c */ /* 0x000fe40001764270 */
[----:B------:R-:W-:Y:S02]  /*5f80*/  FSEL R59, R59, -INF , !P5 ;  /* 0xff8000003b3b7808 */ /* 0x000fe40006800000 */
[----:B------:R-:W-:-:S02]  /*5f90*/  ISETP.LT.OR P4, PT, R15, 0x49, P4 ;  /* 0x000000490f00780c */ /* 0x000fc40002781670 */
[----:B------:R-:W-:Y:S02]  /*5fa0*/  ISETP.GT.AND P5, PT, R14, 0x50, P2 ;  /* 0x000000500e00780c */ /* 0x000fe400017a4270 */
[----:B------:R-:W-:Y:S02]  /*5fb0*/  ISETP.LT.OR P3, PT, R15, 0x4a, P3 ;  /* 0x0000004a0f00780c */ /* 0x000fe40001f61670 */
[----:B-1----:R-:W-:Y:S02]  /*5fc0*/  FMNMX.FTZ R11, R13, R20, !PT ;  /* 0x000000140d0b7209 */ /* 0x002fe40007810000 */
[----:B------:R-:W-:Y:S02]  /*5fd0*/  FSEL R62, R62, -INF , !P4 ;  /* 0xff8000003e3e7808 */ /* 0x000fe40006000000 */
[C---:B------:R-:W-:Y:S01]  /*5fe0*/  FSETP.NEU.FTZ.AND P6, PT, R11.reuse, -INF , PT ;  /* 0xff8000000b00780b */ /* 0x040fe20003fdd000 */
[----:B------:R-:W-:Y:S01]  /*5ff0*/  FMUL.FTZ R20, R11, UR10 ;  /* 0x0000000a0b147c20 */ /* 0x000fe20008410000 */
[----:B------:R-:W-:-:S02]  /*6000*/  ISETP.GT.AND P4, PT, R14, 0x51, P2 ;  /* 0x000000510e00780c */ /* 0x000fc40001784270 */
[----:B------:R-:W-:Y:S02]  /*6010*/  FSEL R63, R63, -INF , !P3 ;  /* 0xff8000003f3f7808 */ /* 0x000fe40005800000 */
[----:B------:R-:W-:Y:S02]  /*6020*/  FSEL R12, R20, RZ, P6 ;  /* 0x000000ff140c7208 */ /* 0x000fe40003000000 */
[----:B------:R-:W-:Y:S02]  /*6030*/  FMNMX.FTZ R20, R26, R9, !PT ;  /* 0x000000091a147209 */ /* 0x000fe40007810000 */
[----:B------:R-:W-:Y:S01]  /*6040*/  ISETP.LT.OR P5, PT, R15, 0x51, P5 ;  /* 0x000000510f00780c */ /* 0x000fe20002fa1670 */
[--C-:B------:R-:W-:Y:S01]  /*6050*/  FFMA.FTZ R150, R21, UR10, -R12.reuse ;  /* 0x0000000a15967c23 */ /* 0x100fe2000801080c */
[--C-:B------:R-:W-:Y:S01]  /*6060*/  FFMA.FTZ R21, R29, UR10, -R12.reuse ;  /* 0x0000000a1d157c23 */ /* 0x100fe2000801080c */
[----:B------:R-:W-:Y:S01]  /*6070*/  FMNMX.FTZ R29, R27, R20, !PT ;  /* 0x000000141b1d7209 */ /* 0x000fe20007810000 */
[--C-:B------:R-:W-:Y:S01]  /*6080*/  FFMA.FTZ R13, R25, UR10, -R12.reuse ;  /* 0x0000000a190d7c23 */ /* 0x100fe2000801080c */
[--C-:B------:R-:W-:Y:S01]  /*6090*/  FFMA.FTZ R25, R33, UR10, -R12.reuse ;  /* 0x0000000a21197c23 */ /* 0x100fe2000801080c */
[----:B------:R-:W-:Y:S01]  /*60a0*/  ISETP.GT.AND P3, PT, R14, 0x58, P2 ;  /* 0x000000580e00780c */ /* 0x000fe20001764270 */
[--C-:B------:R-:W-:Y:S01]  /*60b0*/  FFMA.FTZ R148, R121, UR10, -R12.reuse ;  /* 0x0000000a79947c23 */ /* 0x100fe2000801080c */
[----:B------:R-:W-:Y:S01]  /*60c0*/  FMNMX.FTZ R20, R30, R29, !PT ;  /* 0x0000001d1e147209 */ /* 0x000fe20007810000 */
[--C-:B------:R-:W-:Y:S01]  /*60d0*/  FFMA.FTZ R144, R32, UR10, -R12.reuse ;  /* 0x0000000a20907c23 */ /* 0x100fe2000801080c */
[----:B------:R-:W-:Y:S01]  /*60e0*/  ISETP.LT.OR P4, PT, R15, 0x52, P4 ;  /* 0x000000520f00780c */ /* 0x000fe20002781670 */
[--C-:B------:R-:W-:Y:S01]  /*60f0*/  FFMA.FTZ R146, R36, UR10, -R12.reuse ;  /* 0x0000000a24927c23 */ /* 0x100fe2000801080c */
[----:B------:R-:W-:Y:S01]  /*6100*/  FMNMX.FTZ R29, R31, R20, !PT ;  /* 0x000000141f1d7209 */ /* 0x000fe20007810000 */
[--C-:B------:R-:W-:Y:S01]  /*6110*/  FFMA.FTZ R140, R40, UR10, -R12.reuse ;  /* 0x0000000a288c7c23 */ /* 0x100fe2000801080c */
[----:B------:R-:W-:Y:S01]  /*6120*/  FSEL R66, R66, -INF , !P5 ;  /* 0xff80000042427808 */ /* 0x000fe20006800000 */
[--C-:B------:R-:W-:Y:S01]  /*6130*/  FFMA.FTZ R142, R44, UR10, -R12.reuse ;  /* 0x0000000a2c8e7c23 */ /* 0x100fe2000801080c */
[----:B------:R-:W-:Y:S01]  /*6140*/  FMNMX.FTZ R20, R34, R29, !PT ;  /* 0x0000001d22147209 */ /* 0x000fe20007810000 */
[--C-:B------:R-:W-:Y:S01]  /*6150*/  FFMA.FTZ R29, R37, UR10, -R12.reuse ;  /* 0x0000000a251d7c23 */ /* 0x100fe2000801080c */
[----:B------:R-:W-:Y:S01]  /*6160*/  ISETP.GT.AND P5, PT, R14, 0x59, P2 ;  /* 0x000000590e00780c */ /* 0x000fe200017a4270 */
[--C-:B------:R-:W-:Y:S01]  /*6170*/  FFMA.FTZ R136, R48, UR10, -R12.reuse ;  /* 0x0000000a30887c23 */ /* 0x100fe2000801080c */
[----:B------:R-:W-:Y:S01]  /*6180*/  FMNMX.FTZ R33, R35, R20, !PT ;  /* 0x0000001423217209 */ /* 0x000fe20007810000 */
[--C-:B------:R-:W-:Y:S01]  /*6190*/  FFMA.FTZ R138, R52, UR10, -R12.reuse ;  /* 0x0000000a348a7c23 */ /* 0x100fe2000801080c */
[----:B------:R-:W-:Y:S01]  /*61a0*/  FSEL R67, R67, -INF , !P4 ;  /* 0xff80000043437808 */ /* 0x000fe20006000000 */
[--C-:B------:R-:W-:Y:S01]  /*61b0*/  FFMA.FTZ R132, R56, UR10, -R12.reuse ;  /* 0x0000000a38847c23 */ /* 0x100fe2000801080c */
[----:B------:R-:W-:Y:S01]  /*61c0*/  FMNMX.FTZ R20, R38, R33, !PT ;  /* 0x0000002126147209 */ /* 0x000fe20007810000 */
[--C-:B------:R-:W-:Y:S01]  /*61d0*/  FFMA.FTZ R134, R60, UR10, -R12.reuse ;  /* 0x0000000a3c867c23 */ /* 0x100fe2000801080c */
[----:B------:R-:W-:Y:S01]  /*61e0*/  ISETP.LT.OR P3, PT, R15, 0x59, P3 ;  /* 0x000000590f00780c */ /* 0x000fe20001f61670 */
[--C-:B------:R-:W-:Y:S01]  /*61f0*/  FFMA.FTZ R128, R64, UR10, -R12.reuse ;  /* 0x0000000a40807c23 */ /* 0x100fe2000801080c */
[----:B------:R-:W-:Y:S01]  /*6200*/  FMNMX.FTZ R33, R39, R20, !PT ;  /* 0x0000001427217209 */ /* 0x000fe20007810000 */
        /* <DEDUP_REMOVED lines=12> */
[----:B------:R-:W-:Y:S01]  /*62d0*/  FFMA.FTZ R85, R85, UR10, -R12 ;  /* 0x0000000a55557c23 */ /* 0x000fe2000801080c */
[----:B------:R-:W-:Y:S01]  /*62e0*/  ISETP.GT.AND P3, PT, R14, 0x61, P2 ;  /* 0x000000610e00780c */ /* 0x000fe20001764270 */
[----:B------:R-:W-:Y:S01]  /*62f0*/  MUFU.EX2 R148, R148 ;  /* 0x0000009400947308 */ /* 0x000fe20000000800 */
[----:B------:R-:W-:-:S02]  /*6300*/  FMNMX.FTZ R37, R47, R20, !PT ;  /* 0x000000142f257209 */ /* 0x000fc40007810000 */
[----:B------:R-:W-:Y:S02]  /*6310*/  FSEL R71, R71, -INF , !P5 ;  /* 0xff80000047477808 */ /* 0x000fe40006800000 */
[----:B------:R-:W-:Y:S01]  /*6320*/  FMNMX.FTZ R20, R50, R37, !PT ;  /* 0x0000002532147209 */ /* 0x000fe20007810000 */
[----:B------:R-:W-:Y:S01]  /*6330*/  FFMA.FTZ R37, R45, UR10, -R12 ;  /* 0x0000000a2d257c23 */ /* 0x000fe2000801080c */
[----:B------:R-:W-:Y:S01]  /*6340*/  ISETP.LT.OR P4, PT, R15, 0x61, P4 ;  /* 0x000000610f00780c */ /* 0x000fe20002781670 */
[----:B------:R-:W-:Y:S01]  /*6350*/  MUFU.EX2 R13, R13 ;  /* 0x0000000d000d7308 */ /* 0x000fe20000000800 */
[----:B------:R-:W-:Y:S02]  /*6360*/  FMNMX.FTZ R41, R51, R20, !PT ;  /* 0x0000001433297209 */ /* 0x000fe40007810000 */
[----:B------:R-:W-:Y:S02]  /*6370*/  ISETP.GT.AND P5, PT, R14, 0x68, P2 ;  /* 0x000000680e00780c */ /* 0x000fe400017a4270 */
[----:B------:R-:W-:-:S02]  /*6380*/  FMNMX.FTZ R20, R54, R41, !PT ;  /* 0x0000002936147209 */ /* 0x000fc40007810000 */
[----:B------:R-:W-:Y:S01]  /*6390*/  ISETP.LT.OR P3, PT, R15, 0x62, P3 ;  /* 0x000000620f00780c */ /* 0x000fe20001f61670 */
[----:B------:R-:W-:Y:S01]  /*63a0*/  MUFU.EX2 R150, R150 ;  /* 0x0000009600967308 */ /* 0x000fe20000000800 */
[----:B------:R-:W-:Y:S02]  /*63b0*/  FMNMX.FTZ R41, R55, R20, !PT ;  /* 0x0000001437297209 */ /* 0x000fe40007810000 */
[----:B------:R-:W-:Y:S02]  /*63c0*/  FSEL R74, R74, -INF , !P4 ;  /* 0xff8000004a4a7808 */ /* 0x000fe40006000000 */
[----:B------:R-:W-:Y:S01]  /*63d0*/  FMNMX.FTZ R20, R58, R41, !PT ;  /* 0x000000293a147209 */ /* 0x000fe20007810000 */
[----:B------:R-:W-:Y:S01]  /*63e0*/  FFMA.FTZ R41, R49, UR10, -R12 ;  /* 0x0000000a31297c23 */ /* 0x000fe2000801080c */
[----:B------:R-:W-:Y:S01]  /*63f0*/  ISETP.GT.AND P4, PT, R14, 0x69, P2 ;  /* 0x000000690e00780c */ /* 0x000fe20001784270 */
[----:B------:R-:W-:Y:S01]  /*6400*/  MUFU.EX2 R21, R21 ;  /* 0x0000001500157308 */ /* 0x000fe20000000800 */
[----:B------:R-:W-:-:S02]  /*6410*/  FMNMX.FTZ R45, R59, R20, !PT ;  /* 0x000000143b2d7209 */ /* 0x000fc40007810000 */
[----:B------:R-:W-:Y:S02]  /*6420*/  FSEL R75, R75, -INF , !P3 ;  /* 0xff8000004b4b7808 */ /* 0x000fe40005800000 */
[----:B------:R-:W-:Y:S02]  /*6430*/  FMNMX.FTZ R20, R62, R45, !PT ;  /* 0x0000002d3e147209 */ /* 0x000fe40007810000 */
[----:B------:R-:W-:Y:S01]  /*6440*/  ISETP.LT.OR P5, PT, R15, 0x69, P5 ;  /* 0x000000690f00780c */ /* 0x000fe20002fa1670 */
[----:B------:R-:W-:Y:S01]  /*6450*/  MUFU.EX2 R144, R144 ;  /* 0x0000009000907308 */ /* 0x000fe20000000800 */
[----:B------:R-:W-:Y:S02]  /*6460*/  FMNMX.FTZ R45, R63, R20, !PT ;  /* 0x000000143f2d7209 */ /* 0x000fe40007810000 */
[----:B------:R-:W-:Y:S02]  /*6470*/  ISETP.LT.OR P4, PT, R15, 0x6a, P4 ;  /* 0x0000006a0f00780c */ /* 0x000fe40002781670 */
[----:B------:R-:W-:Y:S01]  /*6480*/  FMNMX.FTZ R20, R66, R45, !PT ;  /* 0x0000002d42147209 */ /* 0x000fe20007810000 */
[----:B------:R-:W-:Y:S01]  /*6490*/  FFMA.FTZ R45, R53, UR10, -R12 ;  /* 0x0000000a352d7c23 */ /* 0x000fe2000801080c */
[----:B------:R-:W-:Y:S01]  /*64a0*/  ISETP.GT.AND P3, PT, R14, 0x70, P2 ;  /* 0x000000700e00780c */ /* 0x000fe20001764270 */
[----:B------:R-:W-:Y:S01]  /*64b0*/  MUFU.EX2 R25, R25 ;  /* 0x0000001900197308 */ /* 0x000fe20000000800 */
[----:B------:R-:W-:-:S02]  /*64c0*/  FMNMX.FTZ R49, R67, R20, !PT ;  /* 0x0000001443317209 */ /* 0x000fc40007810000 */
[----:B------:R-:W-:Y:S02]  /*64d0*/  FSEL R78, R78, -INF , !P5 ;  /* 0xff8000004e4e7808 */ /* 0x000fe40006800000 */
[----:B------:R-:W-:Y:S02]  /*64e0*/  FMNMX.FTZ R20, R70, R49, !PT ;  /* 0x0000003146147209 */ /* 0x000fe40007810000 */
[----:B------:R-:W-:Y:S01]  /*64f0*/  FSEL R79, R79, -INF , !P4 ;  /* 0xff8000004f4f7808 */ /* 0x000fe20006000000 */
[----:B------:R-:W-:Y:S01]  /*6500*/  MUFU.EX2 R146, R146 ;  /* 0x0000009200927308 */ /* 0x000fe20000000800 */
[----:B------:R-:W-:Y:S02]  /*6510*/  FMNMX.FTZ R49, R71, R20, !PT ;  /* 0x0000001447317209 */ /* 0x000fe40007810000 */
[----:B------:R-:W-:Y:S02]  /*6520*/  ISETP.GT.AND P5, PT, R14, 0x71, P2 ;  /* 0x000000710e00780c */ /* 0x000fe400017a4270 */
[----:B------:R-:W-:Y:S01]  /*6530*/  FMNMX.FTZ R20, R74, R49, !PT ;  /* 0x000000314a147209 */ /* 0x000fe20007810000 */
[--C-:B------:R-:W-:Y:S01]  /*6540*/  FFMA.FTZ R49, R57, UR10, -R12.reuse ;  /* 0x0000000a39317c23 */ /* 0x100fe2000801080c */
[C---:B------:R-:W-:Y:S01]  /*6550*/  ISETP.GT.AND P4, PT, R14.reuse, 0x78, P2 ;  /* 0x000000780e00780c */ /* 0x040fe20001784270 */
[--C-:B------:R-:W-:Y:S01]  /*6560*/  FFMA.FTZ R57, R69, UR10, -R12.reuse ;  /* 0x0000000a45397c23 */ /* 0x100fe2000801080c */
[----:B------:R-:W-:Y:S01]  /*6570*/  FMNMX.FTZ R53, R75, R20, !PT ;  /* 0x000000144b357209 */ /* 0x000fe20007810000 */
[----:B------:R-:W-:Y:S01]  /*6580*/  FFMA.FTZ R69, R81, UR10, -R12 ;  /* 0x0000000a51457c23 */ /* 0x000fe2000801080c */
[----:B------:R-:W-:Y:S01]  /*6590*/  ISETP.GT.AND P2, PT, R14, 0x79, P2 ;  /* 0x000000790e00780c */ /* 0x000fe20001744270 */
[----:B------:R-:W-:Y:S01]  /*65a0*/  MUFU.EX2 R29, R29 ;  /* 0x0000001d001d7308 */ /* 0x000fe20000000800 */
[----:B------:R-:W-:-:S02]  /*65b0*/  ISETP.LT.OR P3, PT, R15, 0x71, P3 ;  /* 0x000000710f00780c */ /* 0x000fc40001f61670 */
[----:B------:R-:W-:Y:S02]  /*65c0*/  FMNMX.FTZ R14, R78, R53, !PT ;  /* 0x000000354e0e7209 */ /* 0x000fe40007810000 */
[----:B------:R-:W-:Y:S02]  /*65d0*/  ISETP.LT.OR P5, PT, R15, 0x72, P5 ;  /* 0x000000720f00780c */ /* 0x000fe40002fa1670 */
[----:B------:R-:W-:Y:S01]  /*65e0*/  FSEL R82, R82, -INF , !P3 ;  /* 0xff80000052527808 */ /* 0x000fe20005800000 */
[----:B------:R-:W-:Y:S01]  /*65f0*/  MUFU.EX2 R140, R140 ;  /* 0x0000008c008c7308 */ /* 0x000fe20000000800 */
[----:B------:R-:W-:Y:S02]  /*6600*/  FMNMX.FTZ R53, R79, R14, !PT ;  /* 0x0000000e4f357209 */ /* 0x000fe40007810000 */
[----:B------:R-:W-:Y:S02]  /*6610*/  ISETP.LT.OR P4, PT, R15, 0x79, P4 ;  /* 0x000000790f00780c */ /* 0x000fe40002781670 */
[----:B------:R-:W-:-:S02]  /*6620*/  FSEL R83, R83, -INF , !P5 ;  /* 0xff80000053537808 */ /* 0x000fc40006800000 */
[----:B------:R-:W-:Y:S01]  /*6630*/  FMNMX.FTZ R14, R82, R53, !PT ;  /* 0x00000035520e7209 */ /* 0x000fe20007810000 */
[----:B------:R-:W-:Y:S01]  /*6640*/  MUFU.EX2 R33, R33 ;  /* 0x0000002100217308 */ /* 0x000fe20000000800 */
[----:B------:R-:W-:Y:S01]  /*6650*/  ISETP.LT.OR P2, PT, R15, 0x7a, P2 ;  /* 0x0000007a0f00780c */ /* 0x000fe20001741670 */
[--C-:B------:R-:W-:Y:S01]  /*6660*/  FFMA.FTZ R15, R61, UR10, -R12.reuse ;  /* 0x0000000a3d0f7c23 */ /* 0x100fe2000801080c */
[----:B------:R-:W-:Y:S01]  /*6670*/  FSEL R86, R86, -INF , !P4 ;  /* 0xff80000056567808 */ /* 0x000fe20006000000 */
[--C-:B------:R-:W-:Y:S01]  /*6680*/  FFMA.FTZ R61, R73, UR10, -R12.reuse ;  /* 0x0000000a493d7c23 */ /* 0x100fe2000801080c */
[----:B------:R-:W-:Y:S02]  /*6690*/  FMNMX.FTZ R53, R83, R14, !PT ;  /* 0x0000000e53357209 */ /* 0x000fe40007810000 */
[----:B------:R-:W-:Y:S01]  /*66a0*/  FSEL R87, R87, -INF , !P2 ;  /* 0xff80000057577808 */ /* 0x000fe20005000000 */
[----:B------:R-:W-:Y:S01]  /*66b0*/  MUFU.EX2 R142, R142 ;  /* 0x0000008e008e7308 */ /* 0x000fe20000000800 */
[----:B------:R-:W-:Y:S01]  /*66c0*/  FMNMX.FTZ R14, R86, R53, !PT ;  /* 0x00000035560e7209 */ /* 0x000fe20007810000 */
[----:B------:R-:W-:-:S03]  /*66d0*/  FFMA.FTZ R53, R65, UR10, -R12 ;  /* 0x0000000a41357c23 */ /* 0x000fc6000801080c */
[----:B------:R-:W-:-:S03]  /*66e0*/  FMNMX.FTZ R14, R87, R14, !PT ;  /* 0x0000000e570e7209 */ /* 0x000fc60007810000 */
[----:B------:R-:W-:Y:S02]  /*66f0*/  MUFU.EX2 R37, R37 ;  /* 0x0000002500257308 */ /* 0x000fe40000000800 */
[----:B------:R-:W1:Y:S06]  /*6700*/  SHFL.BFLY PT, R65, R14, 0x2, 0x1f ;  /* 0x0c401f000e417f89 */ /* 0x000e6c00000e0000 */
[----:B------:R-:W-:Y:S08]  /*6710*/  MUFU.EX2 R136, R136 ;  /* 0x0000008800887308 */ /* 0x000ff00000000800 */
[----:B------:R-:W-:Y:S08]  /*6720*/  MUFU.EX2 R41, R41 ;  /* 0x0000002900297308 */ /* 0x000ff00000000800 */
[----:B------:R-:W-:Y:S01]  /*6730*/  MUFU.EX2 R138, R138 ;  /* 0x0000008a008a7308 */ /* 0x000fe20000000800 */
[----:B-1----:R-:W-:Y:S01]  /*6740*/  FMNMX.FTZ R20, R14, R65, !PT ;  /* 0x000000410e147209 */ /* 0x002fe20007810000 */
[----:B------:R-:W-:Y:S01]  /*6750*/  FFMA.FTZ R65, R77, UR10, -R12 ;  /* 0x0000000a4d417c23 */ /* 0x000fe2000801080c */
[----:B------:R-:W-:-:S03]  /*6760*/  FSEL R77, R11, RZ, P6 ;  /* 0x000000ff0b4d7208 */ /* 0x000fc60003000000 */
[----:B------:R-:W1:Y:S02]  /*6770*/  SHFL.BFLY PT, R73, R20, 0x1, 0x1f ;  /* 0x0c201f0014497f89 */ /* 0x000e6400000e0000 */
[----:B------:R-:W-:Y:S01]  /*6780*/  MUFU.EX2 R45, R45 ;  /* 0x0000002d002d7308 */ /* 0x000fe20000000800 */
[----:B------:R-:W-:-:S07]  /*6790*/  FADD.FTZ R6, -R77, R6 ;  /* 0x000000064d067221 */ /* 0x000fce0000010100 */
[----:B------:R-:W-:Y:S08]  /*67a0*/  MUFU.EX2 R132, R132 ;  /* 0x0000008400847308 */ /* 0x000ff00000000800 */
[----:B------:R-:W-:Y:S01]  /*67b0*/  MUFU.EX2 R49, R49 ;  /* 0x0000003100317308 */ /* 0x000fe20000000800 */
[----:B-1----:R-:W-:Y:S01]  /*67c0*/  FMNMX.FTZ R12, R20, R73, !PT ;  /* 0x00000049140c7209 */ /* 0x002fe20007810000 */
[----:B------:R-:W-:-:S06]  /*67d0*/  FMUL.FTZ R73, R6, UR10 ;  /* 0x0000000a06497c20 */ /* 0x000fcc0008410000 */
[----:B------:R-:W-:Y:S01]  /*67e0*/  MUFU.EX2 R134, R134 ;  /* 0x0000008600867308 */ /* 0x000fe20000000800 */
[C---:B------:R-:W-:Y:S01]  /*67f0*/  FSETP.NEU.FTZ.AND P2, PT, R12.reuse, -INF , PT ;  /* 0xff8000000c00780b */ /* 0x040fe20003f5d000 */
[----:B------:R-:W-:-:S06]  /*6800*/  FMUL.FTZ R32, R12, UR10 ;  /* 0x0000000a0c207c20 */ /* 0x000fcc0008410000 */
[----:B------:R-:W1:Y:S01]  /*6810*/  MUFU.EX2 R73, R73 ;  /* 0x0000004900497308 */ /* 0x000e620000000800 */
[----:B------:R-:W-:-:S05]  /*6820*/  FSEL R32, R32, RZ, P2 ;  /* 0x000000ff20207208 */ /* 0x000fca0001000000 */
        /* <DEDUP_REMOVED lines=10> */
[----:B------:R-:W-:Y:S01]  /*68d0*/  FFMA.FTZ R26, R43, UR10, -R32 ;  /* 0x0000000a2b1a7c23 */ /* 0x000fe20008010820 */
[----:B-1----:R-:W-:Y:S01]  /*68e0*/  FFMA.FTZ R34, R73, R5, R148 ;  /* 0x0000000549227223 */ /* 0x002fe20000010094 */
[--C-:B------:R-:W-:Y:S01]  /*68f0*/  FFMA.FTZ R143, R46, UR10, -R32.reuse ;  /* 0x0000000a2e8f7c23 */ /* 0x100fe20008010820 */
[--C-:B------:R-:W-:Y:S01]  /*6900*/  FFMA.FTZ R28, R47, UR10, -R32.reuse ;  /* 0x0000000a2f1c7c23 */ /* 0x100fe20008010820 */
[----:B------:R-:W-:Y:S01]  /*6910*/  FFMA.FTZ R137, R50, UR10, -R32 ;  /* 0x0000000a32897c23 */ /* 0x000fe20008010820 */
[----:B------:R-:W-:Y:S01]  /*6920*/  FADD.FTZ R5, R13, R34 ;  /* 0x000000220d057221 */ /* 0x000fe20000010000 */
[----:B------:R-:W-:Y:S01]  /*6930*/  MUFU.EX2 R149, R149 ;  /* 0x0000009500957308 */ /* 0x000fe20000000800 */
[--C-:B------:R-:W-:Y:S01]  /*6940*/  FFMA.FTZ R30, R51, UR10, -R32.reuse ;  /* 0x0000000a331e7c23 */ /* 0x100fe20008010820 */
[--C-:B------:R-:W-:Y:S01]  /*6950*/  FFMA.FTZ R139, R54, UR10, -R32.reuse ;  /* 0x0000000a368b7c23 */ /* 0x100fe20008010820 */
[----:B------:R-:W-:Y:S01]  /*6960*/  FADD.FTZ R34, R150, R5 ;  /* 0x0000000596227221 */ /* 0x000fe20000010000 */
[--C-:B------:R-:W-:Y:S01]  /*6970*/  FFMA.FTZ R55, R55, UR10, -R32.reuse ;  /* 0x0000000a37377c23 */ /* 0x100fe20008010820 */
[--C-:B------:R-:W-:Y:S01]  /*6980*/  FFMA.FTZ R133, R58, UR10, -R32.reuse ;  /* 0x0000000a3a857c23 */ /* 0x100fe20008010820 */
[----:B------:R-:W-:Y:S01]  /*6990*/  FFMA.FTZ R135, R62, UR10, -R32 ;  /* 0x0000000a3e877c23 */ /* 0x000fe20008010820 */
[----:B------:R-:W-:Y:S01]  /*69a0*/  FADD.FTZ R5, R21, R34 ;  /* 0x0000002215057221 */ /* 0x000fe20000010000 */
[----:B------:R-:W-:Y:S01]  /*69b0*/  FSEL R34, R12, RZ, P2 ;  /* 0x000000ff0c227208 */ /* 0x000fe20001000000 */
[----:B------:R-:W-:Y:S01]  /*69c0*/  MUFU.EX2 R151, R151 ;  /* 0x0000009700977308 */ /* 0x000fe20000000800 */
[----:B------:R-:W-:Y:S01]  /*69d0*/  F2FP.F16.F32.PACK_AB R148, R13, R148 ;  /* 0x000000940d94723e */ /* 0x000fe200000000ff */
[----:B------:R-:W-:Y:S01]  /*69e0*/  FADD.FTZ R36, R144, R5 ;  /* 0x0000000590247221 */ /* 0x000fe20000010000 */
[--C-:B------:R-:W-:Y:S01]  /*69f0*/  FFMA.FTZ R129, R66, UR10, -R32.reuse ;  /* 0x0000000a42817c23 */ /* 0x100fe20008010820 */
[----:B------:R-:W-:Y:S01]  /*6a00*/  FADD.FTZ R5, -R34, R9 ;  /* 0x0000000922057221 */ /* 0x000fe20000010100 */
[----:B------:R-:W-:Y:S01]  /*6a10*/  FFMA.FTZ R131, R70, UR10, -R32 ;  /* 0x0000000a46837c23 */ /* 0x000fe20008010820 */
[----:B------:R-:W-:Y:S01]  /*6a20*/  FADD.FTZ R9, R25, R36 ;  /* 0x0000002419097221 */ /* 0x000fe20000010000 */
[--C-:B------:R-:W-:Y:S01]  /*6a30*/  FFMA.FTZ R125, R74, UR10, -R32.reuse ;  /* 0x0000000a4a7d7c23 */ /* 0x100fe20008010820 */
[----:B------:R-:W-:Y:S01]  /*6a40*/  FMUL.FTZ R5, R5, UR10 ;  /* 0x0000000a05057c20 */ /* 0x000fe20008410000 */
[----:B------:R-:W-:Y:S01]  /*6a50*/  MUFU.EX2 R14, R14 ;  /* 0x0000000e000e7308 */ /* 0x000fe20000000800 */
[----:B------:R-:W-:Y:S01]  /*6a60*/  FADD.FTZ R36, R146, R9 ;  /* 0x0000000992247221 */ /* 0x000fe20000010000 */
[--C-:B------:R-:W-:Y:S01]  /*6a70*/  FFMA.FTZ R75, R75, UR10, -R32.reuse ;  /* 0x0000000a4b4b7c23 */ /* 0x100fe20008010820 */
[--C-:B------:R-:W-:Y:S01]  /*6a80*/  FFMA.FTZ R78, R78, UR10, -R32.reuse ;  /* 0x0000000a4e4e7c23 */ /* 0x100fe20008010820 */
[----:B------:R-:W-:Y:S01]  /*6a90*/  FFMA.FTZ R79, R79, UR10, -R32 ;  /* 0x0000000a4f4f7c23 */ /* 0x000fe20008010820 */
[----:B------:R-:W-:Y:S01]  /*6aa0*/  FADD.FTZ R27, R29, R36 ;  /* 0x000000241d1b7221 */ /* 0x000fe20000010000 */
[--C-:B------:R-:W-:Y:S01]  /*6ab0*/  FFMA.FTZ R82, R82, UR10, -R32.reuse ;  /* 0x0000000a52527c23 */ /* 0x100fe20008010820 */
[--C-:B------:R-:W-:Y:S01]  /*6ac0*/  FFMA.FTZ R83, R83, UR10, -R32.reuse ;  /* 0x0000000a53537c23 */ /* 0x100fe20008010820 */
[----:B------:R1:W2:Y:S01]  /*6ad0*/  MUFU.EX2 R9, R5 ;  /* 0x0000000500097308 */ /* 0x0002a20000000800 */
[----:B------:R-:W-:Y:S01]  /*6ae0*/  FADD.FTZ R36, R140, R27 ;  /* 0x0000001b8c247221 */ /* 0x000fe20000010000 */
[----:B------:R-:W-:Y:S01]  /*6af0*/  FFMA.FTZ R86, R86, UR10, -R32 ;  /* 0x0000000a56567c23 */ /* 0x000fe20008010820 */
[----:B------:R-:W-:Y:S01]  /*6b00*/  IMAD.U32 R31, RZ, RZ, UR39 ;  /* 0x00000027ff1f7e24 */ /* 0x000fe2000f8e00ff */
[----:B------:R-:W-:Y:S01]  /*6b10*/  ISETP.GT.AND P2, PT, R8, UR28, PT ;  /* 0x0000001c08007c0c */ /* 0x000fe2000bf44270 */
[----:B------:R-:W-:Y:S01]  /*6b20*/  FADD.FTZ R27, R33, R36 ;  /* 0x00000024211b7221 */ /* 0x000fe20000010000 */
[----:B------:R-:W-:Y:S01]  /*6b30*/  FFMA.FTZ R36, R59, UR10, -R32 ;  /* 0x0000000a3b247c23 */ /* 0x000fe20008010820 */
[----:B------:R-:W-:Y:S01]  /*6b40*/  UMOV UR39, UR27 ;  /* 0x0000001b00277c82 */ /* 0x000fe20008000000 */
[----:B------:R-:W3:Y:S01]  /*6b50*/  MUFU.EX2 R145, R145 ;  /* 0x0000009100917308 */ /* 0x000ee20000000800 */
[----:B------:R-:W-:Y:S01]  /*6b60*/  FADD.FTZ R38, R142, R27 ;  /* 0x0000001b8e267221 */ /* 0x000fe20000010000 */
[----:B------:R-:W-:Y:S01]  /*6b70*/  @!P1 LEA R31, R31, UR40, 0x3 ;  /* 0x000000281f1f9c11 */ /* 0x000fe2000f8e18ff */
[----:B------:R-:W-:Y:S01]  /*6b80*/  FMUL.FTZ R88, R88, R73 ;  /* 0x0000004958587220 */ /* 0x000fe20000410000 */
[----:B------:R-:W-:Y:S01]  /*6b90*/  F2FP.F16.F32.PACK_AB R150, R21, R150 ;  /* 0x000000961596723e */ /* 0x000fe200000000ff */
[----:B-1----:R-:W-:Y:S01]  /*6ba0*/  FADD.FTZ R5, R37, R38 ;  /* 0x0000002625057221 */ /* 0x002fe20000010000 */
[----:B------:R-:W-:Y:S01]  /*6bb0*/  F2FP.F16.F32.PACK_AB R144, R25, R144 ;  /* 0x000000901990723e */ /* 0x000fe200000000ff */
[----:B------:R-:W-:Y:S01]  /*6bc0*/  @!P1 VIADD R31, R31, 0x16860 ;  /* 0x000168601f1f9836 */ /* 0x000fe20000000000 */
[----:B------:R-:W1:Y:S01]  /*6bd0*/  MUFU.EX2 R20, R20 ;  /* 0x0000001400147308 */ /* 0x000e620000000800 */
[----:B--2---:R-:W-:Y:S01]  /*6be0*/  FFMA.FTZ R38, R9, R4, R6 ;  /* 0x0000000409267223 */ /* 0x004fe20000010006 */
[----:B------:R-:W-:Y:S01]  /*6bf0*/  FADD.FTZ R42, R136, R5 ;  /* 0x00000005882a7221 */ /* 0x000fe20000010000 */
[----:B------:R-:W-:Y:S01]  /*6c00*/  FFMA.FTZ R4, R63, UR10, -R32 ;  /* 0x0000000a3f047c23 */ /* 0x000fe20008010820 */
[----:B------:R-:W-:Y:S01]  /*6c10*/  @!P1 PRMT R31, RZ, 0x654, R31 ;  /* 0x00000654ff1f9816 */ /* 0x000fe2000000001f */
[----:B------:R-:W-:Y:S01]  /*6c20*/  FADD.FTZ R40, R149, R38 ;  /* 0x0000002695287221 */ /* 0x000fe20000010000 */
[----:B------:R-:W-:Y:S01]  /*6c30*/  FADD.FTZ R27, R41, R42 ;  /* 0x0000002a291b7221 */ /* 0x000fe20000010000 */
[----:B------:R-:W-:Y:S01]  /*6c40*/  FFMA.FTZ R38, R67, UR10, -R32 ;  /* 0x0000000a43267c23 */ /* 0x000fe20008010820 */
[----:B------:R-:W2:Y:S01]  /*6c50*/  MUFU.EX2 R147, R147 ;  /* 0x0000009300937308 */ /* 0x000ea20000000800 */
[----:B------:R-:W-:Y:S01]  /*6c60*/  FADD.FTZ R5, R151, R40 ;  /* 0x0000002897057221 */ /* 0x000fe20000010000 */
[----:B------:R-:W-:Y:S01]  /*6c70*/  FADD.FTZ R40, R138, R27 ;  /* 0x0000001b8a287221 */ /* 0x000fe20000010000 */
[----:B------:R4:W-:Y:S01]  /*6c80*/  @!P1 SYNCS.ARRIVE.TRANS64.RED.A1T0 RZ, [R31+URZ], RZ ;  /* 0x000000ff1fff99a7 */ /* 0x0009e2000810043f */
[----:B------:R-:W-:Y:S01]  /*6c90*/  F2FP.F16.F32.PACK_AB R149, R149, R6 ;  /* 0x000000069595723e */ /* 0x000fe200000000ff */
[----:B------:R-:W-:Y:S01]  /*6ca0*/  FADD.FTZ R42, R14, R5 ;  /* 0x000000050e2a7221 */ /* 0x000fe20000010000 */
[----:B------:R-:W-:Y:S01]  /*6cb0*/  FADD.FTZ R27, R45, R40 ;  /* 0x000000282d1b7221 */ /* 0x000fe20000010000 */
[----:B------:R-:W-:Y:S01]  /*6cc0*/  FFMA.FTZ R40, R71, UR10, -R32 ;  /* 0x0000000a47287c23 */ /* 0x000fe20008010820 */
[----:B------:R-:W5:Y:S01]  /*6cd0*/  MUFU.EX2 R24, R24 ;  /* 0x0000001800187308 */ /* 0x000f620000000800 */
[----:B---3--:R-:W-:Y:S01]  /*6ce0*/  FADD.FTZ R5, R145, R42 ;  /* 0x0000002a91057221 */ /* 0x008fe20000010000 */
[----:B------:R-:W-:Y:S01]  /*6cf0*/  FADD.FTZ R44, R132, R27 ;  /* 0x0000001b842c7221 */ /* 0x000fe20000010000 */
[----:B------:R-:W-:Y:S01]  /*6d00*/  FFMA.FTZ R32, R87, UR10, -R32 ;  /* 0x0000000a57207c23 */ /* 0x000fe20008010820 */
[-C--:B------:R-:W-:Y:S01]  /*6d10*/  FMUL.FTZ R90, R90, R9.reuse ;  /* 0x000000095a5a7220 */ /* 0x080fe20000410000 */
[----:B-1----:R-:W-:Y:S01]  /*6d20*/  FADD.FTZ R42, R20, R5 ;  /* 0x00000005142a7221 */ /* 0x002fe20000010000 */
[----:B------:R-:W-:Y:S01]  /*6d30*/  FADD.FTZ R27, R49, R44 ;  /* 0x0000002c311b7221 */ /* 0x000fe20000010000 */
[-C--:B------:R-:W-:Y:S01]  /*6d40*/  FMUL.FTZ R91, R91, R9.reuse ;  /* 0x000000095b5b7220 */ /* 0x080fe20000410000 */
[----:B------:R-:W1:Y:S01]  /*6d50*/  MUFU.EX2 R141, R141 ;  /* 0x0000008d008d7308 */ /* 0x000e620000000800 */
[----:B--2---:R-:W-:Y:S01]  /*6d60*/  FADD.FTZ R5, R147, R42 ;  /* 0x0000002a93057221 */ /* 0x004fe20000010000 */
[----:B------:R-:W-:Y:S01]  /*6d70*/  FADD.FTZ R44, R134, R27 ;  /* 0x0000001b862c7221 */ /* 0x000fe20000010000 */
[-C--:B------:R-:W-:Y:S01]  /*6d80*/  FMUL.FTZ R94, R94, R9.reuse ;  /* 0x000000095e5e7220 */ /* 0x080fe20000410000 */
[-C--:B------:R-:W-:Y:S01]  /*6d90*/  FMUL.FTZ R95, R95, R9.reuse ;  /* 0x000000095f5f7220 */ /* 0x080fe20000410000 */
[-C--:B------:R-:W-:Y:S01]  /*6da0*/  FMUL.FTZ R98, R98, R9.reuse ;  /* 0x0000000962627220 */ /* 0x080fe20000410000 */
[-C--:B------:R-:W-:Y:S01]  /*6db0*/  FMUL.FTZ R99, R99, R9.reuse ;  /* 0x0000000963637220 */ /* 0x080fe20000410000 */
[-C--:B------:R-:W-:Y:S01]  /*6dc0*/  FMUL.FTZ R102, R102, R9.reuse ;  /* 0x0000000966667220 */ /* 0x080fe20000410000 */
[----:B------:R-:W2:Y:S01]  /*6dd0*/  MUFU.EX2 R15, R15 ;  /* 0x0000000f000f7308 */ /* 0x000ea20000000800 */
[----:B-----5:R-:W-:Y:S01]  /*6de0*/  FADD.FTZ R42, R24, R5 ;  /* 0x00000005182a7221 */ /* 0x020fe20000010000 */
[-C--:B------:R-:W-:Y:S01]  /*6df0*/  FMUL.FTZ R103, R103, R9.reuse ;  /* 0x0000000967677220 */ /* 0x080fe20000410000 */
[-C--:B------:R-:W-:Y:S01]  /*6e00*/  FMUL.FTZ R106, R106, R9.reuse ;  /* 0x000000096a6a7220 */ /* 0x080fe20000410000 */
[-C--:B------:R-:W-:Y:S01]  /*6e10*/  FMUL.FTZ R107, R107, R9.reuse ;  /* 0x000000096b6b7220 */ /* 0x080fe20000410000 */
[-C--:B------:R-:W-:Y:S01]  /*6e20*/  FMUL.FTZ R110, R110, R9.reuse ;  /* 0x000000096e6e7220 */ /* 0x080fe20000410000 */
[-C--:B------:R-:W-:Y:S01]  /*6e30*/  FMUL.FTZ R111, R111, R9.reuse ;  /* 0x000000096f6f7220 */ /* 0x080fe20000410000 */
[-C--:B------:R-:W-:Y:S01]  /*6e40*/  FMUL.FTZ R114, R114, R9.reuse ;  /* 0x0000000972727220 */ /* 0x080fe20000410000 */
[----:B------:R-:W3:Y:S01]  /*6e50*/  MUFU.EX2 R26, R26 ;  /* 0x0000001a001a7308 */ /* 0x000ee20000000800 */
[----:B-1----:R-:W-:Y:S01]  /*6e60*/  FADD.FTZ R5, R141, R42 ;  /* 0x0000002a8d057221 */ /* 0x002fe20000010000 */
[-C--:B------:R-:W-:Y:S01]  /*6e70*/  FMUL.FTZ R115, R115, R9.reuse ;  /* 0x0000000973737220 */ /* 0x080fe20000410000 */
[-C--:B------:R-:W-:Y:S01]  /*6e80*/  FMUL.FTZ R118, R118, R9.reuse ;  /* 0x0000000976767220 */ /* 0x080fe20000410000 */
[----:B------:R-:W-:Y:S01]  /*6e90*/  FMUL.FTZ R119, R119, R9 ;  /* 0x0000000977777220 */ /* 0x000fe20000410000 */
[----:B------:R-:W-:Y:S01]  /*6ea0*/  F2FP.F16.F32.PACK_AB R146, R29, R146 ;  /* 0x000000921d92723e */ /* 0x000fe200000000ff */
[-C--:B------:R-:W-:Y:S01]  /*6eb0*/  FMUL.FTZ R89, R89, R73.reuse ;  /* 0x0000004959597220 */ /* 0x080fe20000410000 */
[----:B------:R-:W-:Y:S01]  /*6ec0*/  F2FP.F16.F32.PACK_AB R140, R33, R140 ;  /* 0x0000008c218c723e */ /* 0x000fe200000000ff */
[----:B------:R-:W1:Y:S01]  /*6ed0*/  MUFU.EX2 R128, R128 ;  /* 0x0000008000807308 */ /* 0x000e620000000800 */
[----:B--2---:R-:W-:Y:S01]  /*6ee0*/  FADD.FTZ R27, R15, R44 ;  /* 0x0000002c0f1b7221 */ /* 0x004fe20000010000 */
[----:B------:R-:W-:Y:S01]  /*6ef0*/  F2FP.F16.F32.PACK_AB R142, R37, R142 ;  /* 0x0000008e258e723e */ /* 0x000fe200000000ff */
[-C--:B------:R-:W-:Y:S01]  /*6f00*/  FMUL.FTZ R92, R92, R73.reuse ;  /* 0x000000495c5c7220 */ /* 0x080fe20000410000 */
[----:B------:R-:W-:Y:S01]  /*6f10*/  F2FP.F16.F32.PACK_AB R136, R41, R136 ;  /* 0x000000882988723e */ /* 0x000fe200000000ff */
[-C--:B------:R-:W-:Y:S01]  /*6f20*/  FMUL.FTZ R93, R93, R73.reuse ;  /* 0x000000495d5d7220 */ /* 0x080fe20000410000 */
[----:B------:R-:W-:Y:S01]  /*6f30*/  F2FP.F16.F32.PACK_AB R138, R45, R138 ;  /* 0x0000008a2d8a723e */ /* 0x000fe200000000ff */
[-C--:B------:R-:W-:Y:S01]  /*6f40*/  FMUL.FTZ R96, R96, R73.reuse ;  /* 0x0000004960607220 */ /* 0x080fe20000410000 */
[----:B------:R-:W2:Y:S01]  /*6f50*/  MUFU.EX2 R143, R143 ;  /* 0x0000008f008f7308 */ /* 0x000ea20000000800 */
[----:B---3--:R-:W-:Y:S01]  /*6f60*/  FADD.FTZ R42, R26, R5 ;  /* 0x000000051a2a7221 */ /* 0x008fe20000010000 */
[----:B------:R-:W-:Y:S01]  /*6f70*/  F2FP.F16.F32.PACK_AB R132, R49, R132 ;  /* 0x000000843184723e */ /* 0x000fe200000000ff */
[-C--:B------:R-:W-:Y:S01]  /*6f80*/  FMUL.FTZ R97, R97, R73.reuse ;  /* 0x0000004961617220 */ /* 0x080fe20000410000 */
[----:B------:R-:W-:Y:S01]  /*6f90*/  F2FP.F16.F32.PACK_AB R134, R15, R134 ;  /* 0x000000860f86723e */ /* 0x000fe200000000ff */
[-C--:B------:R-:W-:Y:S01]  /*6fa0*/  FMUL.FTZ R100, R100, R73.reuse ;  /* 0x0000004964647220 */ /* 0x080fe20000410000 */
[-C--:B------:R-:W-:Y:S01]  /*6fb0*/  FMUL.FTZ R101, R101, R73.reuse ;  /* 0x0000004965657220 */ /* 0x080fe20000410000 */
[-C--:B------:R-:W-:Y:S01]  /*6fc0*/  FMUL.FTZ R104, R104, R73.reuse ;  /* 0x0000004968687220 */ /* 0x080fe20000410000 */
[----:B------:R-:W3:Y:S01]  /*6fd0*/  MUFU.EX2 R53, R53 ;  /* 0x0000003500357308 */ /* 0x000ee20000000800 */
[----:B-1----:R-:W-:Y:S01]  /*6fe0*/  FADD.FTZ R44, R128, R27 ;  /* 0x0000001b802c7221 */ /* 0x002fe20000010000 */
[-C--:B------:R-:W-:Y:S01]  /*6ff0*/  FMUL.FTZ R105, R105, R73.reuse ;  /* 0x0000004969697220 */ /* 0x080fe20000410000 */
[-C--:B------:R-:W-:Y:S01]  /*7000*/  FMUL.FTZ R108, R108, R73.reuse ;  /* 0x000000496c6c7220 */ /* 0x080fe20000410000 */
[-C--:B------:R-:W-:Y:S01]  /*7010*/  FMUL.FTZ R109, R109, R73.reuse ;  /* 0x000000496d6d7220 */ /* 0x080fe20000410000 */
[-C--:B------:R-:W-:Y:S01]  /*7020*/  FMUL.FTZ R112, R112, R73.reuse ;  /* 0x0000004970707220 */ /* 0x080fe20000410000 */
[-C--:B------:R-:W-:Y:S01]  /*7030*/  FMUL.FTZ R113, R113, R73.reuse ;  /* 0x0000004971717220 */ /* 0x080fe20000410000 */
[-C--:B------:R-:W-:Y:S01]  /*7040*/  FMUL.FTZ R116, R116, R73.reuse ;  /* 0x0000004974747220 */ /* 0x080fe20000410000 */
[----:B------:R-:W1:Y:S01]  /*7050*/  MUFU.EX2 R28, R28 ;  /* 0x0000001c001c7308 */ /* 0x000e620000000800 */
[----:B--2---:R-:W-:Y:S01]  /*7060*/  FADD.FTZ R5, R143, R42 ;  /* 0x0000002a8f057221 */ /* 0x004fe20000010000 */
[----:B------:R-:W-:Y:S01]  /*7070*/  FMUL.FTZ R117, R117, R73 ;  /* 0x0000004975757220 */ /* 0x000fe20000410000 */
[----:B------:R-:W-:Y:S01]  /*7080*/  F2FP.F16.F32.PACK_AB R151, R14, R151 ;  /* 0x000000970e97723e */ /* 0x000fe200000000ff */
[----:B------:R-:W-:Y:S01]  /*7090*/  VIADD R8, R8, 0xffffffff ;  /* 0xffffffff08087836 */ /* 0x000fe20000000000 */
[----:B------:R-:W-:Y:S01]  /*70a0*/  F2FP.F16.F32.PACK_AB R145, R20, R145 ;  /* 0x000000911491723e */ /* 0x000fe200000000ff */
[----:B------:R-:W-:Y:S01]  /*70b0*/  IMAD.MOV.U32 R6, RZ, RZ, R11 ;  /* 0x000000ffff067224 */ /* 0x000fe200078e000b */
[----:B------:R-:W-:Y:S01]  /*70c0*/  F2FP.F16.F32.PACK_AB R147, R24, R147 ;  /* 0x000000931893723e */ /* 0x000fe200000000ff */
[----:B------:R-:W2:Y:S01]  /*70d0*/  MUFU.EX2 R130, R130 ;  /* 0x0000008200827308 */ /* 0x000ea20000000800 */
[C---:B---3--:R-:W-:Y:S01]  /*70e0*/  FADD.FTZ R27, R53.reuse, R44 ;  /* 0x0000002c351b7221 */ /* 0x048fe20000010000 */
[----:B------:R-:W-:Y:S01]  /*70f0*/  F2FP.F16.F32.PACK_AB R128, R53, R128 ;  /* 0x000000803580723e */ /* 0x000fe200000000ff */
[----:B------:R-:W-:Y:S01]  /*7100*/  IMAD.MOV.U32 R9, RZ, RZ, R12 ;  /* 0x000000ffff097224 */ /* 0x000fe200078e000c */
[----:B------:R-:W-:-:S04]  /*7110*/  F2FP.F16.F32.PACK_AB R141, R26, R141 ;  /* 0x0000008d1a8d723e */ /* 0x000fc800000000ff */
        /* <DEDUP_REMOVED lines=71> */
[----:B--2---:R-:W-:Y:S01]  /*7590*/  FADD.FTZ R42, R123, R42 ;  /* 0x0000002a7b2a7221 */ /* 0x004fe20000010000 */
[C---:B---3--:R-:W-:Y:S01]  /*75a0*/  FADD.FTZ R5, R77.reuse, R44 ;  /* 0x0000002c4d057221 */ /* 0x048fe20000010000 */
[----:B------:R-:W-:Y:S02]  /*75b0*/  F2FP.F16.F32.PACK_AB R122, R77, R122 ;  /* 0x0000007a4d7a723e */ /* 0x000fe400000000ff */
[C---:B-1----:R-:W-:Y:S01]  /*75c0*/  FADD.FTZ R4, R32.reuse, R42 ;  /* 0x0000002a20047221 */ /* 0x042fe20000010000 */
[----:B------:R-:W-:Y:S01]  /*75d0*/  F2FP.F16.F32.PACK_AB R123, R32, R123 ;  /* 0x0000007b207b723e */ /* 0x000fe200000000ff */
[----:B----4-:R-:W-:Y:S06]  /*75e0*/  @P2 BRA `(.L_x_695) ;  /* 0xffffffd000d42947 */ /* 0x010fec000383ffff */
[----:B------:R-:W-:Y:S01]  /*75f0*/  IMAD.MOV.U32 R9, RZ, RZ, R12 ;  /* 0x000000ffff097224 */ /* 0x000fe200078e000c */
[----:B------:R-:W-:Y:S01]  /*7600*/  UMOV UR39, UR27 ;  /* 0x0000001b00277c82 */ /* 0x000fe20008000000 */
[----:B------:R-:W-:Y:S01]  /*7610*/  IMAD.MOV.U32 R6, RZ, RZ, R11 ;  /* 0x000000ffff067224 */ /* 0x000fe200078e000b */
[----:B------:R-:W-:-:S06]  /*7620*/  UMOV UR37, UR26 ;  /* 0x0000001a00257c82 */ /* 0x000fcc0008000000 */
.L_x_678:
[----:B------:R-:W-:Y:S01]  /*7630*/  ULDC UR11, c[0x0][0x9e4] ;  /* 0x00027900000b7ab9 */ /* 0x000fe20000000800 */
[----:B------:R-:W-:Y:S02]  /*7640*/  UIADD3 UR23, UR49, -UR23, URZ ;  /* 0x8000001731177290 */ /* 0x000fe4000fffe03f */
[----:B------:R-:W-:-:S06]  /*7650*/  UISETP.GE.AND UP0, UPT, UR11, 0x1, UPT ;  /* 0x000000010b00788c */ /* 0x000fcc000bf06270 */
[----:B------:R-:W-:-:S13]  /*7660*/  PLOP3.LUT P5, PT, PT, PT, UP0, 0x80, 0x0 ;  /* 0x000000000000781c */ /* 0x000fda0003faf008 */
[----:B------:R-:W-:Y:S05]  /*7670*/  @!P5 BRA `(.L_x_696) ;  /* 0x000000000044d947 */ /* 0x000fea0003800000 */
        /* <DEDUP_REMOVED lines=10> */
.L_x_697:
[----:B------:R-:W-:-:S11]  /*7720*/  UISETP.NE.AND UP0, UPT, UR11, 0x1, UPT ;  /* 0x000000010b00788c */ /* 0x000fd6000bf05270 */
[----:B------:R-:W-:Y:S02]  /*7730*/  @UP0 ULDC.64 UR14, c[0x0][0x9e8] ;  /* 0x00027a00000e0ab9 */ /* 0x000fe40000000a00 */
[----:B------:R-:W-:-:S04]  /*7740*/  UIMAD.WIDE.U32 UR6, UR49, UR14, URZ ;  /* 0x0000000e310672a5 */ /* 0x000fc8000f8e003f */
[----:B------:R-:W-:-:S12]  /*7750*/  @UP0 USHF.R.U32.HI UR49, URZ, UR15, UR7 ;  /* 0x0000000f3f310299 */ /* 0x000fd80008011607 */
.L_x_698:
[----:B------:R-:W-:-:S04]  /*7760*/  UIMAD UR49, UR49, UR11, URZ ;  /* 0x0000000b313172a4 */ /* 0x000fc8000f8e023f */
[----:B------:R-:W-:-:S04]  /*7770*/  UISETP.LT.AND UP0, UPT, UR23, UR49, UPT ;  /* 0x000000311700728c */ /* 0x000fc8000bf01270 */
[----:B------:R-:W-:-:S12]  /*7780*/  USEL UR23, UR23, UR49, !UP0 ;  /* 0x0000003117177287 */ /* 0x000fd8000c000000 */
.L_x_696:
[----:B------:R-:W-:-:S04]  /*7790*/  UIADD3 UR23, UR23, 0x7f, URZ ;  /* 0x0000007f17177890 */ /* 0x000fc8000fffe03f */
[----:B------:R-:W-:-:S04]  /*77a0*/  USHF.R.S32.HI UR6, URZ, 0x1f, UR23 ;  /* 0x0000001f3f067899 */ /* 0x000fc80008011417 */
[----:B------:R-:W-:-:S04]  /*77b0*/  ULEA.HI UR6, UR6, UR23, URZ, 0x7 ;  /* 0x0000001706067291 */ /* 0x000fc8000f8f383f */
[----:B------:R-:W-:-:S04]  /*77c0*/  USHF.R.S32.HI UR6, URZ, 0x7, UR6 ;  /* 0x000000073f067899 */ /* 0x000fc80008011406 */
[----:B------:R-:W-:-:S04]  /*77d0*/  UISETP.LT.AND UP0, UPT, UR45, UR6, UPT ;  /* 0x000000062d00728c */ /* 0x000fc8000bf01270 */
[----:B------:R-:W-:-:S06]  /*77e0*/  USEL UR21, UR45, UR6, !UP0 ;  /* 0x000000062d157287 */ /* 0x000fcc000c000000 */
[----:B------:R-:W-:-:S13]  /*77f0*/  ISETP.GE.AND P2, PT, R8, UR21, PT ;  /* 0x0000001508007c0c */ /* 0x000fda000bf46270 */
[----:B------:R-:W-:Y:S05]  /*7800*/  @!P2 BRA `(.L_x_699) ;  /* 0x0000001c002ca947 */ /* 0x000fea0003800000 */
[----:B------:R-:W-:Y:S01]  /*7810*/  IMAD.MOV.U32 R10, RZ, RZ, R9 ;  /* 0x000000ffff0a7224 */ /* 0x000fe200078e0009 */
[----:B------:R-:W-:Y:S01]  /*7820*/  UMOV UR24, UR37 ;  /* 0x0000002500187c82 */ /* 0x000fe20008000000 */
[----:B------:R-:W-:Y:S01]  /*7830*/  IMAD.MOV.U32 R11, RZ, RZ, R6 ;  /* 0x000000ffff0b7224 */ /* 0x000fe200078e0006 */
[----:B------:R-:W-:Y:S01]  /*7840*/  UMOV UR23, UR39 ;  /* 0x0000002700177c82 */ /* 0x000fe20008000000 */
[----:B------:R-:W-:-:S05]  /*7850*/  ULDC UR22, c[0x0][0x988] ;  /* 0x0002620000167ab9 */ /* 0x000fca0000000800 */
.L_x_708:
        /* <DEDUP_REMOVED lines=9> */
.L_x_701:
[----:B------:R-:W-:Y:S01]  /*78f0*/  ULEA UR6, UR39, UR40, 0x3 ;  /* 0x0000002827067291 */ /* 0x000fe2000f8e183f */
[----:B------:R-:W-:-:S05]  /*7900*/  IMAD.U32 R6, RZ, RZ, UR37 ;  /* 0x00000025ff067e24 */ /* 0x000fca000f8e00ff */
[----:B------:R-:W-:-:S04]  /*7910*/  SHF.L.U32 R6, R6, 0x1f, RZ ;  /* 0x0000001f06067819 */ /* 0x000fc800000006ff */
[----:B------:R1:W2:Y:S01]  /*7920*/  SYNCS.PHASECHK.TRANS64.TRYWAIT P2, [UR6+0x16830], R6 ;  /* 0x01683006ff0075a7 */ /* 0x0002a20008040146 */
[----:B------:R-:W-:Y:S05]  /*7930*/  @!P0 BRA `(.L_x_702) ;  /* 0x0000000000048947 */ /* 0x000fea0003800000 */
[----:B------:R-:W-:Y:S01]  /*7940*/  BPT.TRAP 0x1 ;  /* 0x000000040000795c */ /* 0x000fe20000300000 */
.L_x_702:
[----:B--2---:R-:W-:Y:S05]  /*7950*/  @P2 BRA `(.L_x_700) ;  /* 0x0000000000082947 */ /* 0x004fea0003800000 */
[----:B------:R-:W2:Y:S02]  /*7960*/  SYNCS.PHASECHK.TRANS64.TRYWAIT P2, [UR6+0x16830], R6 ;  /* 0x01683006ff0075a7 */ /* 0x000ea40008040146 */
[----:B--2---:R-:W-:Y:S05]  /*7970*/  @!P2 BRA `(.L_x_703) ;  /* 0x0000008c004ca947 */ /* 0x004fea0003800000 */
.L_x_700:
        /* <DEDUP_REMOVED lines=25> */
.L_x_705:
[----:B------:R-:W-:Y:S01]  /*7b10*/  ULEA UR6, UR23, UR40, 0x3 ;  /* 0x0000002817067291 */ /* 0x000fe2000f8e183f */
[----:B------:R-:W-:-:S05]  /*7b20*/  IMAD.U32 R6, RZ, RZ, UR24 ;  /* 0x00000018ff067e24 */ /* 0x000fca000f8e00ff */
[----:B------:R-:W-:-:S04]  /*7b30*/  SHF.L.U32 R6, R6, 0x1f, RZ ;  /* 0x0000001f06067819 */ /* 0x000fc800000006ff */
[----:B------:R1:W2:Y:S01]  /*7b40*/  SYNCS.PHASECHK.TRANS64.TRYWAIT P2, [UR6+0x16850], R6 ;  /* 0x01685006ff0075a7 */ /* 0x0002a20008040146 */
[----:B------:R-:W-:Y:S05]  /*7b50*/  @!P0 BRA `(.L_x_706) ;  /* 0x0000000000048947 */ /* 0x000fea0003800000 */
[----:B------:R-:W-:Y:S01]  /*7b60*/  BPT.TRAP 0x1 ;  /* 0x000000040000795c */ /* 0x000fe20000300000 */
.L_x_706:
[----:B--2---:R-:W-:Y:S05]  /*7b70*/  @P2 BRA `(.L_x_704) ;  /* 0x0000000000082947 */ /* 0x004fea0003800000 */
[----:B------:R-:W2:Y:S02]  /*7b80*/  SYNCS.PHASECHK.TRANS64.TRYWAIT P2, [UR6+0x16850], R6 ;  /* 0x01685006ff0075a7 */ /* 0x000ea40008040146 */
[----:B--2---:R-:W-:Y:S05]  /*7b90*/  @!P2 BRA `(.L_x_707) ;  /* 0x0000008800dca947 */ /* 0x004fea0003800000 */
.L_x_704:
[----:B------:R-:W-:Y:S01]  /*7ba0*/  UIADD3 UR6, UR40, 0x400, URZ ;  /* 0x0000040028067890 */ /* 0x000fe2000fffe03f */
[----:B------:R-:W-:Y:S01]  /*7bb0*/  WARPGROUP.ARRIVE ;  /* 0x00000000000079c5 */ /* 0x000fe20000000000 */
[----:B------:R-:W-:Y:S01]  /*7bc0*/  UMOV UR7, 0x40000040 ;  /* 0x4000004000077882 */ /* 0x000fe20000000000 */
[----:B-12---:R-:W-:Y:S01]  /*7bd0*/  FMNMX.FTZ R6, R24, R11, !PT ;  /* 0x0000000b18067209 */ /* 0x006fe20007810000 */
[----:B------:R-:W-:Y:S01]  /*7be0*/  USHF.R.U32.HI UR6, URZ, 0x4, UR6 ;  /* 0x000000043f067899 */ /* 0x000fe20008011606 */
[----:B------:R-:W-:Y:S01]  /*7bf0*/  FMNMX.FTZ R14, R26, R10, !PT ;  /* 0x0000000a1a0e7209 */ /* 0x000fe20007810000 */
[----:B------:R-:W-:Y:S01]  /*7c00*/  UMOV UR10, UR22 ;  /* 0x00000016000a7c82 */ /* 0x000fe20008000000 */
[----:B------:R-:W-:Y:S01]  /*7c10*/  FMNMX.FTZ R9, R25, R6, !PT ;  /* 0x0000000619097209 */ /* 0x000fe20007810000 */
[----:B------:R-:W-:Y:S01]  /*7c20*/  ULOP3.LUT UR6, UR6, 0x3fff, URZ, 0xc0, !UPT ;  /* 0x00003fff06067892 */ /* 0x000fe2000f8ec03f */
[----:B------:R-:W-:Y:S01]  /*7c30*/  ISETP.GE.U32.AND P2, PT, R2, 0x180, PT ;  /* 0x000001800200780c */ /* 0x000fe20003f46070 */
[----:B------:R-:W-:Y:S01]  /*7c40*/  UMOV UR24, UR37 ;  /* 0x0000002500187c82 */ /* 0x000fe20008000000 */
[----:B------:R-:W-:Y:S01]  /*7c50*/  FMNMX.FTZ R6, R28, R9, !PT ;  /* 0x000000091c067209 */ /* 0x000fe20007810000 */
[----:B------:R-:W-:-:S03]  /*7c60*/  ULEA UR11, UR23, UR6, 0xa ;  /* 0x00000006170b7291 */ /* 0x000fc6000f8e503f */
[----:B------:R-:W-:-:S04]  /*7c70*/  FMNMX.FTZ R9, R29, R6, !PT ;  /* 0x000000061d097209 */ /* 0x000fc80007810000 */
[----:B------:R-:W-:Y:S01]  /*7c80*/  UMOV UR6, UR11 ;  /* 0x0000000b00067c82 */ /* 0x000fe20008000000 */
[----:B------:R-:W-:Y:S01]  /*7c90*/  FMNMX.FTZ R6, R32, R9, !PT ;  /* 0x0000000920067209 */ /* 0x000fe20007810000 */
[----:B------:R-:W-:Y:S01]  /*7ca0*/  HGMMA.64x64x16.F32 R88, R148, gdesc[UR4].tnspB, R88, gsb0 ;  /* 0x40e0000494587df0 */ /* 0x000fe20008000858 */
[----:B------:R-:W-:Y:S01]  /*7cb0*/  UIADD3 UR6, UR11, 0x80, URZ ;  /* 0x000000800b067890 */ /* 0x000fe2000fffe03f */
        /* <DEDUP_REMOVED lines=32> */
[----:B------:R-:W-:-:S05]  /*7ec0*/  FMNMX.FTZ R9, R85, R6, !PT ;  /* 0x0000000655097209 */ /* 0x000fca0007810000 */
[----:B------:R-:W1:Y:S02]  /*7ed0*/  SHFL.BFLY PT, R6, R9, 0x2, 0x1f ;  /* 0x0c401f0009067f89 */ /* 0x000e6400000e0000 */
[----:B-1----:R-:W-:Y:S02]  /*7ee0*/  FMNMX.FTZ R13, R9, R6, !PT ;  /* 0x00000006090d7209 */ /* 0x002fe40007810000 */
[----:B------:R-:W-:-:S03]  /*7ef0*/  FMNMX.FTZ R9, R27, R14, !PT ;  /* 0x0000000e1b097209 */ /* 0x000fc60007810000 */
[----:B------:R-:W1:Y:S01]  /*7f00*/  SHFL.BFLY PT, R6, R13, 0x1, 0x1f ;  /* 0x0c201f000d067f89 */ /* 0x000e6200000e0000 */
[----:B------:R-:W-:-:S04]  /*7f10*/  FMNMX.FTZ R14, R30, R9, !PT ;  /* 0x000000091e0e7209 */ /* 0x000fc80007810000 */
[----:B------:R-:W-:-:S04]  /*7f20*/  FMNMX.FTZ R9, R31, R14, !PT ;  /* 0x0000000e1f097209 */ /* 0x000fc80007810000 */
[----:B------:R-:W-:-:S04]  /*7f30*/  FMNMX.FTZ R14, R34, R9, !PT ;  /* 0x00000009220e7209 */ /* 0x000fc80007810000 */
[----:B------:R-:W-:-:S04]  /*7f40*/  FMNMX.FTZ R9, R35, R14, !PT ;  /* 0x0000000e23097209 */ /* 0x000fc80007810000 */
[----:B------:R-:W-:Y:S01]  /*7f50*/  FMNMX.FTZ R14, R38, R9, !PT ;  /* 0x00000009260e7209 */ /* 0x000fe20007810000 */
[----:B------:R-:W-:Y:S02]  /*7f60*/  WARPGROUP.DEPBAR.LE gsb0, 0x0 ;  /* 0x00008000000079c5 */ /* 0x000fe40000010000 */
[----:B------:R-:W-:Y:S01]  /*7f70*/  WARPGROUP.ARRIVE ;  /* 0x00000000000079c5 */ /* 0x000fe20000000000 */
[----:B------:R-:W-:Y:S02]  /*7f80*/  FMNMX.FTZ R9, R39, R14, !PT ;  /* 0x0000000e27097209 */ /* 0x000fe40007810000 */
[----:B-1----:R-:W-:Y:S02]  /*7f90*/  FMNMX.FTZ R6, R13, R6, !PT ;  /* 0x000000060d067209 */ /* 0x002fe40007810000 */
[----:B------:R-:W-:Y:S01]  /*7fa0*/  FMNMX.FTZ R14, R42, R9, !PT ;  /* 0x000000092a0e7209 */ /* 0x000fe20007810000 */
[----:B------:R-:W-:Y:S01]  /*7fb0*/  HGMMA.64x64x16.F32 R88, R140, gdesc[UR4].tnspB, R88, gsb0 ;  /* 0x40e000048c587df0 */ /* 0x000fe20008000858 */
[----:B------:R-:W-:Y:S01]  /*7fc0*/  UIADD3 UR6, UR11, 0x180, URZ ;  /* 0x000001800b067890 */ /* 0x000fe2000fffe03f */
[----:B------:R-:W-:Y:S01]  /*7fd0*/  FADD.FTZ R11, -R6, R11 ;  /* 0x0000000b060b7221 */ /* 0x000fe20000010100 */
[----:B------:R-:W-:Y:S01]  /*7fe0*/  UMOV UR7, 0x40000040 ;  /* 0x4000004000077882 */ /* 0x000fe20000000000 */
[----:B------:R-:W-:-:S02]  /*7ff0*/  FMNMX.FTZ R9, R43, R14, !PT ;  /* 0x0000000e2b097209 */ /* 0x000fc40007810000 */
[----:B------:R-:W-:Y:S01]  /*8000*/  FMUL.FTZ R12, R11, UR10 ;  /* 0x0000000a0b0c7c20 */ /* 0x000fe20008410000 */
[----:B------:R-:W-:Y:S01]  /*8010*/  FMUL.FTZ R11, R6, UR10 ;  /* 0x0000000a060b7c20 */ /* 0x000fe20008410000 */
[----:B------:R-:W-:-:S03]  /*8020*/  FMNMX.FTZ R14, R46, R9, !PT ;  /* 0x000000092e0e7209 */ /* 0x000fc60007810000 */
        /* <DEDUP_REMOVED lines=12> */
[----:B------:R-:W-:Y:S01]  /*80f0*/  MUFU.EX2 R12, R12 ;  /* 0x0000000c000c7308 */ /* 0x000fe20000000800 */
[----:B------:R-:W-:Y:S01]  /*8100*/  FMNMX.FTZ R14, R54, R9, !PT ;  /* 0x00000009360e7209 */ /* 0x000fe20007810000 */
[--C-:B------:R-:W-:Y:S01]  /*8110*/  FFMA.FTZ R144, R32, UR10, -R11.reuse ;  /* 0x0000000a20907c23 */ /* 0x100fe2000801080b */
[--C-:B------:R-:W-:Y:S01]  /*8120*/  FFMA.FTZ R15, R33, UR10, -R11.reuse ;  /* 0x0000000a210f7c23 */ /* 0x100fe2000801080b */
[--C-:B------:R-:W-:Y:S01]  /*8130*/  FFMA.FTZ R33, R41, UR10, -R11.reuse ;  /* 0x0000000a29217c23 */ /* 0x100fe2000801080b */
[----:B------:R-:W-:Y:S01]  /*8140*/  FMNMX.FTZ R9, R55, R14, !PT ;  /* 0x0000000e37097209 */ /* 0x000fe20007810000 */
[--C-:B------:R-:W-:Y:S01]  /*8150*/  FFMA.FTZ R25, R45, UR10, -R11.reuse ;  /* 0x0000000a2d197c23 */ /* 0x100fe2000801080b */
[--C-:B------:R-:W-:Y:S01]  /*8160*/  FFMA.FTZ R45, R53, UR10, -R11.reuse ;  /* 0x0000000a352d7c23 */ /* 0x100fe2000801080b */
[----:B------:R1:W2:Y:S01]  /*8170*/  MUFU.EX2 R13, R24 ;  /* 0x00000018000d7308 */ /* 0x0002a20000000800 */
[----:B------:R-:W-:Y:S01]  /*8180*/  FMNMX.FTZ R14, R58, R9, !PT ;  /* 0x000000093a0e7209 */ /* 0x000fe20007810000 */
[--C-:B------:R-:W-:Y:S01]  /*8190*/  FFMA.FTZ R41, R57, UR10, -R11.reuse ;  /* 0x0000000a39297c23 */ /* 0x100fe2000801080b */
[--C-:B------:R-:W-:Y:S01]  /*81a0*/  FFMA.FTZ R53, R65, UR10, -R11.reuse ;  /* 0x0000000a41357c23 */ /* 0x100fe2000801080b */
[--C-:B------:R-:W-:Y:S01]  /*81b0*/  FFMA.FTZ R20, R68, UR10, -R11.reuse ;  /* 0x0000000a44147c23 */ /* 0x100fe2000801080b */
[----:B------:R-:W-:Y:S01]  /*81c0*/  FMNMX.FTZ R9, R59, R14, !PT ;  /* 0x0000000e3b097209 */ /* 0x000fe20007810000 */
[--C-:B------:R-:W-:Y:S01]  /*81d0*/  FFMA.FTZ R57, R69, UR10, -R11.reuse ;  /* 0x0000000a45397c23 */ /* 0x100fe2000801080b */
[--C-:B------:R-:W-:Y:S01]  /*81e0*/  FFMA.FTZ R65, R77, UR10, -R11.reuse ;  /* 0x0000000a4d417c23 */ /* 0x100fe2000801080b */
[----:B------:R-:W3:Y:S01]  /*81f0*/  MUFU.EX2 R148, R148 ;  /* 0x0000009400947308 */ /* 0x000ee20000000800 */
[----:B------:R-:W-:Y:S01]  /*8200*/  FMNMX.FTZ R14, R62, R9, !PT ;  /* 0x000000093e0e7209 */ /* 0x000fe20007810000 */
[--C-:B-1----:R-:W-:Y:S01]  /*8210*/  FFMA.FTZ R24, R72, UR10, -R11.reuse ;  /* 0x0000000a48187c23 */ /* 0x102fe2000801080b */
[--C-:B------:R-:W-:Y:S01]  /*8220*/  FFMA.FTZ R32, R80, UR10, -R11.reuse ;  /* 0x0000000a50207c23 */ /* 0x100fe2000801080b */
[--C-:B------:R-:W-:Y:S01]  /*8230*/  FFMA.FTZ R69, R81, UR10, -R11.reuse ;  /* 0x0000000a51457c23 */ /* 0x100fe2000801080b */
[----:B------:R-:W-:Y:S01]  /*8240*/  FMNMX.FTZ R9, R63, R14, !PT ;  /* 0x0000000e3f097209 */ /* 0x000fe20007810000 */
[----:B------:R-:W-:-:S02]  /*8250*/  FFMA.FTZ R84, R84, UR10, -R11 ;  /* 0x0000000a54547c23 */ /* 0x000fc4000801080b */
[----:B------:R-:W1:Y:S01]  /*8260*/  MUFU.EX2 R150, R150 ;  /* 0x0000009600967308 */ /* 0x000e620000000800 */
[----:B------:R-:W-:Y:S01]  /*8270*/  FMNMX.FTZ R14, R66, R9, !PT ;  /* 0x00000009420e7209 */ /* 0x000fe20007810000 */
[----:B--2---:R-:W-:-:S03]  /*8280*/  FFMA.FTZ R5, R12, R5, R13 ;  /* 0x000000050c057223 */ /* 0x004fc6000001000d */
[----:B------:R-:W-:-:S03]  /*8290*/  FMNMX.FTZ R9, R67, R14, !PT ;  /* 0x0000000e43097209 */ /* 0x000fc60007810000 */
[----:B------:R-:W-:Y:S01]  /*82a0*/  MUFU.EX2 R21, R21 ;  /* 0x0000001500157308 */ /* 0x000fe20000000800 */
[----:B------:R-:W-:Y:S01]  /*82b0*/  FMNMX.FTZ R14, R70, R9, !PT ;  /* 0x00000009460e7209 */ /* 0x000fe20007810000 */
[C---:B---3--:R-:W-:Y:S01]  /*82c0*/  FADD.FTZ R5, R148.reuse, R5 ;  /* 0x0000000594057221 */ /* 0x048fe20000010000 */
[----:B------:R-:W-:Y:S02]  /*82d0*/  F2FP.F16.F32.PACK_AB R148, R148, R13 ;  /* 0x0000000d9494723e */ /* 0x000fe400000000ff */
[----:B------:R-:W-:-:S03]  /*82e0*/  FMNMX.FTZ R9, R71, R14, !PT ;  /* 0x0000000e47097209 */ /* 0x000fc60007810000 */
[----:B------:R-:W-:Y:S01]  /*82f0*/  MUFU.EX2 R144, R144 ;  /* 0x0000009000907308 */ /* 0x000fe20000000800 */
[----:B------:R-:W-:-:S04]  /*8300*/  FMNMX.FTZ R14, R74, R9, !PT ;  /* 0x000000094a0e7209 */ /* 0x000fc80007810000 */
[----:B------:R-:W-:-:S03]  /*8310*/  FMNMX.FTZ R9, R75, R14, !PT ;  /* 0x0000000e4b097209 */ /* 0x000fc60007810000 */
[----:B------:R-:W-:Y:S01]  /*8320*/  MUFU.EX2 R15, R15 ;  /* 0x0000000f000f7308 */ /* 0x000fe20000000800 */
[----:B------:R-:W-:-:S04]  /*8330*/  FMNMX.FTZ R14, R78, R9, !PT ;  /* 0x000000094e0e7209 */ /* 0x000fc80007810000 */
[----:B------:R-:W-:Y:S01]  /*8340*/  FMNMX.FTZ R9, R79, R14, !PT ;  /* 0x0000000e4f097209 */ /* 0x000fe20007810000 */
[----:B------:R-:W-:Y:S02]  /*8350*/  WARPGROUP.DEPBAR.LE gsb0, 0x0 ;  /* 0x00008000000079c5 */ /* 0x000fe40000010000 */
[----:B------:R-:W-:Y:S01]  /*8360*/  WARPGROUP.ARRIVE ;  /* 0x00000000000079c5 */ /* 0x000fe20000000000 */
[----:B------:R-:W-:Y:S01]  /*8370*/  FMNMX.FTZ R14, R82, R9, !PT ;  /* 0x00000009520e7209 */ /* 0x000fe20007810000 */
[--C-:B------:R-:W-:Y:S01]  /*8380*/  FFMA.FTZ R140, R40, UR10, -R11.reuse ;  /* 0x0000000a288c7c23 */ /* 0x100fe2000801080b */
[----:B------:R-:W-:Y:S01]  /*8390*/  MUFU.EX2 R146, R146 ;  /* 0x0000009200927308 */ /* 0x000fe20000000800 */
[----:B------:R-:W-:Y:S01]  /*83a0*/  FFMA.FTZ R142, R44, UR10, -R11 ;  /* 0x0000000a2c8e7c23 */ /* 0x000fe2000801080b */
[----:B------:R-:W-:Y:S01]  /*83b0*/  FMNMX.FTZ R9, R83, R14, !PT ;  /* 0x0000000e53097209 */ /* 0x000fe20007810000 */
[----:B------:R-:W-:Y:S01]  /*83c0*/  HGMMA.64x64x16.F32 R88, R136, gdesc[UR4].tnspB, R88, gsb0 ;  /* 0x40e0000488587df0 */ /* 0x000fe20008000858 */
[----:B------:R-:W-:Y:S01]  /*83d0*/  UIADD3 UR6, UR11, 0x200, URZ ;  /* 0x000002000b067890 */ /* 0x000fe2000fffe03f */
[----:B------:R-:W-:Y:S01]  /*83e0*/  UMOV UR7, 0x40000040 ;  /* 0x4000004000077882 */ /* 0x000fe20000000000 */
[----:B------:R-:W-:-:S02]  /*83f0*/  FMNMX.FTZ R14, R86, R9, !PT ;  /* 0x00000009560e7209 */ /* 0x000fc40007810000 */
[----:B------:R-:W-:Y:S02]  /*8400*/  MUFU.EX2 R29, R29 ;  /* 0x0000001d001d7308 */ /* 0x000fe40000000800 */
[----:B------:R-:W-:Y:S01]  /*8410*/  FMNMX.FTZ R9, R87, R14, !PT ;  /* 0x0000000e57097209 */ /* 0x000fe20007810000 */
[----:B------:R-:W-:-:S04]  /*8420*/  FFMA.FTZ R14, R64, UR10, -R11 ;  /* 0x0000000a400e7c23 */ /* 0x000fc8000801080b */
[----:B------:R-:W2:Y:S01]  /*8430*/  SHFL.BFLY PT, R28, R9, 0x2, 0x1f ;  /* 0x0c401f00091c7f89 */ /* 0x000ea200000e0000 */
[----:B------:R-:W-:Y:S08]  /*8440*/  MUFU.EX2 R140, R140 ;  /* 0x0000008c008c7308 */ /* 0x000ff00000000800 */
[----:B------:R-:W-:Y:S08]  /*8450*/  MUFU.EX2 R33, R33 ;  /* 0x0000002100217308 */ /* 0x000ff00000000800 */
[----:B------:R-:W-:Y:S01]  /*8460*/  MUFU.EX2 R142, R142 ;  /* 0x0000008e008e7308 */ /* 0x000fe20000000800 */
[----:B--2---:R-:W-:-:S07]  /*8470*/  FMNMX.FTZ R36, R9, R28, !PT ;  /* 0x0000001c09247209 */ /* 0x004fce0007810000 */
[----:B------:R-:W-:Y:S01]  /*8480*/  MUFU.EX2 R25, R25 ;  /* 0x0000001900197308 */ /* 0x000fe20000000800 */
[----:B------:R-:W-:Y:S01]  /*8490*/  FFMA.FTZ R28, R76, UR10, -R11 ;  /* 0x0000000a4c1c7c23 */ /* 0x000fe2000801080b */
[----:B------:R-:W2:Y:S06]  /*84a0*/  SHFL.BFLY PT, R9, R36, 0x1, 0x1f ;  /* 0x0c201f0024097f89 */ /* 0x000eac00000e0000 */
[----:B------:R-:W-:Y:S08]  /*84b0*/  MUFU.EX2 R37, R37 ;  /* 0x0000002500257308 */ /* 0x000ff00000000800 */
[----:B------:R-:W-:Y:S08]  /*84c0*/  MUFU.EX2 R45, R45 ;  /* 0x0000002d002d7308 */ /* 0x000ff00000000800 */
[----:B------:R-:W-:Y:S01]  /*84d0*/  MUFU.EX2 R41, R41 ;  /* 0x0000002900297308 */ /* 0x000fe20000000800 */
[----:B--2---:R-:W-:-:S07]  /*84e0*/  FMNMX.FTZ R9, R36, R9, !PT ;  /* 0x0000000924097209 */ /* 0x004fce0007810000 */
[----:B------:R-:W-:Y:S01]  /*84f0*/  MUFU.EX2 R49, R49 ;  /* 0x0000003100317308 */ /* 0x000fe20000000800 */
[C---:B------:R-:W-:Y:S01]  /*8500*/  FMUL.FTZ R40, R9.reuse, UR10 ;  /* 0x0000000a09287c20 */ /* 0x040fe20008410000 */
[----:B------:R-:W-:-:S03]  /*8510*/  FADD.FTZ R10, -R9, R10 ;  /* 0x0000000a090a7221 */ /* 0x000fc60000010100 */
[--C-:B------:R-:W-:Y:S01]  /*8520*/  FFMA.FTZ R149, R27, UR10, -R40.reuse ;  /* 0x0000000a1b957c23 */ /* 0x100fe20008010828 */
[----:B------:R-:W-:Y:S02]  /*8530*/  IMAD.U32 R27, RZ, RZ, UR39 ;  /* 0x00000027ff1b7e24 */ /* 0x000fe4000f8e00ff */
[----:B------:R-:W-:Y:S01]  /*8540*/  FMUL.FTZ R73, R10, UR10 ;  /* 0x0000000a0a497c20 */ /* 0x000fe20008410000 */
[----:B------:R-:W-:Y:S02]  /*8550*/  WARPGROUP.DEPBAR.LE gsb0, 0x0 ;  /* 0x00008000000079c5 */ /* 0x000fe40000010000 */
[----:B------:R-:W-:Y:S01]  /*8560*/  WARPGROUP.ARRIVE ;  /* 0x00000000000079c5 */ /* 0x000fe20000000000 */
[--C-:B------:R-:W-:Y:S01]  /*8570*/  FFMA.FTZ R10, R26, UR10, -R40.reuse ;  /* 0x0000000a1a0a7c23 */ /* 0x100fe20008010828 */
[----:B------:R-:W-:Y:S01]  /*8580*/  @!P1 LEA R27, R27, UR40, 0x3 ;  /* 0x000000281b1b9c11 */ /* 0x000fe2000f8e18ff */
[--C-:B------:R-:W-:Y:S01]  /*8590*/  FFMA.FTZ R26, R31, UR10, -R40.reuse ;  /* 0x0000000a1f1a7c23 */ /* 0x100fe20008010828 */
[----:B------:R-:W-:Y:S01]  /*85a0*/  MUFU.EX2 R73, R73 ;  /* 0x0000004900497308 */ /* 0x000fe20000000800 */
[----:B------:R-:W-:Y:S01]  /*85b0*/  VIADD R31, R16, 0x9 ;  /* 0x00000009101f7836 */ /* 0x000fe20000000000 */
[----:B------:R-:W-:Y:S01]  /*85c0*/  HGMMA.64x64x16.F32 R88, R132, gdesc[UR4].tnspB, R88, gsb0 ;  /* 0x40e0000484587df0 */ /* 0x000fe20008000858 */
[----:B------:R-:W-:Y:S01]  /*85d0*/  UIADD3 UR6, UR11, 0x280, URZ ;  /* 0x000002800b067890 */ /* 0x000fe2000fffe03f */
[--C-:B------:R-:W-:Y:S01]  /*85e0*/  FFMA.FTZ R151, R30, UR10, -R40.reuse ;  /* 0x0000000a1e977c23 */ /* 0x100fe20008010828 */
[----:B------:R-:W-:Y:S01]  /*85f0*/  UMOV UR7, 0x40000040 ;  /* 0x4000004000077882 */ /* 0x000fe20000000000 */
[----:B------:R-:W-:Y:S01]  /*8600*/  @!P1 VIADD R27, R27, 0x16840 ;  /* 0x000168401b1b9836 */ /* 0x000fe20000000000 */
[----:B------:R-:W-:Y:S01]  /*8610*/  SEL R31, R31, 0x9, !P2 ;  /* 0x000000091f1f7807 */ /* 0x000fe20005000000 */
[----:B------:R-:W2:Y:S01]  /*8620*/  MUFU.EX2 R10, R10 ;  /* 0x0000000a000a7308 */ /* 0x000ea20000000800 */
[--C-:B------:R-:W-:Y:S01]  /*8630*/  FFMA.FTZ R145, R34, UR10, -R40.reuse ;  /* 0x0000000a22917c23 */ /* 0x100fe20008010828 */
[--C-:B------:R-:W-:Y:S01]  /*8640*/  FFMA.FTZ R30, R35, UR10, -R40.reuse ;  /* 0x0000000a231e7c23 */ /* 0x100fe20008010828 */
[----:B------:R-:W-:Y:S01]  /*8650*/  @!P1 PRMT R27, RZ, 0x654, R27 ;  /* 0x00000654ff1b9816 */ /* 0x000fe2000000001b */
[--C-:B------:R-:W-:Y:S01]  /*8660*/  FFMA.FTZ R147, R38, UR10, -R40.reuse ;  /* 0x0000000a26937c23 */ /* 0x100fe20008010828 */
[--C-:B------:R-:W-:Y:S01]  /*8670*/  FFMA.FTZ R137, R50, UR10, -R40.reuse ;  /* 0x0000000a32897c23 */ /* 0x100fe20008010828 */
[--C-:B------:R-:W-:Y:S01]  /*8680*/  FFMA.FTZ R34, R39, UR10, -R40.reuse ;  /* 0x0000000a27227c23 */ /* 0x100fe20008010828 */
[----:B------:R-:W-:Y:S01]  /*8690*/  FFMA.FTZ R138, R52, UR10, -R11 ;  /* 0x0000000a348a7c23 */ /* 0x000fe2000801080b */
[----:B------:R-:W3:Y:S01]  /*86a0*/  MUFU.EX2 R149, R149 ;  /* 0x0000009500957308 */ /* 0x000ee20000000800 */
[----:B-1----:R-:W-:Y:S01]  /*86b0*/  FADD.FTZ R52, R150, R5 ;  /* 0x0000000596347221 */ /* 0x002fe20000010000 */
[--C-:B------:R-:W-:Y:S01]  /*86c0*/  FFMA.FTZ R141, R42, UR10, -R40.reuse ;  /* 0x0000000a2a8d7c23 */ /* 0x100fe20008010828 */
[--C-:B------:R-:W-:Y:S01]  /*86d0*/  FFMA.FTZ R38, R43, UR10, -R40.reuse ;  /* 0x0000000a2b267c23 */ /* 0x100fe20008010828 */
[--C-:B------:R-:W-:Y:S01]  /*86e0*/  FFMA.FTZ R143, R46, UR10, -R40.reuse ;  /* 0x0000000a2e8f7c23 */ /* 0x100fe20008010828 */
[--C-:B------:R-:W-:Y:S01]  /*86f0*/  FFMA.FTZ R139, R54, UR10, -R40.reuse ;  /* 0x0000000a368b7c23 */ /* 0x100fe20008010828 */
[----:B------:R-:W-:Y:S01]  /*8700*/  FFMA.FTZ R42, R47, UR10, -R40 ;  /* 0x0000000a2f2a7c23 */ /* 0x000fe20008010828 */
[----:B------:R-:W-:Y:S01]  /*8710*/  FFMA.FTZ R136, R48, UR10, -R11 ;  /* 0x0000000a30887c23 */ /* 0x000fe2000801080b */
[----:B------:R-:W1:Y:S01]  /*8720*/  MUFU.EX2 R151, R151 ;  /* 0x0000009700977308 */ /* 0x000e620000000800 */
[----:B--2---:R-:W-:Y:S01]  /*8730*/  FFMA.FTZ R4, R73, R4, R10 ;  /* 0x0000000449047223 */ /* 0x004fe2000001000a */
[--C-:B------:R-:W-:Y:S01]  /*8740*/  FFMA.FTZ R44, R51, UR10, -R40.reuse ;  /* 0x0000000a332c7c23 */ /* 0x100fe20008010828 */
[--C-:B------:R-:W-:Y:S01]  /*8750*/  FFMA.FTZ R46, R55, UR10, -R40.reuse ;  /* 0x0000000a372e7c23 */ /* 0x100fe20008010828 */
[--C-:B------:R-:W-:Y:S01]  /*8760*/  FFMA.FTZ R48, R59, UR10, -R40.reuse ;  /* 0x0000000a3b307c23 */ /* 0x100fe20008010828 */
[--C-:B------:R-:W-:Y:S01]  /*8770*/  FFMA.FTZ R75, R75, UR10, -R40.reuse ;  /* 0x0000000a4b4b7c23 */ /* 0x100fe20008010828 */
[--C-:B------:R-:W-:Y:S01]  /*8780*/  FFMA.FTZ R78, R78, UR10, -R40.reuse ;  /* 0x0000000a4e4e7c23 */ /* 0x100fe20008010828 */
[----:B------:R-:W-:Y:S01]  /*8790*/  FFMA.FTZ R79, R79, UR10, -R40 ;  /* 0x0000000a4f4f7c23 */ /* 0x000fe20008010828 */
[----:B------:R-:W2:Y:S01]  /*87a0*/  MUFU.EX2 R26, R26 ;  /* 0x0000001a001a7308 */ /* 0x000ea20000000800 */
[----:B---3--:R-:W-:Y:S01]  /*87b0*/  FADD.FTZ R50, R149, R4 ;  /* 0x0000000495327221 */ /* 0x008fe20000010000 */
[--C-:B------:R-:W-:Y:S01]  /*87c0*/  FFMA.FTZ R4, R63, UR10, -R40.reuse ;  /* 0x0000000a3f047c23 */ /* 0x100fe20008010828 */
[----:B------:R-:W-:Y:S01]  /*87d0*/  F2FP.F16.F32.PACK_AB R149, R149, R10 ;  /* 0x0000000a9595723e */ /* 0x000fe200000000ff */
[--C-:B------:R-:W-:Y:S01]  /*87e0*/  FFMA.FTZ R82, R82, UR10, -R40.reuse ;  /* 0x0000000a52527c23 */ /* 0x100fe20008010828 */
[--C-:B------:R-:W-:Y:S01]  /*87f0*/  FFMA.FTZ R83, R83, UR10, -R40.reuse ;  /* 0x0000000a53537c23 */ /* 0x100fe20008010828 */
[----:B------:R-:W-:Y:S01]  /*8800*/  FFMA.FTZ R86, R86, UR10, -R40 ;  /* 0x0000000a56567c23 */ /* 0x000fe20008010828 */
[C---:B------:R-:W-:Y:S01]  /*8810*/  ISETP.GT.AND P2, PT, R8.reuse, UR21, PT ;  /* 0x0000001508007c0c */ /* 0x040fe2000bf44270 */
[----:B------:R-:W3:Y:S01]  /*8820*/  MUFU.EX2 R145, R145 ;  /* 0x0000009100917308 */ /* 0x000ee20000000800 */
[----:B-1----:R-:W-:Y:S01]  /*8830*/  FADD.FTZ R5, R151, R50 ;  /* 0x0000003297057221 */ /* 0x002fe20000010000 */
[----:B------:R-:W-:Y:S01]  /*8840*/  F2FP.F16.F32.PACK_AB R150, R21, R150 ;  /* 0x000000961596723e */ /* 0x000fe200000000ff */
[----:B------:R-:W-:-:S05]  /*8850*/  VIADD R8, R8, 0xffffffff ;  /* 0xffffffff08087836 */ /* 0x000fca0000000000 */
[----:B------:R-:W1:Y:S01]  /*8860*/  MUFU.EX2 R30, R30 ;  /* 0x0000001e001e7308 */ /* 0x000e620000000800 */
[C---:B--2---:R-:W-:Y:S01]  /*8870*/  FADD.FTZ R50, R26.reuse, R5 ;  /* 0x000000051a327221 */ /* 0x044fe20000010000 */
[----:B------:R-:W-:-:S06]  /*8880*/  F2FP.F16.F32.PACK_AB R151, R26, R151 ;  /* 0x000000971a97723e */ /* 0x000fcc00000000ff */
[----:B------:R-:W2:Y:S01]  /*8890*/  MUFU.EX2 R147, R147 ;  /* 0x0000009300937308 */ /* 0x000ea20000000800 */
[----:B---3--:R-:W-:Y:S01]  /*88a0*/  FADD.FTZ R5, R145, R50 ;  /* 0x0000003291057221 */ /* 0x008fe20000010000 */
[----:B------:R-:W-:-:S06]  /*88b0*/  FFMA.FTZ R50, R67, UR10, -R40 ;  /* 0x0000000a43327c23 */ /* 0x000fcc0008010828 */
[----:B------:R-:W3:Y:S01]  /*88c0*/  MUFU.EX2 R34, R34 ;  /* 0x0000002200227308 */ /* 0x000ee20000000800 */
[C---:B-1----:R-:W-:Y:S01]  /*88d0*/  FADD.FTZ R54, R30.reuse, R5 ;  /* 0x000000051e367221 */ /* 0x042fe20000010000 */
[----:B------:R-:W-:-:S06]  /*88e0*/  F2FP.F16.F32.PACK_AB R145, R30, R145 ;  /* 0x000000911e91723e */ /* 0x000fcc00000000ff */
[----:B------:R-:W1:Y:S01]  /*88f0*/  MUFU.EX2 R141, R141 ;  /* 0x0000008d008d7308 */ /* 0x000e620000000800 */
[----:B--2---:R-:W-:Y:S01]  /*8900*/  FADD.FTZ R5, R147, R54 ;  /* 0x0000003693057221 */ /* 0x004fe20000010000 */
[----:B------:R-:W-:Y:S02]  /*8910*/  WARPGROUP.DEPBAR.LE gsb0, 0x0 ;  /* 0x00008000000079c5 */ /* 0x000fe40000010000 */
[----:B------:R-:W-:-:S04]  /*8920*/  WARPGROUP.ARRIVE ;  /* 0x00000000000079c5 */ /* 0x000fc80000000000 */
[----:B------:R-:W2:Y:S01]  /*8930*/  MUFU.EX2 R38, R38 ;  /* 0x0000002600267308 */ /* 0x000ea20000000800 */
[----:B------:R-:W-:Y:S01]  /*8940*/  FFMA.FTZ R132, R56, UR10, -R11 ;  /* 0x0000000a38847c23 */ /* 0x000fe2000801080b */
[----:B---3--:R-:W-:Y:S01]  /*8950*/  FADD.FTZ R54, R34, R5 ;  /* 0x0000000522367221 */ /* 0x008fe20000010000 */
[----:B------:R-:W-:Y:S01]  /*8960*/  FFMA.FTZ R133, R58, UR10, -R40 ;  /* 0x0000000a3a857c23 */ /* 0x000fe20008010828 */
[--C-:B------:R-:W-:Y:S01]  /*8970*/  FFMA.FTZ R134, R60, UR10, -R11.reuse ;  /* 0x0000000a3c867c23 */ /* 0x100fe2000801080b */
[----:B------:R-:W-:Y:S01]  /*8980*/  HGMMA.64x64x16.F32 R88, R128, gdesc[UR4].tnspB, R88, gsb0 ;  /* 0x40e0000480587df0 */ /* 0x000fe20008000858 */
[----:B------:R-:W-:Y:S01]  /*8990*/  UIADD3 UR6, UR11, 0x300, URZ ;  /* 0x000003000b067890 */ /* 0x000fe2000fffe03f */
[----:B-1----:R-:W-:Y:S01]  /*89a0*/  FADD.FTZ R5, R141, R54 ;  /* 0x000000368d057221 */ /* 0x002fe20000010000 */
[----:B------:R-:W-:Y:S01]  /*89b0*/  UMOV UR7, 0x40000040 ;  /* 0x4000004000077882 */ /* 0x000fe20000000000 */
[----:B------:R-:W1:Y:S01]  /*89c0*/  MUFU.EX2 R143, R143 ;  /* 0x0000008f008f7308 */ /* 0x000e620000000800 */
[----:B------:R-:W-:Y:S01]  /*89d0*/  FFMA.FTZ R135, R62, UR10, -R40 ;  /* 0x0000000a3e877c23 */ /* 0x000fe20008010828 */
[----:B------:R-:W-:Y:S01]  /*89e0*/  FFMA.FTZ R11, R85, UR10, -R11 ;  /* 0x0000000a550b7c23 */ /* 0x000fe2000801080b */
[----:B------:R-:W-:-:S05]  /*89f0*/  F2FP.F16.F32.PACK_AB R147, R34, R147 ;  /* 0x000000932293723e */ /* 0x000fca00000000ff */
[----:B------:R-:W3:Y:S01]  /*8a00*/  MUFU.EX2 R42, R42 ;  /* 0x0000002a002a7308 */ /* 0x000ee20000000800 */
[C---:B--2---:R-:W-:Y:S01]  /*8a10*/  FADD.FTZ R54, R38.reuse, R5 ;  /* 0x0000000526367221 */ /* 0x044fe20000010000 */
[----:B------:R-:W-:-:S06]  /*8a20*/  F2FP.F16.F32.PACK_AB R141, R38, R141 ;  /* 0x0000008d268d723e */ /* 0x000fcc00000000ff */
[----:B------:R-:W-:Y:S01]  /*8a30*/  MUFU.EX2 R136, R136 ;  /* 0x0000008800887308 */ /* 0x000fe20000000800 */
[----:B-1----:R-:W-:-:S07]  /*8a40*/  FADD.FTZ R5, R143, R54 ;  /* 0x000000368f057221 */ /* 0x002fce0000010000 */
[----:B------:R-:W1:Y:S01]  /*8a50*/  MUFU.EX2 R137, R137 ;  /* 0x0000008900897308 */ /* 0x000e620000000800 */
[C---:B---3--:R-:W-:Y:S01]  /*8a60*/  FADD.FTZ R54, R42.reuse, R5 ;  /* 0x000000052a367221 */ /* 0x048fe20000010000 */
[----:B------:R-:W-:-:S06]  /*8a70*/  F2FP.F16.F32.PACK_AB R143, R42, R143 ;  /* 0x0000008f2a8f723e */ /* 0x000fcc00000000ff */
[----:B------:R-:W2:Y:S08]  /*8a80*/  MUFU.EX2 R44, R44 ;  /* 0x0000002c002c7308 */ /* 0x000eb00000000800 */
[----:B------:R-:W-:Y:S01]  /*8a90*/  MUFU.EX2 R138, R138 ;  /* 0x0000008a008a7308 */ /* 0x000fe20000000800 */
[----:B-1----:R-:W-:-:S07]  /*8aa0*/  FADD.FTZ R5, R137, R54 ;  /* 0x0000003689057221 */ /* 0x002fce0000010000 */
[----:B------:R-:W1:Y:S01]  /*8ab0*/  MUFU.EX2 R139, R139 ;  /* 0x0000008b008b7308 */ /* 0x000e620000000800 */
[C---:B--2---:R-:W-:Y:S01]  /*8ac0*/  FADD.FTZ R54, R44.reuse, R5 ;  /* 0x000000052c367221 */ /* 0x044fe20000010000 */
[----:B------:R-:W-:-:S06]  /*8ad0*/  F2FP.F16.F32.PACK_AB R137, R44, R137 ;  /* 0x000000892c89723e */ /* 0x000fcc00000000ff */
[----:B------:R-:W2:Y:S08]  /*8ae0*/  MUFU.EX2 R46, R46 ;  /* 0x0000002e002e7308 */ /* 0x000eb00000000800 */
[----:B------:R-:W-:Y:S01]  /*8af0*/  MUFU.EX2 R132, R132 ;  /* 0x0000008400847308 */ /* 0x000fe20000000800 */
[----:B-1----:R-:W-:-:S07]  /*8b00*/  FADD.FTZ R5, R139, R54 ;  /* 0x000000368b057221 */ /* 0x002fce0000010000 */
[----:B------:R-:W1:Y:S01]  /*8b10*/  MUFU.EX2 R133, R133 ;  /* 0x0000008500857308 */ /* 0x000e620000000800 */
[----:B--2---:R-:W-:Y:S01]  /*8b20*/  FADD.FTZ R26, R46, R5 ;  /* 0x000000052e1a7221 */ /* 0x004fe20000010000 */
[----:B------:R-:W-:Y:S02]  /*8b30*/  WARPGROUP.DEPBAR.LE gsb0, 0x0 ;  /* 0x00008000000079c5 */ /* 0x000fe40000010000 */
[----:B------:R-:W-:Y:S01]  /*8b40*/  WARPGROUP.ARRIVE ;  /* 0x00000000000079c5 */ /* 0x000fe20000000000 */
[--C-:B------:R-:W-:Y:S01]  /*8b50*/  FFMA.FTZ R129, R66, UR10, -R40.reuse ;  /* 0x0000000a42817c23 */ /* 0x100fe20008010828 */
[----:B------:R-:W-:Y:S01]  /*8b60*/  FFMA.FTZ R131, R70, UR10, -R40 ;  /* 0x0000000a46837c23 */ /* 0x000fe20008010828 */
[----:B------:R-:W-:Y:S01]  /*8b70*/  F2FP.F16.F32.PACK_AB R139, R46, R139 ;  /* 0x0000008b2e8b723e */ /* 0x000fe200000000ff */
[----:B------:R-:W2:Y:S02]  /*8b80*/  MUFU.EX2 R48, R48 ;  /* 0x0000003000307308 */ /* 0x000ea40000000800 */
[----:B------:R-:W-:Y:S01]  /*8b90*/  HGMMA.64x64x16.F32 R88, R124, gdesc[UR4].tnspB, R88, gsb0 ;  /* 0x40e000047c587df0 */ /* 0x000fe20008000858 */
[----:B------:R-:W-:Y:S01]  /*8ba0*/  UIADD3 UR6, UR11, 0x380, URZ ;  /* 0x000003800b067890 */ /* 0x000fe2000fffe03f */
[----:B------:R-:W-:-:S04]  /*8bb0*/  UMOV UR7, 0x40000040 ;  /* 0x4000004000077882 */ /* 0x000fc80000000000 */
        /* <DEDUP_REMOVED lines=12> */
[----:B------:R-:W3:Y:S01]  /*8c80*/  MUFU.EX2 R50, R50 ;  /* 0x0000003200327308 */ /* 0x000ee20000000800 */
[----:B-1----:R-:W-:-:S07]  /*8c90*/  FADD.FTZ R5, R129, R26 ;  /* 0x0000001a81057221 */ /* 0x002fce0000010000 */
[----:B------:R-:W-:Y:S01]  /*8ca0*/  MUFU.EX2 R20, R20 ;  /* 0x0000001400147308 */ /* 0x000fe20000000800 */
[----:B--2---:R-:W-:-:S07]  /*8cb0*/  F2FP.F16.F32.PACK_AB R128, R53, R14 ;  /* 0x0000000e3580723e */ /* 0x004fce00000000ff */
[----:B------:R-:W1:Y:S01]  /*8cc0*/  MUFU.EX2 R131, R131 ;  /* 0x0000008300837308 */ /* 0x000e620000000800 */
[C---:B---3--:R-:W-:Y:S01]  /*8cd0*/  FADD.FTZ R26, R50.reuse, R5 ;  /* 0x00000005321a7221 */ /* 0x048fe20000010000 */
[----:B------:R-:W-:Y:S01]  /*8ce0*/  F2FP.F16.F32.PACK_AB R129, R50, R129 ;  /* 0x000000813281723e */ /* 0x000fe200000000ff */
[----:B------:R-:W-:Y:S02]  /*8cf0*/  WARPGROUP.DEPBAR.LE gsb0, 0x0 ;  /* 0x00008000000079c5 */ /* 0x000fe40000010000 */
[----:B------:R-:W-:Y:S01]  /*8d00*/  WARPGROUP.ARRIVE ;  /* 0x00000000000079c5 */ /* 0x000fe20000000000 */
[----:B------:R-:W-:Y:S02]  /*8d10*/  FFMA.FTZ R125, R74, UR10, -R40 ;  /* 0x0000000a4a7d7c23 */ /* 0x000fe40008010828 */
[----:B------:R-:W2:Y:S03]  /*8d20*/  MUFU.EX2 R57, R57 ;  /* 0x0000003900397308 */ /* 0x000ea60000000800 */
[----:B------:R-:W-:Y:S01]  /*8d30*/  HGMMA.64x64x16.F32 R88, R120, gdesc[UR4].tnspB, R88, gsb0 ;  /* 0x40e0000478587df0 */ /* 0x000fe20008000858 */
[----:B-1----:R-:W-:-:S04]  /*8d40*/  FADD.FTZ R5, R131, R26 ;  /* 0x0000001a83057221 */ /* 0x002fc80000010000 */
[----:B------:R-:W-:Y:S08]  /*8d50*/  MUFU.EX2 R24, R24 ;  /* 0x0000001800187308 */ /* 0x000ff00000000800 */
[----:B------:R-:W-:Y:S01]  /*8d60*/  MUFU.EX2 R125, R125 ;  /* 0x0000007d007d7308 */ /* 0x000fe20000000800 */
[----:B--2---:R-:W-:-:S07]  /*8d70*/  F2FP.F16.F32.PACK_AB R130, R57, R20 ;  /* 0x000000143982723e */ /* 0x004fce00000000ff */
[----:B------:R-:W1:Y:S08]  /*8d80*/  MUFU.EX2 R61, R61 ;  /* 0x0000003d003d7308 */ /* 0x000e700000000800 */
[----:B------:R-:W-:Y:S08]  /*8d90*/  MUFU.EX2 R28, R28 ;  /* 0x0000001c001c7308 */ /* 0x000ff00000000800 */
[----:B------:R-:W-:Y:S01]  /*8da0*/  MUFU.EX2 R78, R78 ;  /* 0x0000004e004e7308 */ /* 0x000fe20000000800 */
[----:B-1----:R-:W-:-:S07]  /*8db0*/  F2FP.F16.F32.PACK_AB R124, R61, R24 ;  /* 0x000000183d7c723e */ /* 0x002fce00000000ff */
[----:B------:R-:W1:Y:S08]  /*8dc0*/  MUFU.EX2 R65, R65 ;  /* 0x0000004100417308 */ /* 0x000e700000000800 */
[----:B------:R-:W2:Y:S08]  /*8dd0*/  MUFU.EX2 R79, R79 ;  /* 0x0000004f004f7308 */ /* 0x000eb00000000800 */
[----:B------:R-:W-:Y:S01]  /*8de0*/  MUFU.EX2 R32, R32 ;  /* 0x0000002000207308 */ /* 0x000fe20000000800 */
[----:B-1----:R-:W-:-:S07]  /*8df0*/  F2FP.F16.F32.PACK_AB R126, R65, R28 ;  /* 0x0000001c417e723e */ /* 0x002fce00000000ff */
[----:B------:R-:W-:Y:S01]  /*8e00*/  MUFU.EX2 R82, R82 ;  /* 0x0000005200527308 */ /* 0x000fe20000000800 */
[----:B--2---:R-:W-:-:S07]  /*8e10*/  F2FP.F16.F32.PACK_AB R127, R79, R78 ;  /* 0x0000004e4f7f723e */ /* 0x004fce00000000ff */
[----:B------:R-:W1:Y:S01]  /*8e20*/  MUFU.EX2 R69, R69 ;  /* 0x0000004500457308 */ /* 0x000e620000000800 */
[----:B------:R-:W-:Y:S02]  /*8e30*/  WARPGROUP.DEPBAR.LE gsb0, 0x0 ;  /* 0x00008000000079c5 */ /* 0x000fe40000010000 */
[----:B------:R2:W-:Y:S06]  /*8e40*/  BAR.ARV R31, 0x100 ;  /* 0x0004001f0000751d */ /* 0x0005ec0000002000 */
[----:B------:R3:W-:Y:S01]  /*8e50*/  @!P1 SYNCS.ARRIVE.TRANS64.RED.A1T0 RZ, [R27+URZ], RZ ;  /* 0x000000ff1bff99a7 */ /* 0x0007e2000810043f */
[----:B------:R-:W4:Y:S01]  /*8e60*/  MUFU.EX2 R83, R83 ;  /* 0x0000005300537308 */ /* 0x000f220000000800 */
[-C--:B------:R-:W-:Y:S01]  /*8e70*/  FMUL.FTZ R88, R88, R12.reuse ;  /* 0x0000000c58587220 */ /* 0x080fe20000410000 */
[-C--:B------:R-:W-:Y:S01]  /*8e80*/  FMUL.FTZ R89, R89, R12.reuse ;  /* 0x0000000c59597220 */ /* 0x080fe20000410000 */
[-C--:B------:R-:W-:Y:S01]  /*8e90*/  FMUL.FTZ R92, R92, R12.reuse ;  /* 0x0000000c5c5c7220 */ /* 0x080fe20000410000 */
[-C--:B------:R-:W-:Y:S01]  /*8ea0*/  FMUL.FTZ R93, R93, R12.reuse ;  /* 0x0000000c5d5d7220 */ /* 0x080fe20000410000 */
[----:B------:R-:W-:Y:S01]  /*8eb0*/  FMUL.FTZ R96, R96, R12 ;  /* 0x0000000c60607220 */ /* 0x000fe20000410000 */
[----:B-1----:R-:W-:Y:S01]  /*8ec0*/  F2FP.F16.F32.PACK_AB R120, R69, R32 ;  /* 0x000000204578723e */ /* 0x002fe200000000ff */
[----:B---3--:R-:W-:Y:S01]  /*8ed0*/  IMAD.U32 R27, RZ, RZ, UR23 ;  /* 0x00000017ff1b7e24 */ /* 0x008fe2000f8e00ff */
        /* <DEDUP_REMOVED lines=9> */
[----:B------:R-:W-:Y:S01]  /*8f70*/  @!P1 VIADD R27, R27, 0x16860 ;  /* 0x000168601b1b9836 */ /* 0x000fe20000000000 */
[----:B----4-:R-:W-:Y:S01]  /*8f80*/  F2FP.F16.F32.PACK_AB R121, R83, R82 ;  /* 0x000000525379723e */ /* 0x010fe200000000ff */
[-C--:B------:R-:W-:Y:S01]  /*8f90*/  FMUL.FTZ R108, R108, R12.reuse ;  /* 0x0000000c6c6c7220 */ /* 0x080fe20000410000 */
[-C--:B------:R-:W-:Y:S01]  /*8fa0*/  FMUL.FTZ R109, R109, R12.reuse ;  /* 0x0000000c6d6d7220 */ /* 0x080fe20000410000 */
[-C--:B------:R-:W-:Y:S01]  /*8fb0*/  FMUL.FTZ R112, R112, R12.reuse ;  /* 0x0000000c70707220 */ /* 0x080fe20000410000 */
[----:B--2---:R-:W-:Y:S01]  /*8fc0*/  @!P1 PRMT R31, RZ, 0x654, R27 ;  /* 0x00000654ff1f9816 */ /* 0x004fe2000000001b */
[----:B------:R-:W-:Y:S01]  /*8fd0*/  FADD.FTZ R27, R21, R52 ;  /* 0x00000034151b7221 */ /* 0x000fe20000010000 */
[----:B------:R-:W1:Y:S01]  /*8fe0*/  MUFU.EX2 R11, R11 ;  /* 0x0000000b000b7308 */ /* 0x000e620000000800 */
[----:B------:R-:W-:Y:S01]  /*8ff0*/  FMUL.FTZ R113, R113, R12 ;  /* 0x0000000c71717220 */ /* 0x000fe20000410000 */
[----:B------:R2:W-:Y:S01]  /*9000*/  @!P1 SYNCS.ARRIVE.TRANS64.RED.A1T0 RZ, [R31+URZ], RZ ;  /* 0x000000ff1fff99a7 */ /* 0x0005e2000810043f */
[----:B------:R-:W-:Y:S01]  /*9010*/  FADD.FTZ R52, R144, R27 ;  /* 0x0000001b90347221 */ /* 0x000fe20000010000 */
[----:B------:R-:W-:Y:S01]  /*9020*/  F2FP.F16.F32.PACK_AB R144, R15, R144 ;  /* 0x000000900f90723e */ /* 0x000fe200000000ff */
[-C--:B------:R-:W-:Y:S01]  /*9030*/  FMUL.FTZ R116, R116, R12.reuse ;  /* 0x0000000c74747220 */ /* 0x080fe20000410000 */
[----:B------:R-:W-:Y:S01]  /*9040*/  FMUL.FTZ R117, R117, R12 ;  /* 0x0000000c75757220 */ /* 0x000fe20000410000 */
[----:B------:R-:W-:Y:S01]  /*9050*/  FADD.FTZ R27, R15, R52 ;  /* 0x000000340f1b7221 */ /* 0x000fe20000010000 */
[--C-:B------:R-:W-:Y:S01]  /*9060*/  FFMA.FTZ R52, R71, UR10, -R40.reuse ;  /* 0x0000000a47347c23 */ /* 0x100fe20008010828 */
[----:B------:R-:W-:Y:S01]  /*9070*/  FFMA.FTZ R40, R87, UR10, -R40 ;  /* 0x0000000a57287c23 */ /* 0x000fe20008010828 */
[-C--:B------:R-:W-:Y:S01]  /*9080*/  FMUL.FTZ R90, R90, R73.reuse ;  /* 0x000000495a5a7220 */ /* 0x080fe20000410000 */
[----:B------:R-:W-:Y:S01]  /*9090*/  FADD.FTZ R56, R146, R27 ;  /* 0x0000001b92387221 */ /* 0x000fe20000010000 */
[----:B------:R-:W-:Y:S01]  /*90a0*/  F2FP.F16.F32.PACK_AB R146, R29, R146 ;  /* 0x000000921d92723e */ /* 0x000fe200000000ff */
[----:B------:R-:W-:Y:S01]  /*90b0*/  MUFU.EX2 R123, R40 ;  /* 0x00000028007b7308 */ /* 0x000fe20000000800 */
[-C--:B------:R-:W-:Y:S01]  /*90c0*/  FMUL.FTZ R91, R91, R73.reuse ;  /* 0x000000495b5b7220 */ /* 0x080fe20000410000 */
[----:B------:R-:W-:Y:S01]  /*90d0*/  FADD.FTZ R27, R29, R56 ;  /* 0x000000381d1b7221 */ /* 0x000fe20000010000 */
[-C--:B------:R-:W-:Y:S01]  /*90e0*/  FMUL.FTZ R94, R94, R73.reuse ;  /* 0x000000495e5e7220 */ /* 0x080fe20000410000 */
[----:B-1----:R-:W-:Y:S01]  /*90f0*/  F2FP.F16.F32.PACK_AB R122, R11, R36 ;  /* 0x000000240b7a723e */ /* 0x002fe200000000ff */
[-C--:B------:R-:W-:Y:S01]  /*9100*/  FMUL.FTZ R95, R95, R73.reuse ;  /* 0x000000495f5f7220 */ /* 0x080fe20000410000 */
[----:B------:R-:W-:Y:S01]  /*9110*/  FADD.FTZ R56, R140, R27 ;  /* 0x0000001b8c387221 */ /* 0x000fe20000010000 */
[C---:B------:R-:W-:Y:S01]  /*9120*/  F2FP.F16.F32.PACK_AB R140, R33.reuse, R140 ;  /* 0x0000008c218c723e */ /* 0x040fe200000000ff */
[----:B------:R-:W1:Y:S01]  /*9130*/  MUFU.EX2 R52, R52 ;  /* 0x0000003400347308 */ /* 0x000e620000000800 */
[-C--:B------:R-:W-:Y:S01]  /*9140*/  FMUL.FTZ R98, R98, R73.reuse ;  /* 0x0000004962627220 */ /* 0x080fe20000410000 */
[----:B------:R-:W-:Y:S01]  /*9150*/  FADD.FTZ R27, R33, R56 ;  /* 0x00000038211b7221 */ /* 0x000fe20000010000 */
[-C--:B------:R-:W-:Y:S01]  /*9160*/  FMUL.FTZ R99, R99, R73.reuse ;  /* 0x0000004963637220 */ /* 0x080fe20000410000 */
[-C--:B------:R-:W-:Y:S01]  /*9170*/  FMUL.FTZ R102, R102, R73.reuse ;  /* 0x0000004966667220 */ /* 0x080fe20000410000 */
[-C--:B------:R-:W-:Y:S01]  /*9180*/  FMUL.FTZ R103, R103, R73.reuse ;  /* 0x0000004967677220 */ /* 0x080fe20000410000 */
[----:B------:R-:W-:Y:S01]  /*9190*/  FADD.FTZ R56, R142, R27 ;  /* 0x0000001b8e387221 */ /* 0x000fe20000010000 */
[----:B------:R-:W-:Y:S01]  /*91a0*/  F2FP.F16.F32.PACK_AB R142, R25, R142 ;  /* 0x0000008e198e723e */ /* 0x000fe200000000ff */
[-C--:B------:R-:W-:Y:S01]  /*91b0*/  FMUL.FTZ R106, R106, R73.reuse ;  /* 0x000000496a6a7220 */ /* 0x080fe20000410000 */
[-C--:B------:R-:W-:Y:S01]  /*91c0*/  FMUL.FTZ R107, R107, R73.reuse ;  /* 0x000000496b6b7220 */ /* 0x080fe20000410000 */
[----:B------:R-:W-:Y:S01]  /*91d0*/  FADD.FTZ R27, R25, R56 ;  /* 0x00000038191b7221 */ /* 0x000fe20000010000 */
[-C--:B------:R-:W-:Y:S01]  /*91e0*/  FMUL.FTZ R110, R110, R73.reuse ;  /* 0x000000496e6e7220 */ /* 0x080fe20000410000 */
[-C--:B------:R-:W-:Y:S01]  /*91f0*/  FMUL.FTZ R111, R111, R73.reuse ;  /* 0x000000496f6f7220 */ /* 0x080fe20000410000 */
[-C--:B------:R-:W-:Y:S01]  /*9200*/  FMUL.FTZ R114, R114, R73.reuse ;  /* 0x0000004972727220 */ /* 0x080fe20000410000 */
[----:B------:R-:W-:Y:S01]  /*9210*/  FADD.FTZ R56, R136, R27 ;  /* 0x0000001b88387221 */ /* 0x000fe20000010000 */
[----:B------:R-:W-:Y:S01]  /*9220*/  F2FP.F16.F32.PACK_AB R136, R37, R136 ;  /* 0x000000882588723e */ /* 0x000fe200000000ff */
[----:B------:R-:W-:Y:S01]  /*9230*/  FMUL.FTZ R115, R115, R73 ;  /* 0x0000004973737220 */ /* 0x000fe20000410000 */
[C---:B-1----:R-:W-:Y:S01]  /*9240*/  FADD.FTZ R26, R52.reuse, R5 ;  /* 0x00000005341a7221 */ /* 0x042fe20000010000 */
[----:B------:R-:W-:Y:S01]  /*9250*/  FADD.FTZ R13, R37, R56 ;  /* 0x00000038250d7221 */ /* 0x000fe20000010000 */
[----:B------:R-:W-:Y:S01]  /*9260*/  F2FP.F16.F32.PACK_AB R131, R52, R131 ;  /* 0x000000833483723e */ /* 0x000fe200000000ff */
[-C--:B------:R-:W-:Y:S01]  /*9270*/  FMUL.FTZ R118, R118, R73.reuse ;  /* 0x0000004976767220 */ /* 0x080fe20000410000 */
[----:B------:R-:W-:Y:S01]  /*9280*/  FADD.FTZ R5, R125, R26 ;  /* 0x0000001a7d057221 */ /* 0x000fe20000010000 */
[----:B------:R-:W-:Y:S01]  /*9290*/  FADD.FTZ R10, R138, R13 ;  /* 0x0000000d8a0a7221 */ /* 0x000fe20000010000 */
[----:B------:R-:W-:Y:S01]  /*92a0*/  F2FP.F16.F32.PACK_AB R138, R45, R138 ;  /* 0x0000008a2d8a723e */ /* 0x000fe200000000ff */
[----:B------:R-:W-:-:S02]  /*92b0*/  FMUL.FTZ R119, R119, R73 ;  /* 0x0000004977777220 */ /* 0x000fc40000410000 */
[----:B------:R-:W-:Y:S02]  /*92c0*/  FADD.FTZ R13, R45, R10 ;  /* 0x0000000a2d0d7221 */ /* 0x000fe40000010000 */
[----:B------:R-:W1:Y:S02]  /*92d0*/  MUFU.EX2 R10, R75 ;  /* 0x0000004b000a7308 */ /* 0x000e640000000800 */
[----:B------:R-:W-:Y:S01]  /*92e0*/  FADD.FTZ R30, R132, R13 ;  /* 0x0000000d841e7221 */ /* 0x000fe20000010000 */
[----:B------:R-:W-:-:S03]  /*92f0*/  F2FP.F16.F32.PACK_AB R132, R41, R132 ;  /* 0x000000842984723e */ /* 0x000fc600000000ff */
[----:B------:R-:W-:-:S04]  /*9300*/  FADD.FTZ R13, R41, R30 ;  /* 0x0000001e290d7221 */ /* 0x000fc80000010000 */
[----:B------:R-:W-:Y:S01]  /*9310*/  FADD.FTZ R30, R134, R13 ;  /* 0x0000000d861e7221 */ /* 0x000fe20000010000 */
[----:B------:R-:W-:-:S03]  /*9320*/  F2FP.F16.F32.PACK_AB R134, R49, R134 ;  /* 0x000000863186723e */ /* 0x000fc600000000ff */
[----:B------:R-:W-:Y:S01]  /*9330*/  FADD.FTZ R13, R49, R30 ;  /* 0x0000001e310d7221 */ /* 0x000fe20000010000 */
[----:B-1----:R-:W-:-:S03]  /*9340*/  FADD.FTZ R5, R10, R5 ;  /* 0x000000050a057221 */ /* 0x002fc60000010000 */
[----:B------:R-:W-:Y:S01]  /*9350*/  FADD.FTZ R30, R14, R13 ;  /* 0x0000000d0e1e7221 */ /* 0x000fe20000010000 */
[----:B------:R-:W-:Y:S01]  /*9360*/  F2FP.F16.F32.PACK_AB R125, R10, R125 ;  /* 0x0000007d0a7d723e */ /* 0x000fe200000000ff */
[----:B------:R-:W-:Y:S02]  /*9370*/  FADD.FTZ R5, R78, R5 ;  /* 0x000000054e057221 */ /* 0x000fe40000010000 */
[----:B------:R-:W-:Y:S02]  /*9380*/  FADD.FTZ R13, R53, R30 ;  /* 0x0000001e350d7221 */ /* 0x000fe40000010000 */
[----:B------:R-:W-:Y:S02]  /*9390*/  FADD.FTZ R5, R79, R5 ;  /* 0x000000054f057221 */ /* 0x000fe40000010000 */
[----:B------:R-:W-:Y:S02]  /*93a0*/  FADD.FTZ R30, R20, R13 ;  /* 0x0000000d141e7221 */ /* 0x000fe40000010000 */
[----:B------:R-:W-:-:S02]  /*93b0*/  FADD.FTZ R5, R82, R5 ;  /* 0x0000000552057221 */ /* 0x000fc40000010000 */
[----:B------:R-:W-:Y:S02]  /*93c0*/  FADD.FTZ R13, R57, R30 ;  /* 0x0000001e390d7221 */ /* 0x000fe40000010000 */
[----:B------:R-:W-:Y:S02]  /*93d0*/  FADD.FTZ R5, R83, R5 ;  /* 0x0000000553057221 */ /* 0x000fe40000010000 */
[----:B------:R-:W-:Y:S02]  /*93e0*/  FADD.FTZ R30, R24, R13 ;  /* 0x0000000d181e7221 */ /* 0x000fe40000010000 */
[----:B------:R-:W-:Y:S02]  /*93f0*/  FADD.FTZ R10, R86, R5 ;  /* 0x00000005560a7221 */ /* 0x000fe40000010000 */
[----:B------:R-:W-:-:S04]  /*9400*/  FADD.FTZ R13, R61, R30 ;  /* 0x0000001e3d0d7221 */ /* 0x000fc80000010000 */
[----:B------:R-:W-:-:S04]  /*9410*/  FADD.FTZ R4, R28, R13 ;  /* 0x0000000d1c047221 */ /* 0x000fc80000010000 */
[----:B------:R-:W-:-:S04]  /*9420*/  FADD.FTZ R13, R65, R4 ;  /* 0x00000004410d7221 */ /* 0x000fc80000010000 */
[----:B------:R-:W-:-:S04]  /*9430*/  FADD.FTZ R4, R32, R13 ;  /* 0x0000000d20047221 */ /* 0x000fc80000010000 */
[----:B------:R-:W-:-:S04]  /*9440*/  FADD.FTZ R13, R69, R4 ;  /* 0x00000004450d7221 */ /* 0x000fc80000010000 */
[----:B------:R-:W-:-:S04]  /*9450*/  FADD.FTZ R4, R36, R13 ;  /* 0x0000000d24047221 */ /* 0x000fc80000010000 */
[----:B------:R-:W-:Y:S01]  /*9460*/  FADD.FTZ R5, R11, R4 ;  /* 0x000000040b057221 */ /* 0x000fe20000010000 */
[C---:B------:R-:W-:Y:S01]  /*9470*/  FADD.FTZ R4, R123.reuse, R10 ;  /* 0x0000000a7b047221 */ /* 0x040fe20000010000 */
[----:B------:R-:W-:Y:S01]  /*9480*/  F2FP.F16.F32.PACK_AB R123, R123, R86 ;  /* 0x000000567b7b723e */ /* 0x000fe200000000ff */
[----:B------:R-:W-:Y:S02]  /*9490*/  IMAD.MOV.U32 R10, RZ, RZ, R9 ;  /* 0x000000ffff0a7224 */ /* 0x000fe400078e0009 */
[----:B------:R-:W-:Y:S01]  /*94a0*/  IMAD.MOV.U32 R11, RZ, RZ, R6 ;  /* 0x000000ffff0b7224 */ /* 0x000fe200078e0006 */
[----:B--2---:R-:W-:Y:S06]  /*94b0*/  @P2 BRA `(.L_x_708) ;  /* 0xffffffe000e82947 */ /* 0x004fec000383ffff */
.L_x_699:
[----:B------:R-:W-:-:S13]  /*94c0*/  ISETP.GE.AND P2, PT, R8, UR45, PT ;  /* 0x0000002d08007c0c */ /* 0x000fda000bf46270 */
[----:B------:R-:W-:Y:S05]  /*94d0*/  @!P2 BRA `(.L_x_709) ;  /* 0x0000002c004ca947 */ /* 0x000fea0003800000 */
[----:B------:R-:W-:Y:S01]  /*94e0*/  IMAD.MOV.U32 R12, RZ, RZ, R9 ;  /* 0x000000ffff0c7224 */ /* 0x000fe200078e0009 */
[----:B------:R-:W-:Y:S01]  /*94f0*/  UMOV UR27, UR37 ;  /* 0x00000025001b7c82 */ /* 0x000fe20008000000 */
[----:B------:R-:W-:Y:S01]  /*9500*/  IMAD.MOV.U32 R11, RZ, RZ, R6 ;  /* 0x000000ffff0b7224 */ /* 0x000fe200078e0006 */
[----:B------:R-:W-:Y:S01]  /*9510*/  UMOV UR26, UR39 ;  /* 0x00000027001a7c82 */ /* 0x000fe20008000000 */
[----:B------:R-:W-:Y:S01]  /*9520*/  IMAD.IADD R10, R0, 0x1, R7 ;  /* 0x00000001000a7824 */ /* 0x000fe200078e0207 */
[----:B------:R-:W-:Y:S01]  /*9530*/  ULDC UR22, c[0x0][0x9e4] ;  /* 0x0002790000167ab9 */ /* 0x000fe20000000800 */
[----:B------:R-:W-:Y:S01]  /*9540*/  ULDC UR25, c[0x0][0x9dc] ;  /* 0x0002770000197ab9 */ /* 0x000fe20000000800 */
[----:B------:R-:W-:Y:S01]  /*9550*/  ULDC UR24, c[0x0][0x288] ;  /* 0x0000a20000187ab9 */ /* 0x000fe20000000800 */
[----:B------:R-:W-:Y:S01]  /*9560*/  ULDC UR21, c[0x0][0x988] ;  /* 0x0002620000157ab9 */ /* 0x000fe20000000800 */
[----:B------:R-:W-:-:S05]  /*9570*/  ULDC UR23, c[0x0][0x9e0] ;  /* 0x0002780000177ab9 */ /* 0x000fca0000000800 */
.L_x_726:
        /* <DEDUP_REMOVED lines=9> */
.L_x_711:
[----:B------:R-:W-:Y:S01]  /*9610*/  ULEA UR6, UR39, UR40, 0x3 ;  /* 0x0000002827067291 */ /* 0x000fe2000f8e183f */
[----:B------:R-:W-:-:S05]  /*9620*/  IMAD.U32 R6, RZ, RZ, UR37 ;  /* 0x00000025ff067e24 */ /* 0x000fca000f8e00ff */
[----:B------:R-:W-:-:S04]  /*9630*/  SHF.L.U32 R6, R6, 0x1f, RZ ;  /* 0x0000001f06067819 */ /* 0x000fc800000006ff */
[----:B------:R1:W2:Y:S01]  /*9640*/  SYNCS.PHASECHK.TRANS64.TRYWAIT P2, [UR6+0x16830], R6 ;  /* 0x01683006ff0075a7 */ /* 0x0002a20008040146 */
[----:B------:R-:W-:Y:S05]  /*9650*/  @!P0 BRA `(.L_x_712) ;  /* 0x0000000000048947 */ /* 0x000fea0003800000 */
[----:B------:R-:W-:Y:S01]  /*9660*/  BPT.TRAP 0x1 ;  /* 0x000000040000795c */ /* 0x000fe20000300000 */
.L_x_712:
[----:B--2---:R-:W-:Y:S05]  /*9670*/  @P2 BRA `(.L_x_710) ;  /* 0x0000000000082947 */ /* 0x004fea0003800000 */
[----:B------:R-:W2:Y:S02]  /*9680*/  SYNCS.PHASECHK.TRANS64.TRYWAIT P2, [UR6+0x16830], R6 ;  /* 0x01683006ff0075a7 */ /* 0x000ea40008040146 */
[----:B--2---:R-:W-:Y:S05]  /*9690*/  @!P2 BRA `(.L_x_713) ;  /* 0x000000700034a947 */ /* 0x004fea0003800000 */
.L_x_710:
        /* <DEDUP_REMOVED lines=25> */
.L_x_715:
[----:B------:R-:W-:Y:S01]  /*9830*/  ULEA UR6, UR26, UR40, 0x3 ;  /* 0x000000281a067291 */ /* 0x000fe2000f8e183f */
[----:B------:R-:W-:-:S05]  /*9840*/  IMAD.U32 R6, RZ, RZ, UR27 ;  /* 0x0000001bff067e24 */ /* 0x000fca000f8e00ff */
[----:B------:R-:W-:-:S04]  /*9850*/  SHF.L.U32 R6, R6, 0x1f, RZ ;  /* 0x0000001f06067819 */ /* 0x000fc800000006ff */
[----:B------:R1:W2:Y:S01]  /*9860*/  SYNCS.PHASECHK.TRANS64.TRYWAIT P2, [UR6+0x16850], R6 ;  /* 0x01685006ff0075a7 */ /* 0x0002a20008040146 */
[----:B------:R-:W-:Y:S05]  /*9870*/  @!P0 BRA `(.L_x_716) ;  /* 0x0000000000048947 */ /* 0x000fea0003800000 */
[----:B------:R-:W-:Y:S01]  /*9880*/  BPT.TRAP 0x1 ;  /* 0x000000040000795c */ /* 0x000fe20000300000 */
.L_x_716:
[----:B--2---:R-:W-:Y:S05]  /*9890*/  @P2 BRA `(.L_x_714) ;  /* 0x0000000000082947 */ /* 0x004fea0003800000 */
[----:B------:R-:W2:Y:S02]  /*98a0*/  SYNCS.PHASECHK.TRANS64.TRYWAIT P2, [UR6+0x16850], R6 ;  /* 0x01685006ff0075a7 */ /* 0x000ea40008040146 */
[----:B--2---:R-:W-:Y:S05]  /*98b0*/  @!P2 BRA `(.L_x_717) ;  /* 0x0000006c00c4a947 */ /* 0x004fea0003800000 */
.L_x_714:
[----:B------:R-:W-:Y:S01]  /*98c0*/  UIADD3 UR6, UR40, 0x400, URZ ;  /* 0x0000040028067890 */ /* 0x000fe2000fffe03f */
[----:B------:R-:W-:Y:S01]  /*98d0*/  WARPGROUP.ARRIVE ;  /* 0x00000000000079c5 */ /* 0x000fe20000000000 */
[----:B------:R-:W-:Y:S01]  /*98e0*/  UMOV UR7, 0x40000040 ;  /* 0x4000004000077882 */ /* 0x000fe20000000000 */
[----:B------:R-:W3:Y:S01]  /*98f0*/  LDC R20, c[0x0][0x2e0] ;  /* 0x0000b800ff147b82 */ /* 0x000ee20000000800 */
[----:B------:R-:W-:Y:S01]  /*9900*/  USHF.R.U32.HI UR6, URZ, 0x4, UR6 ;  /* 0x000000043f067899 */ /* 0x000fe20008011606 */
[----:B------:R-:W-:Y:S01]  /*9910*/  IMAD.U32 R14, RZ, RZ, UR39 ;  /* 0x00000027ff0e7e24 */ /* 0x000fe2000f8e00ff */
[----:B------:R-:W-:Y:S01]  /*9920*/  ISETP.GE.U32.AND P2, PT, R2, 0x180, PT ;  /* 0x000001800200780c */ /* 0x000fe20003f46070 */
[----:B-12---:R-:W-:Y:S01]  /*9930*/  IMAD.SHL.U32 R6, R8, 0x80, RZ ;  /* 0x0000008008067824 */ /* 0x006fe200078e00ff */
[----:B------:R-:W-:Y:S01]  /*9940*/  ULOP3.LUT UR6, UR6, 0x3fff, URZ, 0xc0, !UPT ;  /* 0x00003fff06067892 */ /* 0x000fe2000f8ec03f */
[----:B------:R-:W-:Y:S01]  /*9950*/  VIADD R13, R16, 0x9 ;  /* 0x00000009100d7836 */ /* 0x000fe20000000000 */
[----:B------:R-:W-:-:S02]  /*9960*/  @!P1 LEA R14, R14, UR40, 0x3 ;  /* 0x000000280e0e9c11 */ /* 0x000fc4000f8e18ff */
[----:B------:R-:W-:Y:S01]  /*9970*/  ULEA UR10, UR26, UR6, 0xa ;  /* 0x000000061a0a7291 */ /* 0x000fe2000f8e503f */
[----:B------:R-:W-:Y:S02]  /*9980*/  IADD3 R9, -R6, 0x1, RZ ;  /* 0x0000000106097810 */ /* 0x000fe40007ffe1ff */
[----:B------:R-:W-:-:S04]  /*9990*/  @!P1 VIADD R14, R14, 0x16840 ;  /* 0x000168400e0e9836 */ /* 0x000fc80000000000 */
[----:B------:R-:W-:Y:S01]  /*99a0*/  UMOV UR6, UR10 ;  /* 0x0000000a00067c82 */ /* 0x000fe20008000000 */
[----:B------:R-:W-:Y:S01]  /*99b0*/  @!P1 PRMT R14, RZ, 0x654, R14 ;  /* 0x00000654ff0e9816 */ /* 0x000fe2000000000e */
[----:B------:R-:W-:Y:S01]  /*99c0*/  HGMMA.64x64x16.F32 R88, R148, gdesc[UR4].tnspB, R88, gsb0 ;  /* 0x40e0000494587df0 */ /* 0x000fe20008000858 */
[----:B------:R-:W-:Y:S01]  /*99d0*/  UIADD3 UR6, UR10, 0x80, URZ ;  /* 0x000000800a067890 */ /* 0x000fe2000fffe03f */
[----:B------:R-:W-:Y:S01]  /*99e0*/  UMOV UR7, 0x40000040 ;  /* 0x4000004000077882 */ /* 0x000fe20000000000 */
[----:B---3--:R-:W-:Y:S01]  /*99f0*/  IMAD R9, R20, UR47, R9 ;  /* 0x0000002f14097c24 */ /* 0x008fe2000f8e0209 */
[----:B------:R-:W-:Y:S01]  /*9a00*/  SEL R20, R13, 0x9, !P2 ;  /* 0x000000090d147807 */ /* 0x000fe20005000000 */
        /* <DEDUP_REMOVED lines=33> */
[----:B------:R-:W-:Y:S02]  /*9c20*/  ULOP3.LUT UR6, URZ, UR25, URZ, 0x33, !UPT ;  /* 0x000000193f067292 */ /* 0x000fe4000f8e333f */
[----:B------:R-:W-:Y:S02]  /*9c30*/  WARPGROUP.DEPBAR.LE gsb0, 0x0 ;  /* 0x00008000000079c5 */ /* 0x000fe40000010000 */
[----:B------:R1:W-:Y:S06]  /*9c40*/  BAR.ARV R20, 0x100 ;  /* 0x000400140000751d */ /* 0x0003ec0000002000 */
[----:B------:R2:W-:Y:S02]  /*9c50*/  @!P1 SYNCS.ARRIVE.TRANS64.RED.A1T0 RZ, [R14+URZ], RZ ;  /* 0x000000ff0eff99a7 */ /* 0x0005e4000810043f */
[----:B--2---:R-:W-:-:S04]  /*9c60*/  VIADD R14, R9, -UR24 ;  /* 0x80000018090e7c36 */ /* 0x004fc80008000000 */
[----:B------:R-:W-:-:S04]  /*9c70*/  IMAD R14, R17, -0x2, R14 ;  /* 0xfffffffe110e7824 */ /* 0x000fc800078e020e */
[C---:B------:R-:W-:Y:S02]  /*9c80*/  VIADD R9, R14.reuse, UR23 ;  /* 0x000000170e097c36 */ /* 0x040fe40008000000 */
[----:B------:R-:W-:Y:S02]  /*9c90*/  VIADD R13, R14, UR6 ;  /* 0x000000060e0d7c36 */ /* 0x000fe40008000000 */
[C---:B------:R-:W-:Y:S02]  /*9ca0*/  IMAD.IADD R14, R0.reuse, 0x1, R9 ;  /* 0x00000001000e7824 */ /* 0x040fe400078e0209 */
[----:B------:R-:W-:Y:S01]  /*9cb0*/  IMAD.IADD R15, R0, 0x1, R13 ;  /* 0x00000001000f7824 */ /* 0x000fe200078e020d */
[----:B-1----:R-:W-:Y:S06]  /*9cc0*/  @!P5 BRA `(.L_x_718) ;  /* 0x00000000005cd947 */ /* 0x002fec0003800000 */
        /* <DEDUP_REMOVED lines=11> */
.L_x_720:
[----:B------:R-:W-:-:S05]  /*9d80*/  IMAD.U32 R121, RZ, RZ, UR22 ;  /* 0x00000016ff797e24 */ /* 0x000fca000f8e00ff */
[----:B------:R-:W-:-:S13]  /*9d90*/  ISETP.NE.AND P2, PT, R121, 0x1, PT ;  /* 0x000000017900780c */ /* 0x000fda0003f45270 */
[----:B------:R-:W1:Y:S01]  /*9da0*/  @P2 LDC.64 R122, c[0x0][0x9e8] ;  /* 0x00027a00ff7a2b82 */ /* 0x000e620000000a00 */
[----:B------:R-:W-:-:S04]  /*9db0*/  @P2 IMAD.IADD R21, R0, 0x1, R7 ;  /* 0x0000000100152824 */ /* 0x000fc800078e0207 */
[----:B-1----:R-:W-:-:S04]  /*9dc0*/  @P2 IMAD.HI.U32 R122, R21, R122, RZ ;  /* 0x0000007a157a2227 */ /* 0x002fc800078e00ff */
[----:B------:R-:W-:Y:S01]  /*9dd0*/  IMAD.MOV.U32 R21, RZ, RZ, R10 ;  /* 0x000000ffff157224 */ /* 0x000fe200078e000a */
[----:B------:R-:W-:-:S07]  /*9de0*/  @P2 SHF.R.U32.HI R21, RZ, R123, R122 ;  /* 0x0000007bff152219 */ /* 0x000fce000001167a */
.L_x_721:
[----:B------:R-:W-:Y:S05]  /*9df0*/  BSYNC B0 ;  /* 0x0000000000007941 */ /* 0x000fea0003800000 */
.L_x_719:
[----:B------:R-:W-:-:S04]  /*9e00*/  IMAD R20, R21, R121, -R6 ;  /* 0x0000007915147224 */ /* 0x000fc800078e0a06 */
[----:B------:R-:W-:-:S05]  /*9e10*/  IMAD R20, R17, -0x2, R20 ;  /* 0xfffffffe11147824 */ /* 0x000fca00078e0214 */
[----:B------:R-:W-:Y:S02]  /*9e20*/  VIADDMNMX R14, R20, R121, R14, PT ;  /* 0x00000079140e7246 */ /* 0x000fe4000380010e */
[----:B------:R-:W-:-:S07]  /*9e30*/  VIMNMX R15, R15, R20, !PT ;  /* 0x000000140f0f7248 */ /* 0x000fce0007fe0100 */
.L_x_718:
[----:B------:R-:W-:Y:S01]  /*9e40*/  ISETP.GT.AND P2, PT, R8, -0x1, PT ;  /* 0xffffffff0800780c */ /* 0x000fe20003f44270 */
[C---:B------:R-:W-:Y:S02]  /*9e50*/  IMAD.IADD R9, R3.reuse, 0x1, R9 ;  /* 0x0000000103097824 */ /* 0x040fe400078e0209 */
[----:B------:R-:W-:Y:S01]  /*9e60*/  IMAD.IADD R13, R3, 0x1, R13 ;  /* 0x00000001030d7824 */ /* 0x000fe200078e020d */
[C---:B------:R-:W-:Y:S02]  /*9e70*/  ISETP.GT.AND P4, PT, R15.reuse, RZ, P2 ;  /* 0x000000ff0f00720c */ /* 0x040fe40001784270 */
[----:B------:R-:W-:Y:S02]  /*9e80*/  ISETP.GT.AND P6, PT, R15, 0x1, P2 ;  /* 0x000000010f00780c */ /* 0x000fe400017c4270 */
[C---:B------:R-:W-:Y:S02]  /*9e90*/  ISETP.LT.OR P4, PT, R14.reuse, 0x1, P4 ;  /* 0x000000010e00780c */ /* 0x040fe40002781670 */
[----:B------:R-:W-:-:S02]  /*9ea0*/  ISETP.LT.OR P6, PT, R14, 0x2, P6 ;  /* 0x000000020e00780c */ /* 0x000fc400037c1670 */
[----:B------:R-:W-:Y:S02]  /*9eb0*/  FSEL R121, R24, -INF , !P4 ;  /* 0xff80000018797808 */ /* 0x000fe40006000000 */
[----:B------:R-:W-:Y:S02]  /*9ec0*/  FSEL R25, R25, -INF , !P6 ;  /* 0xff80000019197808 */ /* 0x000fe40007000000 */
[C---:B------:R-:W-:Y:S02]  /*9ed0*/  ISETP.GT.AND P3, PT, R15.reuse, 0x8, P2 ;  /* 0x000000080f00780c */ /* 0x040fe40001764270 */
[C---:B------:R-:W-:Y:S02]  /*9ee0*/  ISETP.GT.AND P4, PT, R15.reuse, 0x9, P2 ;  /* 0x000000090f00780c */ /* 0x040fe40001784270 */
[----:B------:R-:W-:Y:S02]  /*9ef0*/  ISETP.GT.AND P6, PT, R15, 0x10, P2 ;  /* 0x000000100f00780c */ /* 0x000fe400017c4270 */
[----:B------:R-:W-:-:S02]  /*9f00*/  ISETP.LT.OR P3, PT, R14, 0x9, P3 ;  /* 0x000000090e00780c */ /* 0x000fc40001f61670 */
[C---:B------:R-:W-:Y:S02]  /*9f10*/  ISETP.LT.OR P4, PT, R14.reuse, 0xa, P4 ;  /* 0x0000000a0e00780c */ /* 0x040fe40002781670 */
[----:B------:R-:W-:Y:S02]  /*9f20*/  ISETP.LT.OR P6, PT, R14, 0x11, P6 ;  /* 0x000000110e00780c */ /* 0x000fe400037c1670 */
[----:B------:R-:W-:Y:S02]  /*9f30*/  FSEL R21, R28, -INF , !P3 ;  /* 0xff8000001c157808 */ /* 0x000fe40005800000 */
[----:B------:R-:W-:Y:S02]  /*9f40*/  FSEL R29, R29, -INF , !P4 ;  /* 0xff8000001d1d7808 */ /* 0x000fe40006000000 */
[----:B------:R-:W-:Y:S02]  /*9f50*/  FSEL R32, R32, -INF , !P6 ;  /* 0xff80000020207808 */ /* 0x000fe40007000000 */
[----:B------:R-:W-:-:S02]  /*9f60*/  ISETP.GT.AND P3, PT, R15, 0x11, P2 ;  /* 0x000000110f00780c */ /* 0x000fc40001764270 */
[C---:B------:R-:W-:Y:S02]  /*9f70*/  ISETP.GT.AND P4, PT, R15.reuse, 0x18, P2 ;  /* 0x000000180f00780c */ /* 0x040fe40001784270 */
[----:B------:R-:W-:Y:S02]  /*9f80*/  ISETP.GT.AND P6, PT, R15, 0x19, P2 ;  /* 0x000000190f00780c */ /* 0x000fe400017c4270 */
[C---:B------:R-:W-:Y:S02]  /*9f90*/  ISETP.LT.OR P3, PT, R14.reuse, 0x12, P3 ;  /* 0x000000120e00780c */ /* 0x040fe40001f61670 */
[C---:B------:R-:W-:Y:S02]  /*9fa0*/  ISETP.LT.OR P4, PT, R14.reuse, 0x19, P4 ;  /* 0x000000190e00780c */ /* 0x040fe40002781670 */
[----:B------:R-:W-:Y:S02]  /*9fb0*/  ISETP.LT.OR P6, PT, R14, 0x1a, P6 ;  /* 0x0000001a0e00780c */ /* 0x000fe400037c1670 */
[----:B------:R-:W-:-:S02]  /*9fc0*/  FSEL R33, R33, -INF , !P3 ;  /* 0xff80000021217808 */ /* 0x000fc40005800000 */
        /* <DEDUP_REMOVED lines=73> */
[----:B------:R-:W-:Y:S01]  /*a460*/  FSEL R85, R85, -INF , !P6 ;  /* 0xff80000055557808 */ /* 0x000fe20007000000 */
[----:B------:R-:W-:Y:S06]  /*a470*/  @!P5 BRA `(.L_x_722) ;  /* 0x000000000058d947 */ /* 0x000fec0003800000 */
        /* <DEDUP_REMOVED lines=12> */
.L_x_724:
[----:B------:R-:W-:-:S05]  /*a540*/  IMAD.U32 R20, RZ, RZ, UR22 ;  /* 0x00000016ff147e24 */ /* 0x000fca000f8e00ff */
[----:B------:R-:W-:-:S13]  /*a550*/  ISETP.NE.AND P3, PT, R20, 0x1, PT ;  /* 0x000000011400780c */ /* 0x000fda0003f65270 */
[----:B------:R-:W1:Y:S02]  /*a560*/  @P3 LDC.64 R14, c[0x0][0x9e8] ;  /* 0x00027a00ff0e3b82 */ /* 0x000e640000000a00 */
[----:B-1----:R-:W-:-:S05]  /*a570*/  @P3 IMAD.HI.U32 R14, R123, R14, RZ ;  /* 0x0000000e7b0e3227 */ /* 0x002fca00078e00ff */
[----:B------:R-:W-:-:S07]  /*a580*/  @P3 SHF.R.U32.HI R123, RZ, R15, R14 ;  /* 0x0000000fff7b3219 */ /* 0x000fce000001160e */
.L_x_725:
[----:B------:R-:W-:Y:S05]  /*a590*/  BSYNC B0 ;  /* 0x0000000000007941 */ /* 0x000fea0003800000 */
.L_x_723:
[----:B------:R-:W-:-:S04]  /*a5a0*/  IMAD R6, R123, R20, -R6 ;  /* 0x000000147b067224 */ /* 0x000fc800078e0a06 */
[----:B------:R-:W-:-:S05]  /*a5b0*/  IMAD R6, R17, -0x2, R6 ;  /* 0xfffffffe11067824 */ /* 0x000fca00078e0206 */
[----:B------:R-:W-:Y:S02]  /*a5c0*/  VIADDMNMX R9, R6, R20, R9, PT ;  /* 0x0000001406097246 */ /* 0x000fe40003800109 */
[----:B------:R-:W-:-:S07]  /*a5d0*/  VIMNMX R13, R13, R6, !PT ;  /* 0x000000060d0d7248 */ /* 0x000fce0007fe0100 */
.L_x_722:
        /* <DEDUP_REMOVED lines=19> */
[----:B------:R-:W-:-:S02]  /*a710*/  ISETP.GT.AND P6, PT, R13, 0x8, P2 ;  /* 0x000000080d00780c */ /* 0x000fc400017c4270 */
[----:B------:R-:W-:Y:S02]  /*a720*/  FMNMX.FTZ R15, R41, R6, !PT ;  /* 0x00000006290f7209 */ /* 0x000fe40007810000 */
[----:B------:R-:W-:Y:S02]  /*a730*/  ISETP.GT.AND P4, PT, R13, 0x1, P2 ;  /* 0x000000010d00780c */ /* 0x000fe40001784270 */
[----:B------:R-:W-:Y:S02]  /*a740*/  FMNMX.FTZ R6, R44, R15, !PT ;  /* 0x0000000f2c067209 */ /* 0x000fe40007810000 */
[----:B------:R-:W-:Y:S02]  /*a750*/  FSEL R39, R39, -INF , !P3 ;  /* 0xff80000027277808 */ /* 0x000fe40005800000 */
[----:B------:R-:W-:Y:S02]  /*a760*/  FMNMX.FTZ R15, R45, R6, !PT ;  /* 0x000000062d0f7209 */ /* 0x000fe40007810000 */
[----:B------:R-:W-:-:S02]  /*a770*/  ISETP.GT.AND P3, PT, R13, 0x21, P2 ;  /* 0x000000210d00780c */ /* 0x000fc40001764270 */
[----:B------:R-:W-:Y:S02]  /*a780*/  FMNMX.FTZ R6, R48, R15, !PT ;  /* 0x0000000f30067209 */ /* 0x000fe40007810000 */
[----:B------:R-:W-:Y:S02]  /*a790*/  ISETP.LT.OR P6, PT, R9, 0x9, P6 ;  /* 0x000000090900780c */ /* 0x000fe400037c1670 */
[----:B------:R-:W-:Y:S02]  /*a7a0*/  FMNMX.FTZ R15, R49, R6, !PT ;  /* 0x00000006310f7209 */ /* 0x000fe40007810000 */
[C---:B------:R-:W-:Y:S02]  /*a7b0*/  ISETP.LT.OR P4, PT, R9.reuse, 0x2, P4 ;  /* 0x000000020900780c */ /* 0x040fe40002781670 */
[----:B------:R-:W-:Y:S02]  /*a7c0*/  FMNMX.FTZ R6, R52, R15, !PT ;  /* 0x0000000f34067209 */ /* 0x000fe40007810000 */
[----:B------:R-:W-:-:S02]  /*a7d0*/  ISETP.LT.OR P3, PT, R9, 0x22, P3 ;  /* 0x000000220900780c */ /* 0x000fc40001f61670 */
[----:B------:R-:W-:Y:S02]  /*a7e0*/  FMNMX.FTZ R15, R53, R6, !PT ;  /* 0x00000006350f7209 */ /* 0x000fe40007810000 */
[----:B------:R-:W-:Y:S02]  /*a7f0*/  FSEL R30, R30, -INF , !P6 ;  /* 0xff8000001e1e7808 */ /* 0x000fe40007000000 */
[----:B------:R-:W-:Y:S02]  /*a800*/  FMNMX.FTZ R6, R56, R15, !PT ;  /* 0x0000000f38067209 */ /* 0x000fe40007810000 */
[----:B------:R-:W-:Y:S02]  /*a810*/  FSEL R27, R27, -INF , !P4 ;  /* 0xff8000001b1b7808 */ /* 0x000fe40006000000 */
[----:B------:R-:W-:Y:S02]  /*a820*/  FMNMX.FTZ R15, R57, R6, !PT ;  /* 0x00000006390f7209 */ /* 0x000fe40007810000 */
[----:B------:R-:W-:-:S02]  /*a830*/  ISETP.GT.AND P4, PT, R13, 0x10, P2 ;  /* 0x000000100d00780c */ /* 0x000fc40001784270 */
[----:B------:R-:W-:Y:S02]  /*a840*/  FMNMX.FTZ R6, R60, R15, !PT ;  /* 0x0000000f3c067209 */ /* 0x000fe40007810000 */
[----:B------:R-:W-:Y:S02]  /*a850*/  FSEL R43, R43, -INF , !P3 ;  /* 0xff8000002b2b7808 */ /* 0x000fe40005800000 */
[----:B------:R-:W-:Y:S02]  /*a860*/  FMNMX.FTZ R15, R61, R6, !PT ;  /* 0x000000063d0f7209 */ /* 0x000fe40007810000 */
[----:B------:R-:W-:Y:S02]  /*a870*/  ISETP.GT.AND P3, PT, R13, RZ, P2 ;  /* 0x000000ff0d00720c */ /* 0x000fe40001764270 */
        /* <DEDUP_REMOVED lines=24> */
[----:B------:R-:W-:Y:S01]  /*aa00*/  ISETP.GT.AND P4, PT, R13, 0x29, P2 ;  /* 0x000000290d00780c */ /* 0x000fe20001784270 */
[----:B------:R-:W1:Y:S03]  /*aa10*/  SHFL.BFLY PT, R15, R14, 0x2, 0x1f ;  /* 0x0c401f000e0f7f89 */ /* 0x000e6600000e0000 */
[----:B------:R-:W-:-:S04]  /*aa20*/  ISETP.LT.OR P4, PT, R9, 0x2a, P4 ;  /* 0x0000002a0900780c */ /* 0x000fc80002781670 */
[----:B------:R-:W-:Y:S02]  /*aa30*/  FSEL R47, R47, -INF , !P4 ;  /* 0xff8000002f2f7808 */ /* 0x000fe40006000000 */
[----:B------:R-:W-:-:S04]  /*aa40*/  ISETP.GT.AND P4, PT, R13, 0x31, P2 ;  /* 0x000000310d00780c */ /* 0x000fc80001784270 */
[----:B------:R-:W-:-:S04]  /*aa50*/  ISETP.LT.OR P4, PT, R9, 0x32, P4 ;  /* 0x000000320900780c */ /* 0x000fc80002781670 */
[----:B------:R-:W-:Y:S02]  /*aa60*/  FSEL R51, R51, -INF , !P4 ;  /* 0xff80000033337808 */ /* 0x000fe40006000000 */
[----:B------:R-:W-:-:S04]  /*aa70*/  ISETP.GT.AND P4, PT, R13, 0x39, P2 ;  /* 0x000000390d00780c */ /* 0x000fc80001784270 */
[----:B------:R-:W-:Y:S02]  /*aa80*/  ISETP.LT.OR P4, PT, R9, 0x3a, P4 ;  /* 0x0000003a0900780c */ /* 0x000fe40002781670 */
[----:B-1----:R-:W-:Y:S02]  /*aa90*/  FMNMX.FTZ R15, R14, R15, !PT ;  /* 0x0000000f0e0f7209 */ /* 0x002fe40007810000 */
        /* <DEDUP_REMOVED lines=12> */
[C---:B------:R-:W-:Y:S01]  /*ab60*/  FSETP.NEU.FTZ.AND P6, PT, R6.reuse, -INF , PT ;  /* 0xff8000000600780b */ /* 0x040fe20003fdd000 */
[C---:B------:R-:W-:Y:S01]  /*ab70*/  FMUL.FTZ R14, R6.reuse, UR10 ;  /* 0x0000000a060e7c20 */ /* 0x040fe20008410000 */
[----:B------:R-:W-:Y:S02]  /*ab80*/  ISETP.GT.AND P4, PT, R13, 0x59, P2 ;  /* 0x000000590d00780c */ /* 0x000fe40001784270 */
[----:B------:R-:W-:-:S02]  /*ab90*/  FSEL R24, R6, RZ, P6 ;  /* 0x000000ff06187208 */ /* 0x000fc40003000000 */
[----:B------:R-:W-:Y:S02]  /*aba0*/  FSEL R14, R14, RZ, P6 ;  /* 0x000000ff0e0e7208 */ /* 0x000fe40003000000 */
[----:B------:R-:W-:Y:S01]  /*abb0*/  ISETP.LT.OR P4, PT, R9, 0x5a, P4 ;  /* 0x0000005a0900780c */ /* 0x000fe20002781670 */
[----:B------:R-:W-:Y:S02]  /*abc0*/  FADD.FTZ R24, -R24, R11 ;  /* 0x0000000b18187221 */ /* 0x000fe40000010100 */
[--C-:B------:R-:W-:Y:S01]  /*abd0*/  FFMA.FTZ R15, R25, UR10, -R14.reuse ;  /* 0x0000000a190f7c23 */ /* 0x100fe2000801080e */
[----:B------:R-:W-:Y:S01]  /*abe0*/  FSEL R25, R26, -INF , !P3 ;  /* 0xff8000001a197808 */ /* 0x000fe20005800000 */
[--C-:B------:R-:W-:Y:S01]  /*abf0*/  FFMA.FTZ R150, R21, UR10, -R14.reuse ;  /* 0x0000000a15967c23 */ /* 0x100fe2000801080e */
[--C-:B------:R-:W-:Y:S01]  /*ac00*/  FFMA.FTZ R21, R29, UR10, -R14.reuse ;  /* 0x0000000a1d157c23 */ /* 0x100fe2000801080e */
[--C-:B------:R-:W-:Y:S01]  /*ac10*/  FFMA.FTZ R29, R33, UR10, -R14.reuse ;  /* 0x0000000a211d7c23 */ /* 0x100fe2000801080e */
[----:B------:R-:W-:Y:S01]  /*ac20*/  FMNMX.FTZ R20, R25, R12, !PT ;  /* 0x0000000c19147209 */ /* 0x000fe20007810000 */
[--C-:B------:R-:W-:Y:S01]  /*ac30*/  FFMA.FTZ R148, R121, UR10, -R14.reuse ;  /* 0x0000000a79947c23 */ /* 0x100fe2000801080e */
[----:B------:R-:W-:Y:S01]  /*ac40*/  ISETP.GT.AND P3, PT, R13, 0x30, P2 ;  /* 0x000000300d00780c */ /* 0x000fe20001764270 */
[----:B------:R-:W-:Y:S01]  /*ac50*/  FMUL.FTZ R11, R24, UR10 ;  /* 0x0000000a180b7c20 */ /* 0x000fe20008410000 */
[----:B------:R-:W-:Y:S01]  /*ac60*/  FMNMX.FTZ R33, R27, R20, !PT ;  /* 0x000000141b217209 */ /* 0x000fe20007810000 */
[----:B------:R-:W-:Y:S01]  /*ac70*/  MUFU.EX2 R15, R15 ;  /* 0x0000000f000f7308 */ /* 0x000fe20000000800 */
[----:B------:R-:W-:Y:S01]  /*ac80*/  ISETP.LT.OR P3, PT, R9, 0x31, P3 ;  /* 0x000000310900780c */ /* 0x000fe20001f61670 */
[--C-:B------:R-:W-:Y:S01]  /*ac90*/  FFMA.FTZ R146, R36, UR10, -R14.reuse ;  /* 0x0000000a24927c23 */ /* 0x100fe2000801080e */
[----:B------:R-:W-:Y:S01]  /*aca0*/  FMNMX.FTZ R20, R30, R33, !PT ;  /* 0x000000211e147209 */ /* 0x000fe20007810000 */
[--C-:B------:R-:W-:Y:S01]  /*acb0*/  FFMA.FTZ R144, R32, UR10, -R14.reuse ;  /* 0x0000000a20907c23 */ /* 0x100fe2000801080e */
[----:B------:R-:W-:Y:S01]  /*acc0*/  FSEL R50, R50, -INF , !P3 ;  /* 0xff80000032327808 */ /* 0x000fe20005800000 */
[--C-:B------:R-:W-:Y:S01]  /*acd0*/  FFMA.FTZ R140, R40, UR10, -R14.reuse ;  /* 0x0000000a288c7c23 */ /* 0x100fe2000801080e */
[----:B------:R-:W-:Y:S01]  /*ace0*/  FMNMX.FTZ R33, R31, R20, !PT ;  /* 0x000000141f217209 */ /* 0x000fe20007810000 */
[----:B------:R-:W-:Y:S01]  /*acf0*/  MUFU.EX2 R148, R148 ;  /* 0x0000009400947308 */ /* 0x000fe20000000800 */
[----:B------:R-:W-:Y:S01]  /*ad00*/  ISETP.GT.AND P3, PT, R13, 0x38, P2 ;  /* 0x000000380d00780c */ /* 0x000fe20001764270 */
[--C-:B------:R-:W-:Y:S01]  /*ad10*/  FFMA.FTZ R142, R44, UR10, -R14.reuse ;  /* 0x0000000a2c8e7c23 */ /* 0x100fe2000801080e */
[----:B------:R-:W-:Y:S01]  /*ad20*/  FMNMX.FTZ R20, R34, R33, !PT ;  /* 0x0000002122147209 */ /* 0x000fe20007810000 */
[--C-:B------:R-:W-:Y:S01]  /*ad30*/  FFMA.FTZ R33, R37, UR10, -R14.reuse ;  /* 0x0000000a25217c23 */ /* 0x100fe2000801080e */
[----:B------:R-:W-:Y:S01]  /*ad40*/  ISETP.LT.OR P3, PT, R9, 0x39, P3 ;  /* 0x000000390900780c */ /* 0x000fe20001f61670 */
[--C-:B------:R-:W-:Y:S01]  /*ad50*/  FFMA.FTZ R136, R48, UR10, -R14.reuse ;  /* 0x0000000a30887c23 */ /* 0x100fe2000801080e */
[----:B------:R-:W-:Y:S01]  /*ad60*/  FMNMX.FTZ R37, R35, R20, !PT ;  /* 0x0000001423257209 */ /* 0x000fe20007810000 */
[----:B------:R-:W1:Y:S01]  /*ad70*/  MUFU.EX2 R11, R11 ;  /* 0x0000000b000b7308 */ /* 0x000e620000000800 */
[----:B------:R-:W-:Y:S01]  /*ad80*/  FSEL R54, R54, -INF , !P3 ;  /* 0xff80000036367808 */ /* 0x000fe20005800000 */
[--C-:B------:R-:W-:Y:S01]  /*ad90*/  FFMA.FTZ R138, R52, UR10, -R14.reuse ;  /* 0x0000000a348a7c23 */ /* 0x100fe2000801080e */
[----:B------:R-:W-:Y:S01]  /*ada0*/  FMNMX.FTZ R20, R38, R37, !PT ;  /* 0x0000002526147209 */ /* 0x000fe20007810000 */
[--C-:B------:R-:W-:Y:S01]  /*adb0*/  FFMA.FTZ R132, R56, UR10, -R14.reuse ;  /* 0x0000000a38847c23 */ /* 0x100fe2000801080e */
[----:B------:R-:W-:Y:S01]  /*adc0*/  ISETP.GT.AND P3, PT, R13, 0x40, P2 ;  /* 0x000000400d00780c */ /* 0x000fe20001764270 */
        /* <DEDUP_REMOVED lines=11> */
[----:B------:R-:W-:Y:S01]  /*ae80*/  ISETP.GT.AND P3, PT, R13, 0x48, P2 ;  /* 0x000000480d00780c */ /* 0x000fe20001764270 */
[--C-:B------:R-:W-:Y:S01]  /*ae90*/  FFMA.FTZ R124, R72, UR10, -R14.reuse ;  /* 0x0000000a487c7c23 */ /* 0x100fe2000801080e */
[----:B------:R-:W-:Y:S01]  /*aea0*/  FMNMX.FTZ R20, R46, R41, !PT ;  /* 0x000000292e147209 */ /* 0x000fe20007810000 */
[--C-:B------:R-:W-:Y:S01]  /*aeb0*/  FFMA.FTZ R126, R76, UR10, -R14.reuse ;  /* 0x0000000a4c7e7c23 */ /* 0x100fe2000801080e */
[----:B------:R-:W-:Y:S01]  /*aec0*/  ISETP.LT.OR P3, PT, R9, 0x49, P3 ;  /* 0x000000490900780c */ /* 0x000fe20001f61670 */
[--C-:B------:R-:W-:Y:S01]  /*aed0*/  FFMA.FTZ R120, R80, UR10, -R14.reuse ;  /* 0x0000000a50787c23 */ /* 0x100fe2000801080e */
[----:B------:R-:W-:Y:S01]  /*aee0*/  FMNMX.FTZ R41, R47, R20, !PT ;  /* 0x000000142f297209 */ /* 0x000fe20007810000 */
[----:B------:R-:W4:Y:S01]  /*aef0*/  MUFU.EX2 R144, R144 ;  /* 0x0000009000907308 */ /* 0x000f220000000800 */
[----:B------:R-:W-:Y:S01]  /*af00*/  FSEL R62, R62, -INF , !P3 ;  /* 0xff8000003e3e7808 */ /* 0x000fe20005800000 */
[--C-:B------:R-:W-:Y:S01]  /*af10*/  FFMA.FTZ R122, R84, UR10, -R14.reuse ;  /* 0x0000000a547a7c23 */ /* 0x100fe2000801080e */
[----:B------:R-:W-:Y:S01]  /*af20*/  FMNMX.FTZ R20, R50, R41, !PT ;  /* 0x0000002932147209 */ /* 0x000fe20007810000 */
[--C-:B------:R-:W-:Y:S01]  /*af30*/  FFMA.FTZ R41, R45, UR10, -R14.reuse ;  /* 0x0000000a2d297c23 */ /* 0x100fe2000801080e */
[----:B------:R-:W-:Y:S01]  /*af40*/  ISETP.GT.AND P3, PT, R13, 0x50, P2 ;  /* 0x000000500d00780c */ /* 0x000fe20001764270 */
[-C--:B-1----:R-:W-:Y:S01]  /*af50*/  FMUL.FTZ R88, R88, R11.reuse ;  /* 0x0000000b58587220 */ /* 0x082fe20000410000 */
[----:B------:R-:W-:Y:S01]  /*af60*/  FMNMX.FTZ R45, R51, R20, !PT ;  /* 0x00000014332d7209 */ /* 0x000fe20007810000 */
[----:B------:R-:W1:Y:S01]  /*af70*/  MUFU.EX2 R29, R29 ;  /* 0x0000001d001d7308 */ /* 0x000e620000000800 */
[----:B------:R-:W-:Y:S01]  /*af80*/  ISETP.LT.OR P3, PT, R9, 0x51, P3 ;  /* 0x000000510900780c */ /* 0x000fe20001f61670 */
[----:B------:R-:W-:Y:S01]  /*af90*/  FMUL.FTZ R89, R89, R11 ;  /* 0x0000000b59597220 */ /* 0x000fe20000410000 */
[----:B------:R-:W-:Y:S01]  /*afa0*/  FMNMX.FTZ R20, R54, R45, !PT ;  /* 0x0000002d36147209 */ /* 0x000fe20007810000 */
[-C--:B------:R-:W-:Y:S01]  /*afb0*/  FMUL.FTZ R92, R92, R11.reuse ;  /* 0x0000000b5c5c7220 */ /* 0x080fe20000410000 */
[----:B------:R-:W-:Y:S01]  /*afc0*/  FSEL R66, R66, -INF , !P3 ;  /* 0xff80000042427808 */ /* 0x000fe20005800000 */
[-C--:B------:R-:W-:Y:S01]  /*afd0*/  FMUL.FTZ R93, R93, R11.reuse ;  /* 0x0000000b5d5d7220 */ /* 0x080fe20000410000 */
[----:B------:R-:W-:Y:S01]  /*afe0*/  FMNMX.FTZ R45, R55, R20, !PT ;  /* 0x00000014372d7209 */ /* 0x000fe20007810000 */
[----:B------:R-:W5:Y:S01]  /*aff0*/  MUFU.EX2 R146, R146 ;  /* 0x0000009200927308 */ /* 0x000f620000000800 */
[----:B------:R-:W-:Y:S01]  /*b000*/  ISETP.GT.AND P3, PT, R13, 0x58, P2 ;  /* 0x000000580d00780c */ /* 0x000fe20001764270 */
[----:B------:R-:W-:Y:S01]  /*b010*/  FMUL.FTZ R96, R96, R11 ;  /* 0x0000000b60607220 */ /* 0x000fe20000410000 */
[----:B------:R-:W-:Y:S01]  /*b020*/  FMNMX.FTZ R20, R58, R45, !PT ;  /* 0x0000002d3a147209 */ /* 0x000fe20007810000 */
[--C-:B------:R-:W-:Y:S01]  /*b030*/  FFMA.FTZ R45, R49, UR10, -R14.reuse ;  /* 0x0000000a312d7c23 */ /* 0x100fe2000801080e */
[----:B------:R-:W-:Y:S01]  /*b040*/  ISETP.LT.OR P3, PT, R9, 0x59, P3 ;  /* 0x000000590900780c */ /* 0x000fe20001f61670 */
[-C--:B------:R-:W-:Y:S01]  /*b050*/  FMUL.FTZ R97, R97, R11.reuse ;  /* 0x0000000b61617220 */ /* 0x080fe20000410000 */
[----:B------:R-:W-:Y:S01]  /*b060*/  FMNMX.FTZ R49, R59, R20, !PT ;  /* 0x000000143b317209 */ /* 0x000fe20007810000 */
[----:B------:R-:W5:Y:S01]  /*b070*/  MUFU.EX2 R33, R33 ;  /* 0x0000002100217308 */ /* 0x000f620000000800 */
[----:B------:R-:W-:Y:S01]  /*b080*/  FSEL R70, R70, -INF , !P3 ;  /* 0xff80000046467808 */ /* 0x000fe20005800000 */
[----:B------:R-:W-:Y:S01]  /*b090*/  FMUL.FTZ R100, R100, R11 ;  /* 0x0000000b64647220 */ /* 0x000fe20000410000 */
[----:B------:R-:W-:Y:S01]  /*b0a0*/  FMNMX.FTZ R20, R62, R49, !PT ;  /* 0x000000313e147209 */ /* 0x000fe20007810000 */
[-C--:B------:R-:W-:Y:S01]  /*b0b0*/  FMUL.FTZ R101, R101, R11.reuse ;  /* 0x0000000b65657220 */ /* 0x080fe20000410000 */
[----:B------:R-:W-:Y:S01]  /*b0c0*/  ISETP.GT.AND P3, PT, R13, 0x60, P2 ;  /* 0x000000600d00780c */ /* 0x000fe20001764270 */
[-C--:B------:R-:W-:Y:S01]  /*b0d0*/  FMUL.FTZ R104, R104, R11.reuse ;  /* 0x0000000b68687220 */ /* 0x080fe20000410000 */
[----:B------:R-:W-:Y:S01]  /*b0e0*/  FMNMX.FTZ R49, R63, R20, !PT ;  /* 0x000000143f317209 */ /* 0x000fe20007810000 */
[----:B------:R-:W5:Y:S01]  /*b0f0*/  MUFU.EX2 R140, R140 ;  /* 0x0000008c008c7308 */ /* 0x000f620000000800 */
[----:B------:R-:W-:Y:S01]  /*b100*/  ISETP.LT.OR P3, PT, R9, 0x61, P3 ;  /* 0x000000610900780c */ /* 0x000fe20001f61670 */
[----:B------:R-:W-:Y:S01]  /*b110*/  FMUL.FTZ R105, R105, R11 ;  /* 0x0000000b69697220 */ /* 0x000fe20000410000 */
[----:B------:R-:W-:Y:S01]  /*b120*/  FMNMX.FTZ R20, R66, R49, !PT ;  /* 0x0000003142147209 */ /* 0x000fe20007810000 */
[----:B------:R-:W-:Y:S01]  /*b130*/  FFMA.FTZ R49, R53, UR10, -R14 ;  /* 0x0000000a35317c23 */ /* 0x000fe2000801080e */
[----:B------:R-:W-:Y:S01]  /*b140*/  FSEL R71, R71, -INF , !P4 ;  /* 0xff80000047477808 */ /* 0x000fe20006000000 */
[-C--:B------:R-:W-:Y:S01]  /*b150*/  FMUL.FTZ R108, R108, R11.reuse ;  /* 0x0000000b6c6c7220 */ /* 0x080fe20000410000 */
[----:B------:R-:W-:Y:S01]  /*b160*/  FMNMX.FTZ R53, R67, R20, !PT ;  /* 0x0000001443357209 */ /* 0x000fe20007810000 */
[----:B------:R-:W5:Y:S01]  /*b170*/  MUFU.EX2 R37, R37 ;  /* 0x0000002500257308 */ /* 0x000f620000000800 */
[----:B------:R-:W-:Y:S01]  /*b180*/  ISETP.GT.AND P4, PT, R13, 0x61, P2 ;  /* 0x000000610d00780c */ /* 0x000fe20001784270 */
[-C--:B------:R-:W-:Y:S01]  /*b190*/  FMUL.FTZ R109, R109, R11.reuse ;  /* 0x0000000b6d6d7220 */ /* 0x080fe20000410000 */
[----:B------:R-:W-:Y:S01]  /*b1a0*/  FSEL R74, R74, -INF , !P3 ;  /* 0xff8000004a4a7808 */ /* 0x000fe20005800000 */
[-C--:B------:R-:W-:Y:S01]  /*b1b0*/  FMUL.FTZ R112, R112, R11.reuse ;  /* 0x0000000b70707220 */ /* 0x080fe20000410000 */
[----:B------:R-:W-:Y:S01]  /*b1c0*/  ISETP.GT.AND P3, PT, R13, 0x68, P2 ;  /* 0x000000680d00780c */ /* 0x000fe20001764270 */
[----:B------:R-:W-:Y:S01]  /*b1d0*/  FMUL.FTZ R113, R113, R11 ;  /* 0x0000000b71717220 */ /* 0x000fe20000410000 */
[----:B------:R-:W-:Y:S01]  /*b1e0*/  FMNMX.FTZ R20, R70, R53, !PT ;  /* 0x0000003546147209 */ /* 0x000fe20007810000 */
[----:B------:R-:W5:Y:S01]  /*b1f0*/  MUFU.EX2 R142, R142 ;  /* 0x0000008e008e7308 */ /* 0x000f620000000800 */
[C---:B------:R-:W-:Y:S01]  /*b200*/  ISETP.LT.OR P4, PT, R9.reuse, 0x62, P4 ;  /* 0x000000620900780c */ /* 0x040fe20002781670 */
[-C--:B------:R-:W-:Y:S01]  /*b210*/  FMUL.FTZ R116, R116, R11.reuse ;  /* 0x0000000b74747220 */ /* 0x080fe20000410000 */
[----:B------:R-:W-:Y:S01]  /*b220*/  ISETP.LT.OR P3, PT, R9, 0x69, P3 ;  /* 0x000000690900780c */ /* 0x000fe20001f61670 */
[----:B------:R-:W-:Y:S01]  /*b230*/  FMUL.FTZ R117, R117, R11 ;  /* 0x0000000b75757220 */ /* 0x000fe20000410000 */
[----:B------:R-:W-:-:S02]  /*b240*/  FMNMX.FTZ R53, R71, R20, !PT ;  /* 0x0000001447357209 */ /* 0x000fc40007810000 */
[----:B------:R-:W-:Y:S01]  /*b250*/  FSEL R75, R75, -INF , !P4 ;  /* 0xff8000004b4b7808 */ /* 0x000fe20006000000 */
[----:B------:R-:W5:Y:S01]  /*b260*/  MUFU.EX2 R41, R41 ;  /* 0x0000002900297308 */ /* 0x000f620000000800 */
[----:B------:R-:W-:Y:S02]  /*b270*/  ISETP.GT.AND P4, PT, R13, 0x69, P2 ;  /* 0x000000690d00780c */ /* 0x000fe40001784270 */
[----:B------:R-:W-:Y:S02]  /*b280*/  FSEL R78, R78, -INF , !P3 ;  /* 0xff8000004e4e7808 */ /* 0x000fe40005800000 */
        /* <DEDUP_REMOVED lines=9> */
[----:B------:R-:W-:Y:S02]  /*b320*/  ISETP.GT.AND P4, PT, R13, 0x71, P2 ;  /* 0x000000710d00780c */ /* 0x000fe40001784270 */
[----:B------:R-:W-:Y:S01]  /*b330*/  FMNMX.FTZ R20, R78, R57, !PT ;  /* 0x000000394e147209 */ /* 0x000fe20007810000 */
[--C-:B------:R-:W-:Y:S01]  /*b340*/  FFMA.FTZ R57, R65, UR10, -R14.reuse ;  /* 0x0000000a41397c23 */ /* 0x100fe2000801080e */
[----:B------:R-:W-:Y:S01]  /*b350*/  FSEL R82, R82, -INF , !P3 ;  /* 0xff80000052527808 */ /* 0x000fe20005800000 */
[--C-:B------:R-:W-:Y:S01]  /*b360*/  FFMA.FTZ R65, R73, UR10, -R14.reuse ;  /* 0x0000000a49417c23 */ /* 0x100fe2000801080e */
[----:B------:R-:W-:Y:S01]  /*b370*/  ISETP.GT.AND P3, PT, R13, 0x78, P2 ;  /* 0x000000780d00780c */ /* 0x000fe20001764270 */
        /* <DEDUP_REMOVED lines=8> */
[----:B------:R-:W-:Y:S01]  /*b400*/  FMNMX.FTZ R20, R82, R13, !PT ;  /* 0x0000000d52147209 */ /* 0x000fe20007810000 */
[--C-:B------:R-:W-:Y:S01]  /*b410*/  FFMA.FTZ R13, R61, UR10, -R14.reuse ;  /* 0x0000000a3d0d7c23 */ /* 0x100fe2000801080e */
[----:B------:R-:W-:Y:S01]  /*b420*/  ISETP.LT.OR P2, PT, R9, 0x7a, P2 ;  /* 0x0000007a0900780c */ /* 0x000fe20001741670 */
[--C-:B------:R-:W-:Y:S01]  /*b430*/  FFMA.FTZ R61, R69, UR10, -R14.reuse ;  /* 0x0000000a453d7c23 */ /* 0x100fe2000801080e */
[----:B------:R-:W-:Y:S01]  /*b440*/  FSEL R86, R86, -INF , !P3 ;  /* 0xff80000056567808 */ /* 0x000fe20005800000 */
[--C-:B------:R-:W-:Y:S01]  /*b450*/  FFMA.FTZ R69, R77, UR10, -R14.reuse ;  /* 0x0000000a4d457c23 */ /* 0x100fe2000801080e */
[----:B------:R-:W-:Y:S01]  /*b460*/  FMNMX.FTZ R9, R83, R20, !PT ;  /* 0x0000001453097209 */ /* 0x000fe20007810000 */
[----:B------:R-:W-:Y:S01]  /*b470*/  FFMA.FTZ R77, R85, UR10, -R14 ;  /* 0x0000000a554d7c23 */ /* 0x000fe2000801080e */
[----:B------:R-:W-:Y:S01]  /*b480*/  FSEL R87, R87, -INF , !P2 ;  /* 0xff80000057577808 */ /* 0x000fe20005000000 */
[----:B------:R-:W-:Y:S01]  /*b490*/  MUFU.EX2 R132, R132 ;  /* 0x0000008400847308 */ /* 0x000fe20000000800 */
[----:B------:R-:W-:-:S04]  /*b4a0*/  FMNMX.FTZ R20, R86, R9, !PT ;  /* 0x0000000956147209 */ /* 0x000fc80007810000 */
[----:B------:R-:W-:-:S03]  /*b4b0*/  FMNMX.FTZ R20, R87, R20, !PT ;  /* 0x0000001457147209 */ /* 0x000fc60007810000 */
[----:B------:R-:W-:Y:S02]  /*b4c0*/  MUFU.EX2 R53, R53 ;  /* 0x0000003500357308 */ /* 0x000fe40000000800 */
[----:B------:R-:W2:Y:S06]  /*b4d0*/  SHFL.BFLY PT, R9, R20, 0x2, 0x1f ;  /* 0x0c401f0014097f89 */ /* 0x000eac00000e0000 */
[----:B------:R-:W-:Y:S08]  /*b4e0*/  MUFU.EX2 R134, R134 ;  /* 0x0000008600867308 */ /* 0x000ff00000000800 */
[----:B------:R-:W-:Y:S08]  /*b4f0*/  MUFU.EX2 R13, R13 ;  /* 0x0000000d000d7308 */ /* 0x000ff00000000800 */
[----:B------:R-:W-:Y:S01]  /*b500*/  MUFU.EX2 R128, R128 ;  /* 0x0000008000807308 */ /* 0x000fe20000000800 */
[----:B--2---:R-:W-:-:S05]  /*b510*/  FMNMX.FTZ R9, R20, R9, !PT ;  /* 0x0000000914097209 */ /* 0x004fca0007810000 */
[----:B------:R-:W2:Y:S02]  /*b520*/  SHFL.BFLY PT, R20, R9, 0x1, 0x1f ;  /* 0x0c201f0009147f89 */ /* 0x000ea400000e0000 */
[----:B------:R-:W-:Y:S08]  /*b530*/  MUFU.EX2 R57, R57 ;  /* 0x0000003900397308 */ /* 0x000ff00000000800 */
[----:B------:R-:W-:Y:S08]  /*b540*/  MUFU.EX2 R130, R130 ;  /* 0x0000008200827308 */ /* 0x000ff00000000800 */
[----:B------:R-:W-:Y:S01]  /*b550*/  MUFU.EX2 R61, R61 ;  /* 0x0000003d003d7308 */ /* 0x000fe20000000800 */
[----:B--2---:R-:W-:-:S07]  /*b560*/  FMNMX.FTZ R9, R9, R20, !PT ;  /* 0x0000001409097209 */ /* 0x004fce0007810000 */
[----:B------:R-:W-:Y:S01]  /*b570*/  MUFU.EX2 R124, R124 ;  /* 0x0000007c007c7308 */ /* 0x000fe20000000800 */
[C---:B------:R-:W-:Y:S01]  /*b580*/  FSETP.NEU.FTZ.AND P2, PT, R9.reuse, -INF , PT ;  /* 0xff8000000900780b */ /* 0x040fe20003f5d000 */
[----:B------:R-:W-:-:S06]  /*b590*/  FMUL.FTZ R36, R9, UR10 ;  /* 0x0000000a09247c20 */ /* 0x000fcc0008410000 */
[----:B------:R-:W-:Y:S01]  /*b5a0*/  MUFU.EX2 R65, R65 ;  /* 0x0000004100417308 */ /* 0x000fe20000000800 */
[----:B------:R-:W-:-:S05]  /*b5b0*/  FSEL R36, R36, RZ, P2 ;  /* 0x000000ff24247208 */ /* 0x000fca0001000000 */
[----:B------:R-:W-:Y:S01]  /*b5c0*/  FFMA.FTZ R145, R34, UR10, -R36 ;  /* 0x0000000a22917c23 */ /* 0x000fe20008010824 */
[----:B------:R-:W-:Y:S01]  /*b5d0*/  FFMA.FTZ R34, R11, R5, R148 ;  /* 0x000000050b227223 */ /* 0x000fe20000010094 */
[--C-:B------:R-:W-:Y:S01]  /*b5e0*/  FFMA.FTZ R14, R25, UR10, -R36.reuse ;  /* 0x0000000a190e7c23 */ /* 0x100fe20008010824 */
[--C-:B------:R-:W-:Y:S01]  /*b5f0*/  FFMA.FTZ R149, R27, UR10, -R36.reuse ;  /* 0x0000000a1b957c23 */ /* 0x100fe20008010824 */
[----:B------:R-:W-:Y:S01]  /*b600*/  FFMA.FTZ R151, R30, UR10, -R36 ;  /* 0x0000000a1e977c23 */ /* 0x000fe20008010824 */
[----:B------:R-:W-:Y:S01]  /*b610*/  FADD.FTZ R5, R15, R34 ;  /* 0x000000220f057221 */ /* 0x000fe20000010000 */
[--C-:B------:R-:W-:Y:S01]  /*b620*/  FFMA.FTZ R20, R31, UR10, -R36.reuse ;  /* 0x0000000a1f147c23 */ /* 0x100fe20008010824 */
[--C-:B------:R-:W-:Y:S01]  /*b630*/  FFMA.FTZ R147, R38, UR10, -R36.reuse ;  /* 0x0000000a26937c23 */ /* 0x100fe20008010824 */
[----:B------:R-:W-:Y:S01]  /*b640*/  MUFU.EX2 R14, R14 ;  /* 0x0000000e000e7308 */ /* 0x000fe20000000800 */
[----:B------:R-:W-:Y:S01]  /*b650*/  FADD.FTZ R34, R150, R5 ;  /* 0x0000000596227221 */ /* 0x000fe20000010000 */
[----:B------:R-:W-:Y:S01]  /*b660*/  FSEL R5, R9, RZ, P2 ;  /* 0x000000ff09057208 */ /* 0x000fe20001000000 */
[--C-:B------:R-:W-:Y:S01]  /*b670*/  FFMA.FTZ R24, R35, UR10, -R36.reuse ;  /* 0x0000000a23187c23 */ /* 0x100fe20008010824 */
[----:B------:R-:W-:Y:S01]  /*b680*/  FFMA.FTZ R26, R39, UR10, -R36 ;  /* 0x0000000a271a7c23 */ /* 0x000fe20008010824 */
[----:B---3--:R-:W-:Y:S01]  /*b690*/  FADD.FTZ R25, R21, R34 ;  /* 0x0000002215197221 */ /* 0x008fe20000010000 */
[----:B------:R-:W-:Y:S01]  /*b6a0*/  FFMA.FTZ R141, R42, UR10, -R36 ;  /* 0x0000000a2a8d7c23 */ /* 0x000fe20008010824 */
[----:B------:R-:W-:Y:S01]  /*b6b0*/  FADD.FTZ R5, -R5, R12 ;  /* 0x0000000c05057221 */ /* 0x000fe20000010100 */
[----:B------:R-:W-:Y:S01]  /*b6c0*/  MUFU.EX2 R149, R149 ;  /* 0x0000009500957308 */ /* 0x000fe20000000800 */
[----:B----4-:R-:W-:Y:S01]  /*b6d0*/  FADD.FTZ R34, R144, R25 ;  /* 0x0000001990227221 */ /* 0x010fe20000010000 */
[--C-:B------:R-:W-:Y:S01]  /*b6e0*/  FFMA.FTZ R28, R43, UR10, -R36.reuse ;  /* 0x0000000a2b1c7c23 */ /* 0x100fe20008010824 */
[----:B------:R-:W-:Y:S01]  /*b6f0*/  FMUL.FTZ R5, R5, UR10 ;  /* 0x0000000a05057c20 */ /* 0x000fe20008410000 */
[----:B------:R-:W-:Y:S01]  /*b700*/  FFMA.FTZ R143, R46, UR10, -R36 ;  /* 0x0000000a2e8f7c23 */ /* 0x000fe20008010824 */
[----:B-1----:R-:W-:Y:S01]  /*b710*/  FADD.FTZ R25, R29, R34 ;  /* 0x000000221d197221 */ /* 0x002fe20000010000 */
[--C-:B------:R-:W-:Y:S01]  /*b720*/  FFMA.FTZ R30, R47, UR10, -R36.reuse ;  /* 0x0000000a2f1e7c23 */ /* 0x100fe20008010824 */
[--C-:B------:R-:W-:Y:S01]  /*b730*/  FFMA.FTZ R137, R50, UR10, -R36.reuse ;  /* 0x0000000a32897c23 */ /* 0x100fe20008010824 */
[----:B------:R-:W-:Y:S01]  /*b740*/  MUFU.EX2 R151, R151 ;  /* 0x0000009700977308 */ /* 0x000fe20000000800 */
[----:B-----5:R-:W-:Y:S01]  /*b750*/  FADD.FTZ R34, R146, R25 ;  /* 0x0000001992227221 */ /* 0x020fe20000010000 */
        /* <DEDUP_REMOVED lines=8> */
[----:B------:R-:W-:Y:S01]  /*b7e0*/  F2FP.F16.F32.PACK_AB R148, R15, R148 ;  /* 0x000000940f94723e */ /* 0x000fe200000000ff */
[--C-:B------:R-:W-:Y:S01]  /*b7f0*/  FFMA.FTZ R129, R66, UR10, -R36.reuse ;  /* 0x0000000a42817c23 */ /* 0x100fe20008010824 */
[----:B------:R-:W-:Y:S01]  /*b800*/  FFMA.FTZ R131, R70, UR10, -R36 ;  /* 0x0000000a46837c23 */ /* 0x000fe20008010824 */
[----:B------:R-:W-:Y:S01]  /*b810*/  FADD.FTZ R27, R37, R34 ;  /* 0x00000022251b7221 */ /* 0x000fe20000010000 */
[--C-:B------:R-:W-:Y:S01]  /*b820*/  FFMA.FTZ R34, R59, UR10, -R36.reuse ;  /* 0x0000000a3b227c23 */ /* 0x100fe20008010824 */
[--C-:B------:R-:W-:Y:S01]  /*b830*/  FFMA.FTZ R125, R74, UR10, -R36.reuse ;  /* 0x0000000a4a7d7c23 */ /* 0x100fe20008010824 */
[----:B------:R-:W3:Y:S01]  /*b840*/  MUFU.EX2 R20, R20 ;  /* 0x0000001400147308 */ /* 0x000ee20000000800 */
[----:B------:R-:W-:Y:S01]  /*b850*/  FADD.FTZ R38, R142, R27 ;  /* 0x0000001b8e267221 */ /* 0x000fe20000010000 */
[--C-:B------:R-:W-:Y:S01]  /*b860*/  FFMA.FTZ R75, R75, UR10, -R36.reuse ;  /* 0x0000000a4b4b7c23 */ /* 0x100fe20008010824 */
[--C-:B------:R-:W-:Y:S01]  /*b870*/  FFMA.FTZ R78, R78, UR10, -R36.reuse ;  /* 0x0000000a4e4e7c23 */ /* 0x100fe20008010824 */
[----:B------:R-:W-:Y:S01]  /*b880*/  FFMA.FTZ R79, R79, UR10, -R36 ;  /* 0x0000000a4f4f7c23 */ /* 0x000fe20008010824 */
[----:B-1----:R-:W-:Y:S01]  /*b890*/  FADD.FTZ R5, R41, R38 ;  /* 0x0000002629057221 */ /* 0x002fe20000010000 */
[--C-:B------:R-:W-:Y:S01]  /*b8a0*/  FFMA.FTZ R82, R82, UR10, -R36.reuse ;  /* 0x0000000a52527c23 */ /* 0x100fe20008010824 */
[----:B------:R-:W-:Y:S01]  /*b8b0*/  FFMA.FTZ R83, R83, UR10, -R36 ;  /* 0x0000000a53537c23 */ /* 0x000fe20008010824 */
[----:B------:R-:W1:Y:S01]  /*b8c0*/  MUFU.EX2 R145, R145 ;  /* 0x0000009100917308 */ /* 0x000e620000000800 */
[----:B--2---:R-:W-:Y:S01]  /*b8d0*/  FFMA.FTZ R38, R25, R4, R14 ;  /* 0x0000000419267223 */ /* 0x004fe2000001000e */
[----:B------:R-:W-:Y:S01]  /*b8e0*/  FADD.FTZ R42, R136, R5 ;  /* 0x00000005882a7221 */ /* 0x000fe20000010000 */
[--C-:B------:R-:W-:Y:S01]  /*b8f0*/  FFMA.FTZ R4, R63, UR10, -R36.reuse ;  /* 0x0000000a3f047c23 */ /* 0x100fe20008010824 */
[----:B------:R-:W-:Y:S01]  /*b900*/  FFMA.FTZ R86, R86, UR10, -R36 ;  /* 0x0000000a56567c23 */ /* 0x000fe20008010824 */
[----:B------:R-:W-:Y:S01]  /*b910*/  FADD.FTZ R40, R149, R38 ;  /* 0x0000002695287221 */ /* 0x000fe20000010000 */
[----:B------:R-:W-:Y:S01]  /*b920*/  FADD.FTZ R27, R45, R42 ;  /* 0x0000002a2d1b7221 */ /* 0x000fe20000010000 */
[----:B------:R-:W-:Y:S01]  /*b930*/  FFMA.FTZ R38, R67, UR10, -R36 ;  /* 0x0000000a43267c23 */ /* 0x000fe20008010824 */
[----:B------:R-:W2:Y:S01]  /*b940*/  MUFU.EX2 R24, R24 ;  /* 0x0000001800187308 */ /* 0x000ea20000000800 */
[----:B------:R-:W-:Y:S01]  /*b950*/  FADD.FTZ R5, R151, R40 ;  /* 0x0000002897057221 */ /* 0x000fe20000010000 */
[----:B------:R-:W-:Y:S01]  /*b960*/  FADD.FTZ R40, R138, R27 ;  /* 0x0000001b8a287221 */ /* 0x000fe20000010000 */
[----:B------:R-:W-:Y:S01]  /*b970*/  IMAD.U32 R31, RZ, RZ, UR26 ;  /* 0x0000001aff1f7e24 */ /* 0x000fe2000f8e00ff */
[----:B------:R-:W-:Y:S01]  /*b980*/  ISETP.GT.AND P2, PT, R8, UR45, PT ;  /* 0x0000002d08007c0c */ /* 0x000fe2000bf44270 */
[----:B---3--:R-:W-:Y:S01]  /*b990*/  FADD.FTZ R42, R20, R5 ;  /* 0x00000005142a7221 */ /* 0x008fe20000010000 */
[----:B------:R-:W-:Y:S01]  /*b9a0*/  FADD.FTZ R27, R49, R40 ;  /* 0x00000028311b7221 */ /* 0x000fe20000010000 */
[----:B------:R-:W-:Y:S01]  /*b9b0*/  FFMA.FTZ R40, R71, UR10, -R36 ;  /* 0x0000000a47287c23 */ /* 0x000fe20008010824 */
[----:B------:R-:W3:Y:S01]  /*b9c0*/  MUFU.EX2 R147, R147 ;  /* 0x0000009300937308 */ /* 0x000ee20000000800 */
[----:B-1----:R-:W-:Y:S01]  /*b9d0*/  FADD.FTZ R5, R145, R42 ;  /* 0x0000002a91057221 */ /* 0x002fe20000010000 */
[----:B------:R-:W-:Y:S01]  /*b9e0*/  FADD.FTZ R44, R132, R27 ;  /* 0x0000001b842c7221 */ /* 0x000fe20000010000 */
[----:B------:R-:W-:Y:S01]  /*b9f0*/  FFMA.FTZ R36, R87, UR10, -R36 ;  /* 0x0000000a57247c23 */ /* 0x000fe20008010824 */
[----:B------:R-:W-:Y:S01]  /*ba00*/  @!P1 LEA R31, R31, UR40, 0x3 ;  /* 0x000000281f1f9c11 */ /* 0x000fe2000f8e18ff */
[----:B------:R-:W-:Y:S01]  /*ba10*/  UMOV UR26, UR39 ;  /* 0x00000027001a7c82 */ /* 0x000fe20008000000 */
[----:B------:R-:W-:Y:S01]  /*ba20*/  FADD.FTZ R27, R53, R44 ;  /* 0x0000002c351b7221 */ /* 0x000fe20000010000 */
[----:B------:R-:W-:Y:S01]  /*ba30*/  F2FP.F16.F32.PACK_AB R150, R21, R150 ;  /* 0x000000961596723e */ /* 0x000fe200000000ff */
[----:B------:R-:W1:Y:S01]  /*ba40*/  MUFU.EX2 R26, R26 ;  /* 0x0000001a001a7308 */ /* 0x000e620000000800 */
[----:B--2---:R-:W-:Y:S01]  /*ba50*/  FADD.FTZ R42, R24, R5 ;  /* 0x00000005182a7221 */ /* 0x004fe20000010000 */
[----:B------:R-:W-:Y:S01]  /*ba60*/  FADD.FTZ R44, R134, R27 ;  /* 0x0000001b862c7221 */ /* 0x000fe20000010000 */
[----:B------:R-:W-:Y:S01]  /*ba70*/  F2FP.F16.F32.PACK_AB R134, R13, R134 ;  /* 0x000000860d86723e */ /* 0x000fe200000000ff */
[----:B------:R-:W-:Y:S01]  /*ba80*/  @!P1 VIADD R31, R31, 0x16860 ;  /* 0x000168601f1f9836 */ /* 0x000fe20000000000 */
[----:B------:R-:W-:Y:S01]  /*ba90*/  F2FP.F16.F32.PACK_AB R144, R29, R144 ;  /* 0x000000901d90723e */ /* 0x000fe200000000ff */
[----:B------:R-:W-:Y:S01]  /*baa0*/  FADD.FTZ R27, R13, R44 ;  /* 0x0000002c0d1b7221 */ /* 0x000fe20000010000 */
[----:B------:R-:W-:Y:S01]  /*bab0*/  F2FP.F16.F32.PACK_AB R146, R33, R146 ;  /* 0x000000922192723e */ /* 0x000fe200000000ff */
[----:B------:R-:W2:Y:S01]  /*bac0*/  MUFU.EX2 R141, R141 ;  /* 0x0000008d008d7308 */ /* 0x000ea20000000800 */
[----:B---3--:R-:W-:Y:S01]  /*bad0*/  FADD.FTZ R5, R147, R42 ;  /* 0x0000002a93057221 */ /* 0x008fe20000010000 */
[----:B------:R-:W-:Y:S01]  /*bae0*/  FADD.FTZ R44, R128, R27 ;  /* 0x0000001b802c7221 */ /* 0x000fe20000010000 */
[----:B------:R-:W-:Y:S01]  /*baf0*/  @!P1 PRMT R31, RZ, 0x654, R31 ;  /* 0x00000654ff1f9816 */ /* 0x000fe2000000001f */
[----:B------:R-:W-:Y:S01]  /*bb00*/  VIADD R8, R8, 0xffffffff ;  /* 0xffffffff08087836 */ /* 0x000fe20000000000 */
[----:B------:R-:W-:Y:S01]  /*bb10*/  F2FP.F16.F32.PACK_AB R140, R37, R140 ;  /* 0x0000008c258c723e */ /* 0x000fe200000000ff */
[----:B------:R-:W-:Y:S01]  /*bb20*/  FADD.FTZ R27, R57, R44 ;  /* 0x0000002c391b7221 */ /* 0x000fe20000010000 */
[----:B------:R3:W-:Y:S01]  /*bb30*/  @!P1 SYNCS.ARRIVE.TRANS64.RED.A1T0 RZ, [R31+URZ], RZ ;  /* 0x000000ff1fff99a7 */ /* 0x0007e2000810043f */
[----:B------:R-:W4:Y:S01]  /*bb40*/  MUFU.EX2 R28, R28 ;  /* 0x0000001c001c7308 */ /* 0x000f220000000800 */
[----:B-1----:R-:W-:Y:S01]  /*bb50*/  FADD.FTZ R42, R26, R5 ;  /* 0x000000051a2a7221 */ /* 0x002fe20000010000 */
[----:B------:R-:W-:Y:S01]  /*bb60*/  FADD.FTZ R44, R130, R27 ;  /* 0x0000001b822c7221 */ /* 0x000fe20000010000 */
[----:B------:R-:W-:Y:S01]  /*bb70*/  F2FP.F16.F32.PACK_AB R142, R41, R142 ;  /* 0x0000008e298e723e */ /* 0x000fe200000000ff */
[-C--:B------:R-:W-:Y:S01]  /*bb80*/  FMUL.FTZ R90, R90, R25.reuse ;  /* 0x000000195a5a7220 */ /* 0x080fe20000410000 */
[----:B------:R-:W-:Y:S01]  /*bb90*/  F2FP.F16.F32.PACK_AB R136, R45, R136 ;  /* 0x000000882d88723e */ /* 0x000fe200000000ff */
[----:B------:R-:W-:Y:S01]  /*bba0*/  FADD.FTZ R15, R61, R44 ;  /* 0x0000002c3d0f7221 */ /* 0x000fe20000010000 */
[----:B------:R-:W-:Y:S01]  /*bbb0*/  F2FP.F16.F32.PACK_AB R138, R49, R138 ;  /* 0x0000008a318a723e */ /* 0x000fe200000000ff */
[----:B------:R-:W1:Y:S01]  /*bbc0*/  MUFU.EX2 R143, R143 ;  /* 0x0000008f008f7308 */ /* 0x000e620000000800 */
[----:B--2---:R-:W-:Y:S01]  /*bbd0*/  FADD.FTZ R5, R141, R42 ;  /* 0x0000002a8d057221 */ /* 0x004fe20000010000 */
[----:B------:R-:W-:Y:S01]  /*bbe0*/  FADD.FTZ R44, R124, R15 ;  /* 0x0000000f7c2c7221 */ /* 0x000fe20000010000 */
[----:B------:R-:W-:Y:S01]  /*bbf0*/  F2FP.F16.F32.PACK_AB R132, R53, R132 ;  /* 0x000000843584723e */ /* 0x000fe200000000ff */
[-C--:B------:R-:W-:Y:S01]  /*bc00*/  FMUL.FTZ R91, R91, R25.reuse ;  /* 0x000000195b5b7220 */ /* 0x080fe20000410000 */
[----:B------:R-:W-:Y:S01]  /*bc10*/  F2FP.F16.F32.PACK_AB R128, R57, R128 ;  /* 0x000000803980723e */ /* 0x000fe200000000ff */
[----:B------:R-:W-:Y:S01]  /*bc20*/  FADD.FTZ R15, R65, R44 ;  /* 0x0000002c410f7221 */ /* 0x000fe20000010000 */
[----:B------:R-:W-:Y:S01]  /*bc30*/  F2FP.F16.F32.PACK_AB R130, R61, R130 ;  /* 0x000000823d82723e */ /* 0x000fe200000000ff */
[----:B------:R-:W2:Y:S01]  /*bc40*/  MUFU.EX2 R30, R30 ;  /* 0x0000001e001e7308 */ /* 0x000ea20000000800 */
[----:B----4-:R-:W-:Y:S01]  /*bc50*/  FADD.FTZ R42, R28, R5 ;  /* 0x000000051c2a7221 */ /* 0x010fe20000010000 */
[----:B------:R-:W-:Y:S01]  /*bc60*/  F2FP.F16.F32.PACK_AB R124, R65, R124 ;  /* 0x0000007c417c723e */ /* 0x000fe200000000ff */
[-C--:B------:R-:W-:Y:S01]  /*bc70*/  FMUL.FTZ R94, R94, R25.reuse ;  /* 0x000000195e5e7220 */ /* 0x080fe20000410000 */
[----:B------:R-:W-:Y:S01]  /*bc80*/  F2FP.F16.F32.PACK_AB R149, R149, R14 ;  /* 0x0000000e9595723e */ /* 0x000fe200000000ff */
[----:B------:R-:W-:Y:S01]  /*bc90*/  FMUL.FTZ R95, R95, R25 ;  /* 0x000000195f5f7220 */ /* 0x000fe20000410000 */
[----:B------:R-:W-:Y:S01]  /*bca0*/  F2FP.F16.F32.PACK_AB R151, R20, R151 ;  /* 0x000000971497723e */ /* 0x000fe200000000ff */
[----:B------:R-:W-:Y:S01]  /*bcb0*/  FMUL.FTZ R98, R98, R25 ;  /* 0x0000001962627220 */ /* 0x000fe20000410000 */
[----:B------:R-:W4:Y:S01]  /*bcc0*/  MUFU.EX2 R137, R137 ;  /* 0x0000008900897308 */ /* 0x000f220000000800 */
[----:B-1----:R-:W-:Y:S01]  /*bcd0*/  FADD.FTZ R5, R143, R42 ;  /* 0x0000002a8f057221 */ /* 0x002fe20000010000 */
[----:B------:R-:W-:Y:S01]  /*bce0*/  F2FP.F16.F32.PACK_AB R145, R24, R145 ;  /* 0x000000911891723e */ /* 0x000fe200000000ff */
[----:B------:R-:W-:Y:S01]  /*bcf0*/  FMUL.FTZ R99, R99, R25 ;  /* 0x0000001963637220 */ /* 0x000fe20000410000 */
[----:B------:R-:W-:Y:S01]  /*bd00*/  F2FP.F16.F32.PACK_AB R147, R26, R147 ;  /* 0x000000931a93723e */ /* 0x000fe200000000ff */
[----:B------:R-:W-:Y:S01]  /*bd10*/  FMUL.FTZ R102, R102, R25 ;  /* 0x0000001966667220 */ /* 0x000fe20000410000 */
[----:B------:R-:W-:Y:S01]  /*bd20*/  F2FP.F16.F32.PACK_AB R141, R28, R141 ;  /* 0x0000008d1c8d723e */ /* 0x000fe200000000ff */
[----:B------:R-:W-:Y:S01]  /*bd30*/  FMUL.FTZ R103, R103, R25 ;  /* 0x0000001967677220 */ /* 0x000fe20000410000 */
[----:B------:R-:W1:Y:S01]  /*bd40*/  MUFU.EX2 R32, R32 ;  /* 0x0000002000207308 */ /* 0x000e620000000800 */
[C---:B--2---:R-:W-:Y:S01]  /*bd50*/  FADD.FTZ R42, R30.reuse, R5 ;  /* 0x000000051e2a7221 */ /* 0x044fe20000010000 */
[----:B------:R-:W-:Y:S01]  /*bd60*/  F2FP.F16.F32.PACK_AB R143, R30, R143 ;  /* 0x0000008f1e8f723e */ /* 0x000fe200000000ff */
[-C--:B------:R-:W-:Y:S01]  /*bd70*/  FMUL.FTZ R106, R106, R25.reuse ;  /* 0x000000196a6a7220 */ /* 0x080fe20000410000 */
[-C--:B------:R-:W-:Y:S01]  /*bd80*/  FMUL.FTZ R107, R107, R25.reuse ;  /* 0x000000196b6b7220 */ /* 0x080fe20000410000 */
[-C--:B------:R-:W-:Y:S01]  /*bd90*/  FMUL.FTZ R110, R110, R25.reuse ;  /* 0x000000196e6e7220 */ /* 0x080fe20000410000 */
[-C--:B------:R-:W-:Y:S01]  /*bda0*/  FMUL.FTZ R111, R111, R25.reuse ;  /* 0x000000196f6f7220 */ /* 0x080fe20000410000 */
[-C--:B------:R-:W-:Y:S01]  /*bdb0*/  FMUL.FTZ R114, R114, R25.reuse ;  /* 0x0000001972727220 */ /* 0x080fe20000410000 */
[----:B------:R-:W2:Y:S01]  /*bdc0*/  MUFU.EX2 R139, R139 ;  /* 0x0000008b008b7308 */ /* 0x000ea20000000800 */
[----:B----4-:R-:W-:Y:S01]  /*bdd0*/  FADD.FTZ R5, R137, R42 ;  /* 0x0000002a89057221 */ /* 0x010fe20000010000 */
[-C--:B------:R-:W-:Y:S01]  /*bde0*/  FMUL.FTZ R115, R115, R25.reuse ;  /* 0x0000001973737220 */ /* 0x080fe20000410000 */
[-C--:B------:R-:W-:Y:S01]  /*bdf0*/  FMUL.FTZ R118, R118, R25.reuse ;  /* 0x0000001976767220 */ /* 0x080fe20000410000 */
[----:B------:R-:W-:Y:S01]  /*be00*/  FMUL.FTZ R119, R119, R25 ;  /* 0x0000001977777220 */ /* 0x000fe20000410000 */
[----:B------:R-:W-:-:S03]  /*be10*/  IMAD.MOV.U32 R11, RZ, RZ, R6 ;  /* 0x000000ffff0b7224 */ /* 0x000fc600078e0006 */
[----:B------:R-:W4:Y:S01]  /*be20*/  MUFU.EX2 R12, R55 ;  /* 0x00000037000c7308 */ /* 0x000f220000000800 */
[C---:B-1----:R-:W-:Y:S01]  /*be30*/  FADD.FTZ R42, R32.reuse, R5 ;  /* 0x00000005202a7221 */ /* 0x042fe20000010000 */
[----:B------:R-:W-:-:S06]  /*be40*/  F2FP.F16.F32.PACK_AB R137, R32, R137 ;  /* 0x000000892089723e */ /* 0x000fcc00000000ff */
[----:B------:R-:W1:Y:S01]  /*be50*/  MUFU.EX2 R126, R126 ;  /* 0x0000007e007e7308 */ /* 0x000e620000000800 */
[----:B--2---:R-:W-:-:S07]  /*be60*/  FADD.FTZ R5, R139, R42 ;  /* 0x0000002a8b057221 */ /* 0x004fce0000010000 */
[----:B------:R-:W2:Y:S01]  /*be70*/  MUFU.EX2 R133, R133 ;  /* 0x0000008500857308 */ /* 0x000ea20000000800 */
[C---:B----4-:R-:W-:Y:S01]  /*be80*/  FADD.FTZ R42, R12.reuse, R5 ;  /* 0x000000050c2a7221 */ /* 0x050fe20000010000 */
[----:B------:R-:W-:Y:S01]  /*be90*/  F2FP.F16.F32.PACK_AB R139, R12, R139 ;  /* 0x0000008b0c8b723e */ /* 0x000fe200000000ff */
[----:B------:R-:W-:-:S05]  /*bea0*/  IMAD.MOV.U32 R12, RZ, RZ, R9 ;  /* 0x000000ffff0c7224 */ /* 0x000fca00078e0009 */
[----:B------:R-:W4:Y:S01]  /*beb0*/  MUFU.EX2 R69, R69 ;  /* 0x0000004500457308 */ /* 0x000f220000000800 */
[----:B-1----:R-:W-:-:S07]  /*bec0*/  FADD.FTZ R44, R126, R15 ;  /* 0x0000000f7e2c7221 */ /* 0x002fce0000010000 */
[----:B------:R-:W1:Y:S01]  /*bed0*/  MUFU.EX2 R34, R34 ;  /* 0x0000002200227308 */ /* 0x000e620000000800 */
[----:B--2---:R-:W-:-:S07]  /*bee0*/  FADD.FTZ R5, R133, R42 ;  /* 0x0000002a85057221 */ /* 0x004fce0000010000 */
[----:B------:R-:W2:Y:S01]  /*bef0*/  MUFU.EX2 R120, R120 ;  /* 0x0000007800787308 */ /* 0x000ea20000000800 */
[C---:B----4-:R-:W-:Y:S01]  /*bf00*/  FADD.FTZ R15, R69.reuse, R44 ;  /* 0x0000002c450f7221 */ /* 0x050fe20000010000 */
[----:B------:R-:W-:-:S06]  /*bf10*/  F2FP.F16.F32.PACK_AB R126, R69, R126 ;  /* 0x0000007e457e723e */ /* 0x000fcc00000000ff */
[----:B------:R-:W4:Y:S01]  /*bf20*/  MUFU.EX2 R135, R135 ;  /* 0x0000008700877308 */ /* 0x000f220000000800 */
[C---:B-1----:R-:W-:Y:S01]  /*bf30*/  FADD.FTZ R42, R34.reuse, R5 ;  /* 0x00000005222a7221 */ /* 0x042fe20000010000 */
[----:B------:R-:W-:-:S06]  /*bf40*/  F2FP.F16.F32.PACK_AB R133, R34, R133 ;  /* 0x000000852285723e */ /* 0x000fcc00000000ff */
[----:B------:R-:W1:Y:S01]  /*bf50*/  MUFU.EX2 R73, R73 ;  /* 0x0000004900497308 */ /* 0x000e620000000800 */
[----:B--2---:R-:W-:-:S07]  /*bf60*/  FADD.FTZ R44, R120, R15 ;  /* 0x0000000f782c7221 */ /* 0x004fce0000010000 */
[----:B------:R-:W2:Y:S01]  /*bf70*/  MUFU.EX2 R4, R4 ;  /* 0x0000000400047308 */ /* 0x000ea20000000800 */
[----:B----4-:R-:W-:-:S07]  /*bf80*/  FADD.FTZ R5, R135, R42 ;  /* 0x0000002a87057221 */ /* 0x010fce0000010000 */
[----:B------:R-:W4:Y:S01]  /*bf90*/  MUFU.EX2 R122, R122 ;  /* 0x0000007a007a7308 */ /* 0x000f220000000800 */
[C---:B-1----:R-:W-:Y:S01]  /*bfa0*/  FADD.FTZ R13, R73.reuse, R44 ;  /* 0x0000002c490d7221 */ /* 0x042fe20000010000 */
[----:B------:R-:W-:-:S06]  /*bfb0*/  F2FP.F16.F32.PACK_AB R120, R73, R120 ;  /* 0x000000784978723e */ /* 0x000fcc00000000ff */
[----:B------:R-:W1:Y:S01]  /*bfc0*/  MUFU.EX2 R129, R129 ;  /* 0x0000008100817308 */ /* 0x000e620000000800 */
[C---:B--2---:R-:W-:Y:S01]  /*bfd0*/  FADD.FTZ R42, R4.reuse, R5 ;  /* 0x00000005042a7221 */ /* 0x044fe20000010000 */
[----:B------:R-:W-:-:S06]  /*bfe0*/  F2FP.F16.F32.PACK_AB R135, R4, R135 ;  /* 0x000000870487723e */ /* 0x000fcc00000000ff */
[----:B------:R-:W2:Y:S01]  /*bff0*/  MUFU.EX2 R38, R38 ;  /* 0x0000002600267308 */ /* 0x000ea20000000800 */
[----:B----4-:R-:W-:-:S07]  /*c000*/  FADD.FTZ R44, R122, R13 ;  /* 0x0000000d7a2c7221 */ /* 0x010fce0000010000 */
[----:B------:R-:W4:Y:S01]  /*c010*/  MUFU.EX2 R131, R131 ;  /* 0x0000008300837308 */ /* 0x000f220000000800 */
[----:B-1----:R-:W-:-:S07]  /*c020*/  FADD.FTZ R13, R129, R42 ;  /* 0x0000002a810d7221 */ /* 0x002fce0000010000 */
[----:B------:R-:W1:Y:S01]  /*c030*/  MUFU.EX2 R40, R40 ;  /* 0x0000002800287308 */ /* 0x000e620000000800 */
[C---:B--2---:R-:W-:Y:S01]  /*c040*/  FADD.FTZ R42, R38.reuse, R13 ;  /* 0x0000000d262a7221 */ /* 0x044fe20000010000 */
[----:B------:R-:W-:-:S06]  /*c050*/  F2FP.F16.F32.PACK_AB R129, R38, R129 ;  /* 0x000000812681723e */ /* 0x000fcc00000000ff */
[----:B------:R-:W2:Y:S01]  /*c060*/  MUFU.EX2 R125, R125 ;  /* 0x0000007d007d7308 */ /* 0x000ea20000000800 */
[----:B----4-:R-:W-:-:S07]  /*c070*/  FADD.FTZ R13, R131, R42 ;  /* 0x0000002a830d7221 */ /* 0x010fce0000010000 */
[----:B------:R-:W4:Y:S01]  /*c080*/  MUFU.EX2 R75, R75 ;  /* 0x0000004b004b7308 */ /* 0x000f220000000800 */
[C---:B-1----:R-:W-:Y:S01]  /*c090*/  FADD.FTZ R42, R40.reuse, R13 ;  /* 0x0000000d282a7221 */ /* 0x042fe20000010000 */
[----:B------:R-:W-:-:S06]  /*c0a0*/  F2FP.F16.F32.PACK_AB R131, R40, R131 ;  /* 0x000000832883723e */ /* 0x000fcc00000000ff */
[----:B------:R-:W1:Y:S01]  /*c0b0*/  MUFU.EX2 R127, R78 ;  /* 0x0000004e007f7308 */ /* 0x000e620000000800 */
[----:B--2---:R-:W-:-:S07]  /*c0c0*/  FADD.FTZ R42, R125, R42 ;  /* 0x0000002a7d2a7221 */ /* 0x004fce0000010000 */
[----:B------:R-:W2:Y:S01]  /*c0d0*/  MUFU.EX2 R79, R79 ;  /* 0x0000004f004f7308 */ /* 0x000ea20000000800 */
[C---:B----4-:R-:W-:Y:S01]  /*c0e0*/  FADD.FTZ R42, R75.reuse, R42 ;  /* 0x0000002a4b2a7221 */ /* 0x050fe20000010000 */
[----:B------:R-:W-:-:S06]  /*c0f0*/  F2FP.F16.F32.PACK_AB R125, R75, R125 ;  /* 0x0000007d4b7d723e */ /* 0x000fcc00000000ff */
        /* <DEDUP_REMOVED lines=11> */
[----:B--2---:R-:W-:Y:S01]  /*c1b0*/  FADD.FTZ R42, R123, R42 ;  /* 0x0000002a7b2a7221 */ /* 0x004fe20000010000 */
[C---:B----4-:R-:W-:Y:S01]  /*c1c0*/  FADD.FTZ R5, R77.reuse, R44 ;  /* 0x0000002c4d057221 */ /* 0x050fe20000010000 */
[----:B------:R-:W-:Y:S02]  /*c1d0*/  F2FP.F16.F32.PACK_AB R122, R77, R122 ;  /* 0x0000007a4d7a723e */ /* 0x000fe400000000ff */
[C---:B-1----:R-:W-:Y:S01]  /*c1e0*/  FADD.FTZ R4, R36.reuse, R42 ;  /* 0x0000002a24047221 */ /* 0x042fe20000010000 */
[----:B------:R-:W-:Y:S01]  /*c1f0*/  F2FP.F16.F32.PACK_AB R123, R36, R123 ;  /* 0x0000007b247b723e */ /* 0x000fe200000000ff */
[----:B---3--:R-:W-:Y:S06]  /*c200*/  @P2 BRA `(.L_x_726) ;  /* 0xffffffd000dc2947 */ /* 0x008fec000383ffff */
.L_x_709:
[----:B------:R-:W-:Y:S06]  /*c210*/  BAR.ARV 0x8, 0x1a0 ;  /* 0x0206800000007b1d */ /* 0x000fec0000002000 */
[----:B------:R-:W-:Y:S05]  /*c220*/  @!P0 BRA `(.L_x_727) ;  /* 0x0000000000048947 */ /* 0x000fea0003800000 */
[----:B------:R-:W-:Y:S01]  /*c230*/  BPT.TRAP 0x1 ;  /* 0x000000040000795c */ /* 0x000fe20000300000 */
.L_x_727:
[----:B------:R-:W-:Y:S01]  /*c240*/  ULEA UR5, UR39, UR40, 0x3 ;  /* 0x0000002827057291 */ /* 0x000fe2000f8e183f */
[----:B------:R-:W-:-:S05]  /*c250*/  IMAD.U32 R0, RZ, RZ, UR37 ;  /* 0x00000025ff007e24 */ /* 0x000fca000f8e00ff */
[----:B------:R-:W-:-:S04]  /*c260*/  SHF.L.U32 R0, R0, 0x1f, RZ ;  /* 0x0000001f00007819 */ /* 0x000fc800000006ff */
[----:B------:R1:W2:Y:S01]  /*c270*/  SYNCS.PHASECHK.TRANS64.TRYWAIT P2, [UR5+0x16850], R0 ;  /* 0x01685000ff0075a7 */ /* 0x0002a20008040145 */
[----:B------:R-:W-:Y:S05]  /*c280*/  @!P0 BRA `(.L_x_728) ;  /* 0x0000000000048947 */ /* 0x000fea0003800000 */
[----:B------:R-:W-:Y:S01]  /*c290*/  BPT.TRAP 0x1 ;  /* 0x000000040000795c */ /* 0x000fe20000300000 */
.L_x_728:
[----:B--2---:R-:W-:Y:S05]  /*c2a0*/  @P2 BRA `(.L_x_729) ;  /* 0x0000000000082947 */ /* 0x004fea0003800000 */
[----:B------:R-:W2:Y:S02]  /*c2b0*/  SYNCS.PHASECHK.TRANS64.TRYWAIT P0, [UR5+0x16850], R0 ;  /* 0x01685000ff0075a7 */ /* 0x000ea40008000145 */
[----:B--2---:R-:W-:Y:S05]  /*c2c0*/  @!P0 BRA `(.L_x_730) ;  /* 0x0000004400588947 */ /* 0x004fea0003800000 */
.L_x_729:
[----:B------:R-:W-:Y:S01]  /*c2d0*/  UIADD3 UR40, UR40, 0x400, URZ ;  /* 0x0000040028287890 */ /* 0x000fe2000fffe03f */
[----:B------:R-:W-:Y:S01]  /*c2e0*/  WARPGROUP.ARRIVE ;  /* 0x00000000000079c5 */ /* 0x000fe20000000000 */
[----:B------:R-:W-:Y:S01]  /*c2f0*/  UMOV UR7, 0x40000040 ;  /* 0x4000004000077882 */ /* 0x000fe20000000000 */
[----:B-12---:R-:W1:Y:S01]  /*c300*/  SHFL.BFLY PT, R0, R5, 0x2, 0x1f ;  /* 0x0c401f0005007f89 */ /* 0x006e6200000e0000 */
[----:B------:R-:W-:Y:S01]  /*c310*/  USHF.R.U32.HI UR40, URZ, 0x4, UR40 ;  /* 0x000000043f287899 */ /* 0x000fe20008011628 */
[----:B------:R-:W-:Y:S01]  /*c320*/  IMAD.MOV.U32 R10, RZ, RZ, RZ ;  /* 0x000000ffff0a7224 */ /* 0x000fe200078e00ff */
[----:B------:R-:W-:Y:S01]  /*c330*/  UIADD3 UR36, UR36, 0x1, URZ ;  /* 0x0000000124247890 */ /* 0x000fe2000fffe03f */
[----:B------:R-:W2:Y:S01]  /*c340*/  SHFL.BFLY PT, R3, R4, 0x2, 0x1f ;  /* 0x0c401f0004037f89 */ /* 0x000ea200000e0000 */
[----:B------:R-:W-:Y:S01]  /*c350*/  ULOP3.LUT UR4, UR40, 0x3fff, URZ, 0xc0, !UPT ;  /* 0x00003fff28047892 */ /* 0x000fe2000f8ec03f */
[----:B------:R-:W-:Y:S02]  /*c360*/  IMAD.U32 R13, RZ, RZ, UR10 ;  /* 0x0000000aff0d7e24 */ /* 0x000fe4000f8e00ff */
[----:B------:R-:W-:Y:S01]  /*c370*/  IMAD.MOV.U32 R15, RZ, RZ, -0x800000 ;  /* 0xff800000ff0f7424 */ /* 0x000fe200078e00ff */
[----:B------:R-:W-:-:S02]  /*c380*/  ULEA UR4, UR39, UR4, 0xa ;  /* 0x0000000427047291 */ /* 0x000fc4000f8e503f */
[----:B------:R-:W-:-:S04]  /*c390*/  UIADD3 UR39, UR39, 0x1, URZ ;  /* 0x0000000127277890 */ /* 0x000fc8000fffe03f */
[----:B------:R-:W-:Y:S01]  /*c3a0*/  UISETP.NE.AND UP0, UPT, UR39, 0x2, UPT ;  /* 0x000000022700788c */ /* 0x000fe2000bf05270 */
[----:B------:R-:W-:Y:S02]  /*c3b0*/  UMOV UR6, UR4 ;  /* 0x0000000400067c82 */ /* 0x000fe40008000000 */
[----:B------:R-:W-:Y:S01]  /*c3c0*/  HGMMA.64x64x16.F32 R88, R148, gdesc[UR4].tnspB, R88, gsb0 ;  /* 0x40e0000494587df0 */ /* 0x000fe20008000858 */
[----:B------:R-:W-:Y:S01]  /*c3d0*/  UIADD3 UR6, UR4, 0x80, URZ ;  /* 0x0000008004067890 */ /* 0x000fe2000fffe03f */
[----:B------:R-:W-:Y:S01]  /*c3e0*/  UMOV UR7, 0x40000040 ;  /* 0x4000004000077882 */ /* 0x000fe20000000000 */
[----:B------:R-:W-:Y:S01]  /*c3f0*/  USEL UR39, UR39, URZ, UP0 ;  /* 0x0000003f27277287 */ /* 0x000fe20008000000 */
[----:B-1----:R-:W-:Y:S01]  /*c400*/  FADD.FTZ R0, R0, R5 ;  /* 0x0000000500007221 */ /* 0x002fe20000010000 */
[----:B------:R-:W-:Y:S02]  /*c410*/  IMAD.U32 R5, RZ, RZ, UR10 ;  /* 0x0000000aff057e24 */ /* 0x000fe4000f8e00ff */
[----:B--2---:R-:W-:Y:S01]  /*c420*/  FADD.FTZ R7, R3, R4 ;  /* 0x0000000403077221 */ /* 0x004fe20000010000 */
[----:B------:R-:W-:Y:S01]  /*c430*/  IMAD.MOV.U32 R4, RZ, RZ, RZ ;  /* 0x000000ffff047224 */ /* 0x000fe200078e00ff */
[----:B------:R-:W1:Y:S04]  /*c440*/  SHFL.BFLY PT, R3, R0, 0x1, 0x1f ;  /* 0x0c201f0000037f89 */ /* 0x000e6800000e0000 */
[----:B------:R-:W2:Y:S01]  /*c450*/  SHFL.BFLY PT, R8, R7, 0x1, 0x1f ;  /* 0x0c201f0007087f89 */ /* 0x000ea200000e0000 */
[----:B-1----:R-:W-:Y:S01]  /*c460*/  FADD.FTZ R11, R0, R3 ;  /* 0x00000003000b7221 */ /* 0x002fe20000010000 */
[----:B------:R-:W-:-:S02]  /*c470*/  IMAD.MOV.U32 R3, RZ, RZ, -0x800000 ;  /* 0xff800000ff037424 */ /* 0x000fc400078e00ff */
[----:B--2---:R-:W-:Y:S02]  /*c480*/  FADD.FTZ R12, R7, R8 ;  /* 0x00000008070c7221 */ /* 0x004fe40000010000 */
[----:B------:R-:W-:Y:S01]  /*c490*/  FSETP.NE.FTZ.AND P0, PT, R11, RZ, PT ;  /* 0x000000ff0b00720b */ /* 0x000fe20003f15000 */
[----:B------:R-:W-:Y:S02]  /*c4a0*/  IMAD.U32 R7, RZ, RZ, UR5 ;  /* 0x00000005ff077e24 */ /* 0x000fe4000f8e00ff */
[----:B------:R-:W-:Y:S02]  /*c4b0*/  FSETP.NE.FTZ.AND P2, PT, R12, RZ, PT ;  /* 0x000000ff0c00720b */ /* 0x000fe40003f55000 */
[----:B------:R-:W-:-:S05]  /*c4c0*/  @!P1 VIADD R7, R7, 0x16860 ;  /* 0x0001686007079836 */ /* 0x000fca0000000000 */
[----:B------:R-:W-:-:S03]  /*c4d0*/  @!P1 PRMT R7, RZ, 0x654, R7 ;  /* 0x00000654ff079816 */ /* 0x000fc60000000007 */
[----:B------:R-:W1:Y:S01]  /*c4e0*/  @P0 MUFU.LG2 R8, R11 ;  /* 0x0000000b00080308 */ /* 0x000e620000000c00 */
[----:B------:R-:W-:-:S07]  /*c4f0*/  @P0 FMUL.FTZ R5, R5, 0.69314718246459960938 ;  /* 0x3f31721805050820 */ /* 0x000fce0000410000 */
[----:B------:R-:W2:Y:S08]  /*c500*/  @P2 MUFU.LG2 R0, R12 ;  /* 0x0000000c00002308 */ /* 0x000eb00000000c00 */
[----:B------:R3:W4:Y:S01]  /*c510*/  @P0 MUFU.RCP R4, R11 ;  /* 0x0000000b00040308 */ /* 0x0007220000001000 */
[----:B-1----:R-:W-:-:S04]  /*c520*/  @P0 FMUL.FTZ R8, R8, 0.69314718246459960938 ;  /* 0x3f31721808080820 */ /* 0x002fc80000410000 */
[----:B------:R-:W-:Y:S01]  /*c530*/  @P0 FFMA.FTZ R15, R5, R6, R8 ;  /* 0x00000006050f0223 */ /* 0x000fe20000010008 */
[----:B------:R-:W-:Y:S02]  /*c540*/  PLOP3.LUT P0, PT, PT, PT, PT, 0x8, 0x0 ;  /* 0x000000000000781c */ /* 0x000fe40003f0e170 */
[----:B------:R-:W1:Y:S01]  /*c550*/  @P2 MUFU.RCP R10, R12 ;  /* 0x0000000c000a2308 */ /* 0x000e620000001000 */
[----:B------:R-:W-:Y:S02]  /*c560*/  WARPGROUP.DEPBAR.LE gsb0, 0x0 ;  /* 0x00008000000079c5 */ /* 0x000fe40000010000 */
[----:B------:R-:W-:Y:S01]  /*c570*/  WARPGROUP.ARRIVE ;  /* 0x00000000000079c5 */ /* 0x000fe20000000000 */
[----:B---3--:R-:W-:Y:S01]  /*c580*/  @P2 FMUL.FTZ R11, R13, 0.69314718246459960938 ;  /* 0x3f3172180d0b2820 */ /* 0x008fe20000410000 */
[----:B--2---:R-:W-:-:S04]  /*c590*/  @P2 FMUL.FTZ R0, R0, 0.69314718246459960938 ;  /* 0x3f31721800002820 */ /* 0x004fc80000410000 */
[----:B------:R-:W-:Y:S01]  /*c5a0*/  HGMMA.64x64x16.F32 R88, R144, gdesc[UR4].tnspB, R88, gsb0 ;  /* 0x40e0000490587df0 */ /* 0x000fe20008000858 */
[----:B------:R-:W-:Y:S01]  /*c5b0*/  UIADD3 UR6, UR4, 0x100, URZ ;  /* 0x0000010004067890 */ /* 0x000fe2000fffe03f */
[----:B------:R-:W-:Y:S01]  /*c5c0*/  @P2 FFMA.FTZ R3, R11, R9, R0 ;  /* 0x000000090b032223 */ /* 0x000fe20000010000 */
        /* <DEDUP_REMOVED lines=21> */
[----:B------:R-:W-:Y:S01]  /*c720*/  UIADD3 UR4, UR4, 0x380, URZ ;  /* 0x0000038004047890 */ /* 0x000fe2000fffe03f */
[----:B------:R-:W-:Y:S02]  /*c730*/  WARPGROUP.DEPBAR.LE gsb0, 0x0 ;  /* 0x00008000000079c5 */ /* 0x000fe40000010000 */
[----:B------:R-:W-:-:S06]  /*c740*/  WARPGROUP.ARRIVE ;  /* 0x00000000000079c5 */ /* 0x000fcc0000000000 */
[----:B------:R-:W-:Y:S01]  /*c750*/  HGMMA.64x64x16.F32 R88, R124, gdesc[UR4].tnspB, R88, gsb0 ;  /* 0x40e000047c587df0 */ /* 0x000fe20008000858 */
[----:B------:R-:W-:Y:S01]  /*c760*/  UMOV UR6, UR4 ;  /* 0x0000000400067c82 */ /* 0x000fe20008000000 */
[----:B------:R-:W-:Y:S01]  /*c770*/  UMOV UR7, 0x40000040 ;  /* 0x4000004000077882 */ /* 0x000fe20000000000 */
[----:B------:R-:W-:-:S04]  /*c780*/  USEL UR4, URZ, 0x1, UP0 ;  /* 0x000000013f047887 */ /* 0x000fc80008000000 */
[----:B------:R-:W-:Y:S01]  /*c790*/  ULOP3.LUT UR37, UR37, UR4, URZ, 0x3c, !UPT ;  /* 0x0000000425257292 */ /* 0x000fe2000f8e3c3f */
[----:B------:R-:W-:Y:S02]  /*c7a0*/  WARPGROUP.DEPBAR.LE gsb0, 0x0 ;  /* 0x00008000000079c5 */ /* 0x000fe40000010000 */
[----:B------:R-:W-:-:S06]  /*c7b0*/  WARPGROUP.ARRIVE ;  /* 0x00000000000079c5 */ /* 0x000fcc0000000000 */
[----:B------:R-:W-:Y:S03]  /*c7c0*/  HGMMA.64x64x16.F32 R88, R120, gdesc[UR4].tnspB, R88, gsb0 ;  /* 0x40e0000478587df0 */ /* 0x000fe60008000858 */
[----:B------:R-:W-:Y:S02]  /*c7d0*/  WARPGROUP.DEPBAR.LE gsb0, 0x0 ;  /* 0x00008000000079c5 */ /* 0x000fe40000010000 */
[----:B------:R2:W-:Y:S01]  /*c7e0*/  @!P1 SYNCS.ARRIVE.TRANS64.RED.A1T0 RZ, [R7+URZ], RZ ;  /* 0x000000ff07ff99a7 */ /* 0x0005e2000810043f */
        /* <DEDUP_REMOVED lines=16> */
[-C--:B-1----:R-:W-:Y:S01]  /*c8f0*/  FMUL.FTZ R90, R90, R10.reuse ;  /* 0x0000000a5a5a7220 */ /* 0x082fe20000410000 */
[-C--:B------:R-:W-:Y:S01]  /*c900*/  FMUL.FTZ R91, R91, R10.reuse ;  /* 0x0000000a5b5b7220 */ /* 0x080fe20000410000 */
[-C--:B------:R-:W-:Y:S01]  /*c910*/  FMUL.FTZ R94, R94, R10.reuse ;  /* 0x0000000a5e5e7220 */ /* 0x080fe20000410000 */
        /* <DEDUP_REMOVED lines=12> */
[----:B------:R-:W-:-:S07]  /*c9e0*/  FMUL.FTZ R119, R119, R10 ;  /* 0x0000000a77777220 */ /* 0x000fce0000410000 */
.L_x_660:
[----:B------:R-:W1:Y:S08]  /*c9f0*/  S2UR UR4, SR_CgaCtaId ;  /* 0x00000000000479c3 */ /* 0x000e700000008800 */
[----:B------:R-:W-:Y:S01]  /*ca00*/  BAR.SYNC.DEFER_BLOCKING 0x5, 0x1a0 ;  /* 0x0146800000007b1d */ /* 0x000fe20000010000 */
[----:B------:R-:W-:-:S05]  /*ca10*/  VIADD R8, R2, 0xffffff80 ;  /* 0xffffff8002087836 */ /* 0x000fca0000000000 */
[----:B------:R-:W-:Y:S02]  /*ca20*/  UMOV UR40, 0x400 ;  /* 0x0000040000287882 */ /* 0x000fe40000000000 */
[----:B-1----:R-:W-:-:S09]  /*ca30*/  ULEA UR40, UR4, UR40, 0x18 ;  /* 0x0000002804287291 */ /* 0x002fd2000f8ec03f */
[----:B------:R-:W1:Y:S02]  /*ca40*/  LDS R4, [UR40+0x168d0] ;  /* 0x0168d028ff047984 */ /* 0x000e640008000800 */
[----:B-1----:R-:W-:Y:S01]  /*ca50*/  R2UR UR4, R4 ;  /* 0x00000000040472ca */ /* 0x002fe200000e0000 */
[----:B------:R-:W-:Y:S06]  /*ca60*/  BAR.ARV 0x4, 0x1a0 ;  /* 0x0106800000007b1d */ /* 0x000fec0000002000 */
[----:B------:R-:W-:Y:S08]  /*ca70*/  @P0 BRA `(.L_x_731) ;  /* 0x0000000400a40947 */ /* 0x000ff00003800000 */
[----:B------:R-:W-:Y:S01]  /*ca80*/  SHF.R.S32.HI R11, RZ, 0x1f, R8 ;  /* 0x0000001fff0b7819 */ /* 0x000fe20000011408 */
[----:B------:R-:W-:Y:S01]  /*ca90*/  BAR.SYNC.DEFER_BLOCKING 0x1, 0x180 ;  /* 0x0046000000007b1d */ /* 0x000fe20000010000 */
[----:B------:R-:W-:Y:S01]  /*caa0*/  IADD3 R13, P3, R22, 0x20, RZ ;  /* 0x00000020160d7810 */ /* 0x000fe20007f7e0ff */
[----:B------:R-:W-:Y:S01]  /*cab0*/  USHF.R.S32.HI UR5, URZ, 0x1f, UR43 ;  /* 0x0000001f3f057899 */ /* 0x000fe2000801142b */
[-C--:B------:R-:W-:Y:S01]  /*cac0*/  LEA.HI R4, R11, R8.reuse, RZ, 0x7 ;  /* 0x000000080b047211 */ /* 0x080fe200078f38ff */
[----:B------:R-:W-:Y:S01]  /*cad0*/  VIADD R25, R18, UR42 ;  /* 0x0000002a12197c36 */ /* 0x000fe20008000000 */
[----:B------:R-:W-:Y:S01]  /*cae0*/  LOP3.LUT R12, R13, 0x380, RZ, 0xc0, !PT ;  /* 0x000003800d0c7812 */ /* 0x000fe200078ec0ff */
[----:B------:R-:W-:Y:S01]  /*caf0*/  ULDC.64 UR8, c[0x0][0xb70] ;  /* 0x0002dc0000087ab9 */ /* 0x000fe20000000a00 */
[----:B------:R-:W-:Y:S01]  /*cb00*/  LOP3.LUT R21, R4, 0xffffff80, RZ, 0xc0, !PT ;  /* 0xffffff8004157812 */ /* 0x000fe200078ec0ff */
[----:B------:R-:W-:Y:S01]  /*cb10*/  UIMAD UR5, UR5, UR8, URZ ;  /* 0x00000008050572a4 */ /* 0x000fe2000f8e023f */
[----:B------:R-:W-:Y:S01]  /*cb20*/  SHF.R.U64 R12, R12, 0x3, RZ ;  /* 0x000000030c0c7819 */ /* 0x000fe200000012ff */
[----:B------:R-:W-:Y:S01]  /*cb30*/  UIMAD.WIDE.U32 UR6, UR43, UR8, URZ ;  /* 0x000000082b0672a5 */ /* 0x000fe2000f8e003f */
[----:B------:R-:W-:Y:S01]  /*cb40*/  LEA.HI R24, R11, R8, RZ, 0x5 ;  /* 0x000000080b187211 */ /* 0x000fe200078f28ff */
[----:B------:R-:W-:Y:S01]  /*cb50*/  IMAD.IADD R21, R8, 0x1, -R21 ;  /* 0x0000000108157824 */ /* 0x000fe200078e0a15 */
[C---:B------:R-:W-:Y:S01]  /*cb60*/  LOP3.LUT R5, R22.reuse, 0x380, RZ, 0xc0, !PT ;  /* 0x0000038016057812 */ /* 0x040fe200078ec0ff */
[----:B------:R-:W-:Y:S01]  /*cb70*/  UIMAD UR5, UR43, UR9, UR5 ;  /* 0x000000092b0572a4 */ /* 0x000fe2000f8e0205 */
[----:B------:R-:W-:Y:S01]  /*cb80*/  IADD3 R11, P2, R22, 0x40, RZ ;  /* 0x00000040160b7810 */ /* 0x000fe20007f5e0ff */
[----:B------:R-:W-:Y:S01]  /*cb90*/  USHF.R.S32.HI UR8, URZ, 0x1f, UR44 ;  /* 0x0000001f3f087899 */ /* 0x000fe2000801142c */
[----:B------:R-:W-:Y:S01]  /*cba0*/  LOP3.LUT P0, RZ, R21, 0x3, RZ, 0xc0, !PT ;  /* 0x0000000315ff7812 */ /* 0x000fe2000780c0ff */
[----:B------:R-:W-:Y:S01]  /*cbb0*/  UIADD3 UR5, UR7, UR5, URZ ;  /* 0x0000000507057290 */ /* 0x000fe2000fffe03f */
[----:B------:R-:W1:Y:S01]  /*cbc0*/  LDC.64 R20, c[0x0][0xb78] ;  /* 0x0002de00ff147b82 */ /* 0x000e620000000a00 */
[----:B------:R-:W-:-:S02]  /*cbd0*/  LOP3.LUT R12, R12, R13, RZ, 0x3c, !PT ;  /* 0x0000000d0c0c7212 */ /* 0x000fc400078e3cff */
[----:B------:R-:W-:Y:S02]  /*cbe0*/  IADD3 R13, P1, R22, 0x60, RZ ;  /* 0x00000060160d7810 */ /* 0x000fe40007f3e0ff */
[----:B------:R-:W-:Y:S02]  /*cbf0*/  SHF.R.U64 R5, R5, 0x3, RZ ;  /* 0x0000000305057819 */ /* 0x000fe400000012ff */
[----:B------:R-:W-:Y:S02]  /*cc00*/  LOP3.LUT R10, R11, 0x380, RZ, 0xc0, !PT ;  /* 0x000003800b0a7812 */ /* 0x000fe400078ec0ff */
[----:B------:R-:W-:Y:S02]  /*cc10*/  LOP3.LUT R8, R13, 0x380, RZ, 0xc0, !PT ;  /* 0x000003800d087812 */ /* 0x000fe400078ec0ff */
[----:B------:R-:W-:Y:S01]  /*cc20*/  LOP3.LUT R4, R5, R22, RZ, 0x3c, !PT ;  /* 0x0000001605047212 */ /* 0x000fe200078e3cff */
[----:B------:R-:W-:Y:S01]  /*cc30*/  IMAD.MOV.U32 R5, RZ, RZ, R23 ;  /* 0x000000ffff057224 */ /* 0x000fe200078e0017 */
[----:B------:R-:W-:-:S02]  /*cc40*/  SHF.R.U64 R10, R10, 0x3, RZ ;  /* 0x000000030a0a7819 */ /* 0x000fc400000012ff */
[----:B------:R-:W-:Y:S02]  /*cc50*/  SHF.R.U64 R8, R8, 0x3, RZ ;  /* 0x0000000308087819 */ /* 0x000fe400000012ff */
[----:B------:R-:W-:Y:S01]  /*cc60*/  LOP3.LUT R10, R10, R11, RZ, 0x3c, !PT ;  /* 0x0000000b0a0a7212 */ /* 0x000fe200078e3cff */
[--C-:B------:R-:W-:Y:S01]  /*cc70*/  IMAD.X R11, RZ, RZ, R23.reuse, P2 ;  /* 0x000000ffff0b7224 */ /* 0x100fe200010e0617 */
[----:B------:R-:W-:Y:S01]  /*cc80*/  F2FP.F16.F32.PACK_AB R6, R6, R9 ;  /* 0x000000090606723e */ /* 0x000fe200000000ff */
[----:B------:R-:W-:Y:S01]  /*cc90*/  IMAD.X R9, RZ, RZ, R23, P1 ;  /* 0x000000ffff097224 */ /* 0x000fe200008e0617 */
[----:B------:R-:W-:Y:S02]  /*cca0*/  MOV R14, R4 ;  /* 0x00000004000e7202 */ /* 0x000fe40000000f00 */
[----:B------:R-:W-:Y:S01]  /*ccb0*/  F2FP.F16.F32.PACK_AB R4, R89, R0 ;  /* 0x000000005904723e */ /* 0x000fe200000000ff */
[----:B-1----:R-:W-:Y:S01]  /*ccc0*/  IMAD R0, R20, UR8, RZ ;  /* 0x0000000814007c24 */ /* 0x002fe2000f8e02ff */
[----:B------:R-:W-:-:S02]  /*ccd0*/  F2FP.F16.F32.PACK_AB R5, R91, R90 ;  /* 0x0000005a5b05723e */ /* 0x000fc400000000ff */
[----:B------:R-:W-:Y:S01]  /*cce0*/  F2FP.F16.F32.PACK_AB R7, R7, R94 ;  /* 0x0000005e0707723e */ /* 0x000fe200000000ff */
[----:B------:R-:W-:Y:S01]  /*ccf0*/  IMAD R0, R21, UR44, R0 ;  /* 0x0000002c15007c24 */ /* 0x000fe2000f8e0200 */
[----:B------:R-:W-:Y:S01]  /*cd00*/  LOP3.LUT R8, R8, R13, RZ, 0x3c, !PT ;  /* 0x0000000d08087212 */ /* 0x000fe200078e3cff */
[----:B------:R-:W-:Y:S01]  /*cd10*/  IMAD.X R13, RZ, RZ, R23, P3 ;  /* 0x000000ffff0d7224 */ /* 0x000fe200018e0617 */
[----:B------:R-:W-:Y:S01]  /*cd20*/  MOV R11, R10 ;  /* 0x0000000a000b7202 */ /* 0x000fe20000000f00 */
[----:B------:R1:W-:Y:S01]  /*cd30*/  STSM.16.M88.4 [R14], R4 ;  /* 0x000000040e007844 */ /* 0x0003e20000000200 */
[----:B------:R-:W-:Y:S01]  /*cd40*/  MOV R10, R8 ;  /* 0x00000008000a7202 */ /* 0x000fe20000000f00 */
[----:B------:R-:W-:Y:S01]  /*cd50*/  IMAD.U32 R9, RZ, RZ, UR7 ;  /* 0x00000007ff097e24 */ /* 0x000fe2000f8e00ff */
[----:B------:R-:W-:Y:S01]  /*cd60*/  F2FP.F16.F32.PACK_AB R104, R105, R104 ;  /* 0x000000686968723e */ /* 0x000fe200000000ff */
[----:B------:R-:W-:Y:S01]  /*cd70*/  IMAD.U32 R8, RZ, RZ, UR6 ;  /* 0x00000006ff087e24 */ /* 0x000fe2000f8e00ff */
[----:B------:R-:W-:Y:S01]  /*cd80*/  MOV R12, R12 ;  /* 0x0000000c000c7202 */ /* 0x000fe20000000f00 */
[----:B------:R-:W-:Y:S01]  /*cd90*/  IMAD.U32 R9, RZ, RZ, UR5 ;  /* 0x00000005ff097e24 */ /* 0x000fe2000f8e00ff */
[----:B------:R-:W-:Y:S01]  /*cda0*/  F2FP.F16.F32.PACK_AB R105, R107, R106 ;  /* 0x0000006a6b69723e */ /* 0x000fe200000000ff */
[----:B------:R-:W-:Y:S01]  /*cdb0*/  VIADD R13, R25, 0x8 ;  /* 0x00000008190d7836 */ /* 0x000fe20000000000 */
[----:B------:R-:W-:Y:S01]  /*cdc0*/  F2FP.F16.F32.PACK_AB R112, R113, R112 ;  /* 0x000000707170723e */ /* 0x000fe200000000ff */
[----:B------:R-:W-:Y:S01]  /*cdd0*/  IMAD.WIDE.U32 R8, R20, UR44, R8 ;  /* 0x0000002c14087c25 */ /* 0x000fe2000f8e0008 */
[----:B------:R-:W-:Y:S01]  /*cde0*/  F2FP.F16.F32.PACK_AB R106, R109, R108 ;  /* 0x0000006c6d6a723e */ /* 0x000fe200000000ff */
[----:B------:R-:W-:Y:S01]  /*cdf0*/  ULDC UR5, c[0x0][0xa88] ;  /* 0x0002a20000057ab9 */ /* 0x000fe20000000800 */
[----:B------:R-:W-:Y:S01]  /*ce00*/  F2FP.F16.F32.PACK_AB R107, R111, R110 ;  /* 0x0000006e6f6b723e */ /* 0x000fe200000000ff */
[----:B------:R-:W-:Y:S01]  /*ce10*/  ULDC.64 UR6, c[0x0][0xb40] ;  /* 0x0002d00000067ab9 */ /* 0x000fe20000000a00 */
[----:B------:R-:W-:-:S02]  /*ce20*/  F2FP.F16.F32.PACK_AB R113, R115, R114 ;  /* 0x000000727371723e */ /* 0x000fc400000000ff */
[----:B-1----:R-:W-:Y:S02]  /*ce30*/  F2FP.F16.F32.PACK_AB R4, R97, R96 ;  /* 0x000000606104723e */ /* 0x002fe400000000ff */
[----:B------:R-:W-:Y:S02]  /*ce40*/  F2FP.F16.F32.PACK_AB R5, R99, R98 ;  /* 0x000000626305723e */ /* 0x000fe400000000ff */
[----:B------:R-:W-:Y:S02]  /*ce50*/  F2FP.F16.F32.PACK_AB R6, R101, R100 ;  /* 0x000000646506723e */ /* 0x000fe400000000ff */
[----:B------:R-:W-:Y:S02]  /*ce60*/  F2FP.F16.F32.PACK_AB R7, R103, R102 ;  /* 0x000000666707723e */ /* 0x000fe400000000ff */
[----:B------:R-:W-:Y:S02]  /*ce70*/  F2FP.F16.F32.PACK_AB R114, R117, R116 ;  /* 0x000000747572723e */ /* 0x000fe400000000ff */
[----:B------:R-:W-:Y:S01]  /*ce80*/  F2FP.F16.F32.PACK_AB R115, R119, R118 ;  /* 0x000000767773723e */ /* 0x000fe200000000ff */
[----:B------:R1:W-:Y:S01]  /*ce90*/  STSM.16.M88.4 [R12], R4 ;  /* 0x000000040c007844 */ /* 0x0003e20000000200 */
[----:B------:R-:W-:-:S02]  /*cea0*/  ISETP.GE.OR P1, PT, R13, UR5, P0 ;  /* 0x000000050d007c0c */ /* 0x000fc40008726670 */
[----:B------:R-:W-:Y:S01]  /*ceb0*/  SHF.R.S32.HI R13, RZ, 0x1f, R25 ;  /* 0x0000001fff0d7819 */ /* 0x000fe20000011419 */
[----:B------:R-:W-:Y:S01]  /*cec0*/  STSM.16.M88.4 [R11], R104 ;  /* 0x000000680b007844 */ /* 0x000fe20000000200 */
[----:B------:R-:W-:Y:S02]  /*ced0*/  SHF.R.S32.HI R24, RZ, 0x5, R24 ;  /* 0x00000005ff187819 */ /* 0x000fe40000011418 */
[C---:B------:R-:W-:Y:S01]  /*cee0*/  ISETP.GE.OR P0, PT, R25.reuse, UR5, P0 ;  /* 0x0000000519007c0c */ /* 0x040fe20008706670 */
[----:B------:R-:W-:Y:S01]  /*cef0*/  STSM.16.M88.4 [R10], R112 ;  /* 0x000000700a007844 */ /* 0x000fe20000000200 */
[----:B------:R-:W-:Y:S01]  /*cf00*/  @!PT LDS RZ, [RZ] ;  /* 0x00000000fffff984 */ /* 0x000fe20000000800 */
[----:B------:R-:W-:Y:S01]  /*cf10*/  @!PT LDS RZ, [RZ] ;  /* 0x00000000fffff984 */ /* 0x000fe20000000800 */
[----:B------:R-:W-:Y:S01]  /*cf20*/  @!PT LDS RZ, [RZ] ;  /* 0x00000000fffff984 */ /* 0x000fe20000000800 */
[----:B------:R-:W-:Y:S01]  /*cf30*/  @!PT LDS RZ, [RZ] ;  /* 0x00000000fffff984 */ /* 0x000fe20000000800 */
[----:B------:R2:W-:Y:S06]  /*cf40*/  MEMBAR.ALL.CTA ;  /* 0x0000000000007992 */ /* 0x0005ec0000008000 */
[----:B--2---:R-:W2:Y:S02]  /*cf50*/  FENCE.VIEW.ASYNC.S ;  /* 0x00000000000073c6 */ /* 0x004ea40000000000 */
[----:B--2---:R-:W-:Y:S06]  /*cf60*/  BAR.ARV 0x1, 0x1a0 ;  /* 0x0046800000007b1d */ /* 0x004fec0000002000 */
[----:B-1----:R-:W-:-:S04]  /*cf70*/  IADD3 R5, P2, R25, R8, RZ ;  /* 0x0000000819057210 */ /* 0x002fc80007f5e0ff */
[----:B------:R-:W-:Y:S02]  /*cf80*/  IADD3.X R8, R13, R9, R0, P2, !PT ;  /* 0x000000090d087210 */ /* 0x000fe400017fe400 */
[----:B------:R-:W1:Y:S01]  /*cf90*/  SHFL.IDX PT, R0, R24, RZ, 0x1f ;  /* 0x00001fff18007589 */ /* 0x000e6200000e0000 */
[----:B------:R-:W-:-:S04]  /*cfa0*/  LEA R4, P2, R5, UR6, 0x2 ;  /* 0x0000000605047c11 */ /* 0x000fc8000f8410ff */
[----:B------:R-:W-:-:S05]  /*cfb0*/  LEA.HI.X R5, R5, UR7, R8, 0x2, P2 ;  /* 0x0000000705057c11 */ /* 0x000fca00090f1408 */
[----:B------:R2:W-:Y:S04]  /*cfc0*/  @!P1 STG.E desc[UR50][R4.64+0x20], R3 ;  /* 0x0000200304009986 */ /* 0x0005e8000c101932 */
[----:B------:R2:W-:Y:S01]  /*cfd0*/  @!P0 STG.E desc[UR50][R4.64], R15 ;  /* 0x0000000f04008986 */ /* 0x0005e2000c101932 */
[----:B-1----:R-:W-:-:S13]  /*cfe0*/  ISETP.NE.AND P0, PT, R0, 0xb, PT ;  /* 0x0000000b0000780c */ /* 0x002fda0003f05270 */
[----:B--2---:R-:W-:Y:S05]  /*cff0*/  @P0 BRA `(.L_x_732) ;  /* 0x0000000800280947 */ /* 0x004fea0003800000 */
[----:B------:R-:W-:Y:S01]  /*d000*/  BAR.SYNC.DEFER_BLOCKING 0x1, 0x1a0 ;  /* 0x0046800000007b1d */ /* 0x000fe20000010000 */
[----:B------:R-:W-:-:S05]  /*d010*/  ELECT P0, URZ, PT ;  /* 0x00000000003f782f */ /* 0x000fca0003800000 */
[----:B------:R-:W-:Y:S08]  /*d020*/  BSSY B0, `(.L_x_733) ;  /* 0x000000d000007945 */ /* 0x000ff00003800000 */
[----:B------:R-:W-:Y:S05]  /*d030*/  @!P0 BRA `(.L_x_734) ;  /* 0x00000000002c8947 */ /* 0x000fea0003800000 */
[----:B------:R-:W-:Y:S01]  /*d040*/  ULDC.64 UR6, c[0x0][0x198] ;  /* 0x0000660000067ab9 */ /* 0x000fe20000000a00 */
[----:B------:R-:W-:Y:S01]  /*d050*/  UMOV UR41, URZ ;  /* 0x0000003f00297c82 */ /* 0x000fe20008000000 */
[----:B------:R-:W-:Y:S01]  /*d060*/  UIADD3 UR6, UP0, UR6, 0x9f0, URZ ;  /* 0x000009f006067890 */ /* 0x000fe2000ff1e03f */
[----:B------:R-:W-:Y:S01]  /*d070*/  UMOV UR45, URZ ;  /* 0x0000003f002d7c82 */ /* 0x000fe20008000000 */
[----:B------:R-:W-:Y:S02]  /*d080*/  UIADD3 UR5, UR40, 0x16820, URZ ;  /* 0x0001682028057890 */ /* 0x000fe4000fffe03f */
[----:B------:R-:W-:Y:S02]  /*d090*/  UIADD3.X UR7, URZ, UR7, URZ, UP0, !UPT ;  /* 0x000000073f077290 */ /* 0x000fe400087fe43f */
[----:B------:R-:W-:-:S07]  /*d0a0*/  UPRMT UR5, URZ, 0x654, UR5 ;  /* 0x000006543f057896 */ /* 0x000fce0008000005 */
[----:B------:R1:W-:Y:S01]  /*d0b0*/  UTMASTG.5D [UR40], [UR6] ;  /* 0x00000028060073b5 */ /* 0x0003e20008020000 */
[----:B------:R0:W-:Y:S01]  /*d0c0*/  UTMACMDFLUSH ;  /* 0x00000000000079b7 */ /* 0x0001e20000000000 */
[----:B------:R-:W-:-:S04]  /*d0d0*/  DEPBAR.LE SB0, 0x0 ;  /* 0x000080000000791a */ /* 0x000fc80000000000 */
[----:B-1----:R-:W-:Y:S01]  /*d0e0*/  SYNCS.ARRIVE.TRANS64.RED.A1T0 RZ, [UR5], RZ ;  /* 0x000000ffffff79a7 */ /* 0x002fe20008100405 */
.L_x_734:
[----:B------:R-:W-:Y:S05]  /*d0f0*/  BSYNC B0 ;  /* 0x0000000000007941 */ /* 0x000fea0003800000 */
.L_x_733:
[----:B------:R-:W-:Y:S05]  /*d100*/  BRA `(.L_x_732) ;  /* 0x0000000400e47947 */ /* 0x000fea0003800000 */
.L_x_731:
[----:B------:R-:W1:Y:S01]  /*d110*/  LDC.64 R12, c[0x0][0xae0] ;  /* 0x0002b800ff0c7b82 */ /* 0x000e620000000a00 */
[----:B------:R-:W-:Y:S01]  /*d120*/  SHF.R.S32.HI R3, RZ, 0x1f, R8 ;  /* 0x0000001fff037819 */ /* 0x000fe20000011408 */
[----:B------:R-:W-:Y:S01]  /*d130*/  USHF.R.S32.HI UR5, URZ, 0x1f, UR43 ;  /* 0x0000001f3f057899 */ /* 0x000fe2000801142b */
[----:B------:R-:W-:Y:S01]  /*d140*/  ISETP.GT.AND P0, PT, R8, 0xbf, PT ;  /* 0x000000bf0800780c */ /* 0x000fe20003f04270 */
[----:B------:R-:W-:Y:S01]  /*d150*/  USHF.R.S32.HI UR6, URZ, 0x1f, UR44 ;  /* 0x0000001f3f067899 */ /* 0x000fe2000801142c */
[----:B------:R-:W-:Y:S01]  /*d160*/  LEA.HI R26, R3, R8, RZ, 0x3 ;  /* 0x00000008031a7211 */ /* 0x000fe200078f18ff */
[----:B------:R-:W-:Y:S02]  /*d170*/  BSSY B0, `(.L_x_735) ;  /* 0x000001f000007945 */ /* 0x000fe40003800000 */
[----:B------:R-:W2:Y:S01]  /*d180*/  LDC R11, c[0x0][0xdac] ;  /* 0x00036b00ff0b7b82 */ /* 0x000ea20000000800 */
[----:B------:R-:W-:-:S05]  /*d190*/  LOP3.LUT R3, R26, 0x1ffffff8, RZ, 0xc0, !PT ;  /* 0x1ffffff81a037812 */ /* 0x000fca00078ec0ff */
[----:B------:R-:W-:Y:S02]  /*d1a0*/  IMAD.IADD R3, R8, 0x1, -R3 ;  /* 0x0000000108037824 */ /* 0x000fe400078e0a03 */
[----:B------:R-:W3:Y:S02]  /*d1b0*/  LDC.64 R24, c[0x0][0xa88] ;  /* 0x0002a200ff187b82 */ /* 0x000ee40000000a00 */
[----:B------:R-:W-:-:S05]  /*d1c0*/  IMAD.SHL.U32 R8, R3, 0x8, RZ ;  /* 0x0000000803087824 */ /* 0x000fca00078e00ff */
[----:B------:R-:W-:Y:S01]  /*d1d0*/  SHF.R.S32.HI R9, RZ, 0x1f, R8 ;  /* 0x0000001fff097819 */ /* 0x000fe20000011408 */
[----:B------:R-:W4:Y:S01]  /*d1e0*/  LDC.64 R14, c[0x0][0xae8] ;  /* 0x0002ba00ff0e7b82 */ /* 0x000f220000000a00 */
[----:B-1----:R-:W-:Y:S01]  /*d1f0*/  IMAD R10, R12, UR5, RZ ;  /* 0x000000050c0a7c24 */ /* 0x002fe2000f8e02ff */
[----:B------:R-:W-:Y:S06]  /*d200*/  @P0 BRA `(.L_x_736) ;  /* 0x0000000000540947 */ /* 0x000fec0003800000 */
[----:B------:R-:W-:Y:S01]  /*d210*/  IMAD.U32 R5, RZ, RZ, UR42 ;  /* 0x0000002aff057e24 */ /* 0x000fe2000f8e00ff */
[----:B------:R-:W-:-:S04]  /*d220*/  ULDC UR7, c[0x0][0xa88] ;  /* 0x0002a20000077ab9 */ /* 0x000fc80000000800 */
[----:B------:R-:W-:-:S04]  /*d230*/  IADD3 R4, R5, -0x80, R2 ;  /* 0xffffff8005047810 */ /* 0x000fc80007ffe002 */
[----:B------:R-:W-:-:S13]  /*d240*/  ISETP.GE.AND P0, PT, R4, UR7, PT ;  /* 0x0000000704007c0c */ /* 0x000fda000bf06270 */
[----:B------:R-:W-:Y:S05]  /*d250*/  @P0 BRA `(.L_x_736) ;  /* 0x0000000000400947 */ /* 0x000fea0003800000 */
[----:B------:R-:W1:Y:S01]  /*d260*/  LDC.64 R6, c[0x0][0xb70] ;  /* 0x0002dc00ff067b82 */ /* 0x000e620000000a00 */
[----:B------:R-:W-:Y:S01]  /*d270*/  SHF.R.S32.HI R5, RZ, 0x1f, R4 ;  /* 0x0000001fff057819 */ /* 0x000fe20000011404 */
[----:B------:R-:W-:-:S06]  /*d280*/  ULDC.64 UR8, c[0x0][0xb40] ;  /* 0x0002d00000087ab9 */ /* 0x000fcc0000000a00 */
[----:B------:R-:W5:Y:S01]  /*d290*/  LDC.64 R20, c[0x0][0xb78] ;  /* 0x0002de00ff147b82 */ /* 0x000f620000000a00 */
[C---:B-1----:R-:W-:Y:S02]  /*d2a0*/  IMAD R0, R6.reuse, UR5, RZ ;  /* 0x0000000506007c24 */ /* 0x042fe4000f8e02ff */
[----:B------:R-:W-:-:S04]  /*d2b0*/  IMAD.WIDE.U32 R4, R6, UR43, R4 ;  /* 0x0000002b06047c25 */ /* 0x000fc8000f8e0004 */
[----:B------:R-:W-:Y:S02]  /*d2c0*/  IMAD R3, R7, UR43, R0 ;  /* 0x0000002b07037c24 */ /* 0x000fe4000f8e0200 */
[C---:B-----5:R-:W-:Y:S02]  /*d2d0*/  IMAD R0, R20.reuse, UR6, RZ ;  /* 0x0000000614007c24 */ /* 0x060fe4000f8e02ff */
[----:B------:R-:W-:Y:S02]  /*d2e0*/  IMAD.IADD R5, R5, 0x1, R3 ;  /* 0x0000000105057824 */ /* 0x000fe400078e0203 */
[----:B------:R-:W-:Y:S02]  /*d2f0*/  IMAD R3, R21, UR44, R0 ;  /* 0x0000002c15037c24 */ /* 0x000fe4000f8e0200 */
[----:B------:R-:W-:-:S04]  /*d300*/  IMAD.WIDE.U32 R4, R20, UR44, R4 ;  /* 0x0000002c14047c25 */ /* 0x000fc8000f8e0004 */
[----:B------:R-:W-:Y:S01]  /*d310*/  IMAD.IADD R3, R5, 0x1, R3 ;  /* 0x0000000105037824 */ /* 0x000fe200078e0203 */
[----:B------:R-:W-:-:S04]  /*d320*/  LEA R6, P0, R4, UR8, 0x2 ;  /* 0x0000000804067c11 */ /* 0x000fc8000f8010ff */
[----:B------:R-:W-:Y:S01]  /*d330*/  LEA.HI.X R7, R4, UR9, R3, 0x2, P0 ;  /* 0x0000000904077c11 */ /* 0x000fe200080f1403 */
[----:B------:R-:W-:-:S05]  /*d340*/  IMAD.MOV.U32 R3, RZ, RZ, -0x800000 ;  /* 0xff800000ff037424 */ /* 0x000fca00078e00ff */
[----:B------:R1:W-:Y:S03]  /*d350*/  STG.E desc[UR50][R6.64], R3 ;  /* 0x0000000306007986 */ /* 0x0003e6000c101932 */
.L_x_736:
[----:B------:R-:W-:Y:S05]  /*d360*/  BSYNC B0 ;  /* 0x0000000000007941 */ /* 0x000fea0003800000 */
.L_x_735:
[----:B------:R-:W-:Y:S01]  /*d370*/  ULOP3.LUT UR48, URZ, UR48, URZ, 0x33, !UPT ;  /* 0x000000303f307292 */ /* 0x000fe2000f8e333f */
[----:B-1----:R-:W-:Y:S01]  /*d380*/  IMAD R3, R13, UR43, R10 ;  /* 0x0000002b0d037c24 */ /* 0x002fe2000f8e020a */
[----:B------:R-:W-:Y:S01]  /*d390*/  SHF.R.S32.HI R4, RZ, 0x3, R26 ;  /* 0x00000003ff047819 */ /* 0x000fe2000001141a */
[----:B------:R-:W-:Y:S01]  /*d3a0*/  IMAD.WIDE.U32 R6, R12, UR43, R8 ;  /* 0x0000002b0c067c25 */ /* 0x000fe2000f8e0008 */
[----:B---3--:R-:W-:Y:S01]  /*d3b0*/  ISETP.GE.AND P0, PT, R8, R25, PT ;  /* 0x000000190800720c */ /* 0x008fe20003f06270 */
[----:B------:R-:W-:Y:S02]  /*d3c0*/  BSSY B0, `(.L_x_737) ;  /* 0x000001d000007945 */ /* 0x000fe40003800000 */
[----:B--2---:R-:W-:Y:S02]  /*d3d0*/  VIADD R11, R11, UR48 ;  /* 0x000000300b0b7c36 */ /* 0x004fe40008000000 */
[----:B------:R-:W-:Y:S02]  /*d3e0*/  IMAD.IADD R7, R7, 0x1, R3 ;  /* 0x0000000107077824 */ /* 0x000fe400078e0203 */
[----:B------:R-:W-:-:S02]  /*d3f0*/  IMAD R8, R11, -0xc0, R24 ;  /* 0xffffff400b087824 */ /* 0x000fc400078e0218 */
[C---:B------:R-:W-:Y:S02]  /*d400*/  VIADD R0, R4.reuse, 0x30 ;  /* 0x0000003004007836 */ /* 0x040fe40000000000 */
[C---:B------:R-:W-:Y:S02]  /*d410*/  VIADD R3, R4.reuse, 0x60 ;  /* 0x0000006004037836 */ /* 0x040fe40000000000 */
[----:B------:R-:W-:Y:S01]  /*d420*/  VIADD R5, R4, 0x90 ;  /* 0x0000009004057836 */ /* 0x000fe20000000000 */
[-C--:B------:R-:W-:Y:S01]  /*d430*/  ISETP.GE.OR P3, PT, R0, R8.reuse, P0 ;  /* 0x000000080000720c */ /* 0x080fe20000766670 */
[----:B----4-:R-:W-:Y:S01]  /*d440*/  IMAD R0, R14, UR6, RZ ;  /* 0x000000060e007c24 */ /* 0x010fe2000f8e02ff */
[-C--:B------:R-:W-:Y:S02]  /*d450*/  ISETP.GE.OR P1, PT, R3, R8.reuse, P0 ;  /* 0x000000080300720c */ /* 0x080fe40000726670 */
[-C--:B------:R-:W-:Y:S01]  /*d460*/  ISETP.GE.OR P2, PT, R5, R8.reuse, P0 ;  /* 0x000000080500720c */ /* 0x080fe20000746670 */
[----:B------:R-:W-:Y:S01]  /*d470*/  IMAD R3, R15, UR44, R0 ;  /* 0x0000002c0f037c24 */ /* 0x000fe2000f8e0200 */
[----:B------:R-:W-:Y:S01]  /*d480*/  ISETP.GE.OR P0, PT, R4, R8, P0 ;  /* 0x000000080400720c */ /* 0x000fe20000706670 */
[----:B------:R-:W-:Y:S01]  /*d490*/  IMAD.WIDE.U32 R8, R14, UR44, R6 ;  /* 0x0000002c0e087c25 */ /* 0x000fe2000f8e0006 */
[----:B------:R-:W-:-:S03]  /*d4a0*/  SHF.R.S32.HI R5, RZ, 0x1f, R4 ;  /* 0x0000001fff057819 */ /* 0x000fc60000011404 */
[----:B------:R-:W-:-:S04]  /*d4b0*/  IMAD.WIDE R6, R11, 0xc0, R4 ;  /* 0x000000c00b067825 */ /* 0x000fc800078e0204 */
[----:B------:R-:W-:-:S04]  /*d4c0*/  IMAD.IADD R11, R9, 0x1, R3 ;  /* 0x00000001090b7824 */ /* 0x000fc800078e0203 */
[----:B------:R-:W-:Y:S05]  /*d4d0*/  @P0 BRA `(.L_x_738) ;  /* 0x00000000002c0947 */ /* 0x000fea0003800000 */
        /* <DEDUP_REMOVED lines=11> */
.L_x_738:
[----:B------:R-:W-:Y:S05]  /*d590*/  BSYNC B0 ;  /* 0x0000000000007941 */ /* 0x000fea0003800000 */
.L_x_737:
        /* <DEDUP_REMOVED lines=15> */
.L_x_740:
[----:B------:R-:W-:Y:S05]  /*d690*/  BSYNC B0 ;  /* 0x0000000000007941 */ /* 0x000fea0003800000 */
.L_x_739:
        /* <DEDUP_REMOVED lines=15> */
.L_x_742:
[----:B------:R-:W-:Y:S05]  /*d790*/  BSYNC B0 ;  /* 0x0000000000007941 */ /* 0x000fea0003800000 */
.L_x_741:
        /* <DEDUP_REMOVED lines=15> */
.L_x_743:
[----:B------:R-:W-:Y:S05]  /*d890*/  BSYNC B0 ;  /* 0x0000000000007941 */ /* 0x000fea0003800000 */
.L_x_732:
[----:B------:R-:W5:Y:S02]  /*d8a0*/  LDC R0, c[0x0][0xda8] ;  /* 0x00036a00ff007b82 */ /* 0x000f640000000800 */
[----:B-----5:R-:W-:-:S13]  /*d8b0*/  ISETP.LE.AND P0, PT, R0, UR4, PT ;  /* 0x0000000400007c0c */ /* 0x020fda000bf03270 */
[----:B------:R-:W-:Y:S05]  /*d8c0*/  @!P0 BRA `(.L_x_744) ;  /* 0xffffff3400248947 */ /* 0x000fea000383ffff */
[----:B------:R-:W-:Y:S05]  /*d8d0*/  EXIT ;  /* 0x000000000000794d */ /* 0x000fea0003800000 */
.L_x_650:
[----:B------:R-:W-:-:S08]  /*d8e0*/  NOP ;  /* 0x0000000000007918 */ /* 0x000fd00000000000 */
[----:B------:R-:W1:-:S00]  /*d8f0*/  USETMAXREG.DEALLOC.CTAPOOL 0x20 ;  /* 0x00000020000079c8 */ /* 0x000e4000080e0500 */
[----:B-1----:R-:W-:-:S05]  /*d900*/  LOP3.LUT R16, R0, 0x3, RZ, 0xc0, !PT ;  /* 0x0000000300107812 */ /* 0x002fca00078ec0ff */
[----:B------:R-:W1:Y:S02]  /*d910*/  SHFL.IDX PT, R0, R16, RZ, 0x1f ;  /* 0x00001fff10007589 */ /* 0x000e6400000e0000 */
[----:B-1----:R-:W-:-:S13]  /*d920*/  ISETP.NE.AND P0, PT, R0, RZ, PT ;  /* 0x000000ff0000720c */ /* 0x002fda0003f05270 */
[----:B------:R-:W-:Y:S05]  /*d930*/  @P0 EXIT ;  /* 0x000000000000094d */ /* 0x000fea0003800000 */
[----:B------:R-:W1:Y:S01]  /*d940*/  S2UR UR4, SR_CTAID.X ;  /* 0x00000000000479c3 */ /* 0x000e620000002500 */
[----:B------:R-:W-:Y:S01]  /*d950*/  UMOV UR47, URZ ;  /* 0x0000003f002f7c82 */ /* 0x000fe20008000000 */
[----:B------:R-:W-:Y:S02]  /*d960*/  IMAD.MOV.U32 R19, RZ, RZ, RZ ;  /* 0x000000ffff137224 */ /* 0x000fe400078e00ff */
[----:B------:R-:W-:-:S04]  /*d970*/  IMAD.MOV.U32 R18, RZ, RZ, 0x1 ;  /* 0x00000001ff127424 */ /* 0x000fc800078e00ff */
[----:B------:R-:W1:Y:S02]  /*d980*/  LDC R0, c[0x0][0xda8] ;  /* 0x00036a00ff007b82 */ /* 0x000e640000000800 */
[----:B-1----:R-:W-:-:S13]  /*d990*/  ISETP.LE.AND P0, PT, R0, UR4, PT ;  /* 0x0000000400007c0c */ /* 0x002fda000bf03270 */
[----:B------:R-:W-:Y:S05]  /*d9a0*/  @P0 BRA `(.L_x_745) ;  /* 0x0000002800200947 */ /* 0x000fea0003800000 */
[----:B------:R-:W-:Y:S01]  /*d9b0*/  LOP3.LUT R23, R2, 0x1f, RZ, 0xc0, !PT ;  /* 0x0000001f02177812 */ /* 0x000fe200078ec0ff */
[----:B------:R-:W-:Y:S01]  /*d9c0*/  IMAD.U32 R22, RZ, RZ, UR4 ;  /* 0x00000004ff167e24 */ /* 0x000fe2000f8e00ff */
[----:B------:R-:W-:Y:S01]  /*d9d0*/  ULDC UR46, c[0x0][0xc] ;  /* 0x00000300002e7ab9 */ /* 0x000fe20000000800 */
[----:B------:R-:W-:Y:S01]  /*d9e0*/  IMAD.MOV.U32 R18, RZ, RZ, 0x1 ;  /* 0x00000001ff127424 */ /* 0x000fe200078e00ff */
[----:B------:R-:W-:Y:S01]  /*d9f0*/  ULDC.64 UR48, c[0x0][0x198] ;  /* 0x0000660000307ab9 */ /* 0x000fe20000000a00 */
[----:B------:R-:W-:Y:S01]  /*da00*/  IMAD.MOV.U32 R19, RZ, RZ, RZ ;  /* 0x000000ffff137224 */ /* 0x000fe200078e00ff */
[----:B------:R-:W-:-:S06]  /*da10*/  UMOV UR47, URZ ;  /* 0x0000003f002f7c82 */ /* 0x000fcc0008000000 */
.L_x_799:
[----:B------:R-:W-:Y:S01]  /*da20*/  ULDC UR8, c[0x0][0xdd0] ;  /* 0x0003740000087ab9 */ /* 0x000fe20000000800 */
[----:B-1----:R-:W1:Y:S01]  /*da30*/  LDC R0, c[0x0][0xde8] ;  /* 0x00037a00ff007b82 */ /* 0x002e620000000800 */
[C---:B------:R-:W-:Y:S01]  /*da40*/  R2UR UR6, R22.reuse ;  /* 0x00000000160672ca */ /* 0x040fe200000e0000 */
[----:B------:R-:W-:Y:S01]  /*da50*/  UISETP.NE.AND UP0, UPT, UR8, 0x1, UPT ;  /* 0x000000010800788c */ /* 0x000fe2000bf05270 */
[----:B------:R-:W-:-:S10]  /*da60*/  R2UR UR7, R22 ;  /* 0x00000000160772ca */ /* 0x000fd400000e0000 */
[----:B------:R-:W-:Y:S01]  /*da70*/  @UP0 ULDC UR4, c[0x0][0xdd4] ;  /* 0x0003750000040ab9 */ /* 0x000fe20000000800 */
[----:B------:R-:W-:Y:S01]  /*da80*/  @UP0 ULDC UR9, c[0x0][0xdd8] ;  /* 0x0003760000090ab9 */ /* 0x000fe20000000800 */
[----:B------:R-:W-:-:S04]  /*da90*/  UIMAD.WIDE.U32 UR4, UR6, UR4, URZ ;  /* 0x00000004060472a5 */ /* 0x000fc8000f8e003f */
[----:B------:R-:W-:-:S04]  /*daa0*/  @UP0 USHF.R.U32.HI UR6, URZ, UR9, UR5 ;  /* 0x000000093f060299 */ /* 0x000fc80008011605 */
[----:B------:R-:W-:Y:S02]  /*dab0*/  UIADD3 UR4, -UR6, URZ, URZ ;  /* 0x0000003f06047290 */ /* 0x000fe4000fffe13f */
[----:B-1----:R-:W-:Y:S02]  /*dac0*/  ISETP.LE.AND P0, PT, R0, UR6, PT ;  /* 0x0000000600007c0c */ /* 0x002fe4000bf03270 */
[----:B------:R-:W-:-:S11]  /*dad0*/  UIMAD UR8, UR8, UR4, UR7 ;  /* 0x00000004080872a4 */ /* 0x000fd6000f8e0207 */
[----:B------:R-:W-:Y:S05]  /*dae0*/  @!P0 BRA `(.L_x_746) ;  /* 0x0000000000208947 */ /* 0x000fea0003800000 */
        /* <DEDUP_REMOVED lines=8> */
.L_x_746:
[----:B------:R-:W-:Y:S01]  /*db70*/  ULDC UR9, c[0x0][0xdc4] ;  /* 0x0003710000097ab9 */ /* 0x000fe20000000800 */
[----:B------:R-:W-:Y:S01]  /*db80*/  UMOV UR7, UR8 ;  /* 0x0000000800077c82 */ /* 0x000fe20008000000 */
[----:B------:R-:W-:-:S11]  /*db90*/  UISETP.NE.AND UP0, UPT, UR9, 0x1, UPT ;  /* 0x000000010900788c */ /* 0x000fd6000bf05270 */
[----:B------:R-:W-:Y:S02]  /*dba0*/  @UP0 ULDC.64 UR10, c[0x0][0xdc8] ;  /* 0x00037200000a0ab9 */ /* 0x000fe40000000a00 */
[----:B------:R-:W-:-:S04]  /*dbb0*/  UIMAD.WIDE.U32 UR4, UR8, UR10, URZ ;  /* 0x0000000a080472a5 */ /* 0x000fc8000f8e003f */
[----:B------:R-:W-:-:S04]  /*dbc0*/  @UP0 USHF.R.U32.HI UR7, URZ, UR11, UR5 ;  /* 0x0000000b3f070299 */ /* 0x000fc80008011605 */
[----:B------:R-:W-:-:S12]  /*dbd0*/  UIMAD UR4, UR7, UR9, URZ ;  /* 0x00000009070472a4 */ /* 0x000fd8000f8e023f */
.L_x_747:
[----:B------:R-:W-:Y:S01]  /*dbe0*/  ULDC.64 UR10, c[0x0][0x3f8] ;  /* 0x0000fe00000a7ab9 */ /* 0x000fe20000000a00 */
[----:B------:R-:W-:Y:S02]  /*dbf0*/  UIADD3 UR8, UR8, -UR4, URZ ;  /* 0x8000000408087290 */ /* 0x000fe4000fffe03f */
[----:B------:R-:W-:Y:S02]  /*dc00*/  UISETP.NE.U32.AND UP0, UPT, UR10, URZ, UPT ;  /* 0x0000003f0a00728c */ /* 0x000fe4000bf05070 */
[----:B------:R-:W-:Y:S01]  /*dc10*/  ULOP3.LUT UR7, URZ, UR7, URZ, 0x33, !UPT ;  /* 0x000000073f077292 */ /* 0x000fe2000f8e333f */
[----:B------:R-:W-:Y:S01]  /*dc20*/  ULDC UR10, c[0x0][0xdb8] ;  /* 0x00036e00000a7ab9 */ /* 0x000fe20000000800 */
[----:B------:R-:W-:Y:S01]  /*dc30*/  ULDC.64 UR4, c[0x0][0x9e0] ;  /* 0x0002780000047ab9 */ /* 0x000fe20000000a00 */
[----:B------:R-:W-:Y:S01]  /*dc40*/  UISETP.NE.AND UP1, UPT, UR10, 0x1, UPT ;  /* 0x000000010a00788c */ /* 0x000fe2000bf25270 */
[----:B------:R-:W-:Y:S01]  /*dc50*/  ULDC UR9, c[0x0][0xdc4] ;  /* 0x0003710000097ab9 */ /* 0x000fe20000000800 */
[----:B------:R-:W-:Y:S01]  /*dc60*/  ULDC UR41, c[0x0][0xdac] ;  /* 0x00036b0000297ab9 */ /* 0x000fe20000000800 */
[----:B------:R-:W-:-:S02]  /*dc70*/  UISETP.GE.AND UP2, UPT, UR5, 0x1, UPT ;  /* 0x000000010500788c */ /* 0x000fc4000bf46270 */
[----:B------:R-:W-:Y:S02]  /*dc80*/  UIMAD UR9, UR6, UR9, UR8 ;  /* 0x00000009060972a4 */ /* 0x000fe4000f8e0208 */
[----:B------:R-:W-:Y:S02]  /*dc90*/  UIADD3 UR41, UR7, UR41, URZ ;  /* 0x0000002907297290 */ /* 0x000fe4000fffe03f */
[----:B------:R-:W-:Y:S01]  /*dca0*/  UISETP.NE.AND.EX UP0, UPT, UR11, URZ, UPT, UP0 ;  /* 0x0000003f0b00728c */ /* 0x000fe2000bf05300 */
[----:B------:R-:W-:Y:S01]  /*dcb0*/  PLOP3.LUT P1, PT, PT, PT, UP2, 0x80, 0x0 ;  /* 0x000000000000781c */ /* 0x000fe20003f2f028 */
[----:B------:R-:W-:Y:S01]  /*dcc0*/  @UP1 ULDC UR6, c[0x0][0xdbc] ;  /* 0x00036f0000061ab9 */ /* 0x000fe20000000800 */
[----:B------:R-:W-:Y:S02]  /*dcd0*/  UIMAD UR41, UR41, 0xc0, URZ ;  /* 0x000000c0292978a4 */ /* 0x000fe4000f8e023f */
[----:B------:R-:W-:Y:S01]  /*dce0*/  UIMAD.WIDE.U32 UR6, UR9, UR6, URZ ;  /* 0x00000006090672a5 */ /* 0x000fe2000f8e003f */
[----:B------:R-:W-:Y:S01]  /*dcf0*/  ULDC UR11, c[0x0][0x404] ;  /* 0x00010100000b7ab9 */ /* 0x000fe20000000800 */
[----:B------:R-:W-:Y:S01]  /*dd00*/  ULDC UR12, c[0x0][0x288] ;  /* 0x0000a200000c7ab9 */ /* 0x000fe20000000800 */
[----:B------:R-:W-:Y:S01]  /*dd10*/  @UP1 ULDC UR14, c[0x0][0xdc0] ;  /* 0x00037000000e1ab9 */ /* 0x000fe20000000800 */
[----:B------:R-:W-:Y:S01]  /*dd20*/  UMOV UR43, UR9 ;  /* 0x00000009002b7c82 */ /* 0x000fe20008000000 */
[----:B------:R-:W-:-:S02]  /*dd30*/  USEL UR11, UR11, 0x1, UP0 ;  /* 0x000000010b0b7887 */ /* 0x000fc40008000000 */
[----:B------:R-:W-:Y:S02]  /*dd40*/  UIADD3 UR8, UR41, 0xc0, -UR12 ;  /* 0x000000c029087890 */ /* 0x000fe4000fffe80c */
[----:B------:R-:W-:Y:S01]  /*dd50*/  @UP1 USHF.R.U32.HI UR43, URZ, UR14, UR7 ;  /* 0x0000000e3f2b1299 */ /* 0x000fe20008011607 */
[----:B------:R-:W-:Y:S02]  /*dd60*/  ULDC UR13, c[0x0][0x2e0] ;  /* 0x0000b800000d7ab9 */ /* 0x000fe40000000800 */
[----:B------:R-:W-:Y:S02]  /*dd70*/  UIMAD UR6, UR11, UR13, UR8 ;  /* 0x0000000d0b0672a4 */ /* 0x000fe4000f8e0208 */
[----:B------:R-:W-:Y:S02]  /*dd80*/  UIADD3 UR42, -UR43, URZ, URZ ;  /* 0x0000003f2b2a7290 */ /* 0x000fe4000fffe13f */
[----:B------:R-:W-:Y:S02]  /*dd90*/  UIADD3 UR4, UR6, UR4, URZ ;  /* 0x0000000406047290 */ /* 0x000fe4000fffe03f */
[----:B------:R-:W-:Y:S01]  /*dda0*/  UIMAD UR42, UR10, UR42, UR9 ;  /* 0x0000002a0a2a72a4 */ /* 0x000fe2000f8e0209 */
[----:B------:R-:W-:Y:S11]  /*ddb0*/  @!P1 BRA `(.L_x_748) ;  /* 0x0000000000449947 */ /* 0x000ff60003800000 */
        /* <DEDUP_REMOVED lines=10> */
.L_x_749:
[----:B------:R-:W-:-:S11]  /*de60*/  UISETP.NE.AND UP0, UPT, UR5, 0x1, UPT ;  /* 0x000000010500788c */ /* 0x000fd6000bf05270 */
[----:B------:R-:W-:Y:S02]  /*de70*/  @UP0 ULDC.64 UR14, c[0x0][0x9e8] ;  /* 0x00027a00000e0ab9 */ /* 0x000fe40000000a00 */
[----:B------:R-:W-:-:S04]  /*de80*/  UIMAD.WIDE.U32 UR6, UR8, UR14, URZ ;  /* 0x0000000e080672a5 */ /* 0x000fc8000f8e003f */
[----:B------:R-:W-:-:S12]  /*de90*/  @UP0 USHF.R.U32.HI UR8, URZ, UR15, UR7 ;  /* 0x0000000f3f080299 */ /* 0x000fd80008011607 */
.L_x_750:
[----:B------:R-:W-:-:S04]  /*dea0*/  UIMAD UR8, UR8, UR5, UR5 ;  /* 0x00000005080872a4 */ /* 0x000fc8000f8e0205 */
[----:B------:R-:W-:-:S04]  /*deb0*/  UISETP.LT.AND UP0, UPT, UR4, UR8, UPT ;  /* 0x000000080400728c */ /* 0x000fc8000bf01270 */
[----:B------:R-:W-:-:S12]  /*dec0*/  USEL UR4, UR4, UR8, UP0 ;  /* 0x0000000804047287 */ /* 0x000fd80008000000 */
.L_x_748:
[----:B------:R-:W-:Y:S02]  /*ded0*/  UIMAD UR7, UR11, UR13, 0x7f ;  /* 0x0000007f0b0774a4 */ /* 0x000fe4000f8e020d */
[----:B------:R-:W-:Y:S02]  /*dee0*/  UIADD3 UR4, UR4, 0x7f, URZ ;  /* 0x0000007f04047890 */ /* 0x000fe4000fffe03f */
[----:B------:R-:W-:Y:S02]  /*def0*/  USHF.R.S32.HI UR8, URZ, 0x1f, UR7 ;  /* 0x0000001f3f087899 */ /* 0x000fe40008011407 */
[----:B------:R-:W-:Y:S02]  /*df00*/  USHF.R.S32.HI UR6, URZ, 0x1f, UR4 ;  /* 0x0000001f3f067899 */ /* 0x000fe40008011404 */
[----:B------:R-:W-:Y:S02]  /*df10*/  ULEA.HI UR8, UR8, UR7, URZ, 0x7 ;  /* 0x0000000708087291 */ /* 0x000fe4000f8f383f */
[----:B------:R-:W-:-:S02]  /*df20*/  ULEA.HI UR6, UR6, UR4, URZ, 0x7 ;  /* 0x0000000406067291 */ /* 0x000fc4000f8f383f */
[----:B------:R-:W-:Y:S02]  /*df30*/  UIADD3 UR4, UR41, -UR12, URZ ;  /* 0x8000000c29047290 */ /* 0x000fe4000fffe03f */
[----:B------:R-:W-:Y:S02]  /*df40*/  USHF.R.S32.HI UR45, URZ, 0x7, UR8 ;  /* 0x000000073f2d7899 */ /* 0x000fe40008011408 */
[----:B------:R-:W-:Y:S02]  /*df50*/  USHF.R.S32.HI UR6, URZ, 0x7, UR6 ;  /* 0x000000073f067899 */ /* 0x000fe40008011406 */
[----:B------:R-:W-:Y:S02]  /*df60*/  UIMAD UR4, UR11, UR13, UR4 ;  /* 0x0000000d0b0472a4 */ /* 0x000fe4000f8e0204 */
[----:B------:R-:W-:Y:S01]  /*df70*/  UISETP.LT.AND UP0, UPT, UR45, UR6, UPT ;  /* 0x000000062d00728c */ /* 0x000fe2000bf01270 */
[----:B------:R-:W-:Y:S02]  /*df80*/  ULDC UR8, c[0x0][0x9dc] ;  /* 0x0002770000087ab9 */ /* 0x000fe40000000800 */
[----:B------:R-:W-:-:S02]  /*df90*/  UIADD3 UR8, UR4, -UR8, URZ ;  /* 0x8000000804087290 */ /* 0x000fc4000fffe03f */
[----:B------:R-:W-:Y:S01]  /*dfa0*/  USEL UR45, UR45, UR6, UP0 ;  /* 0x000000062d2d7287 */ /* 0x000fe20008000000 */
[----:B------:R-:W-:Y:S11]  /*dfb0*/  @!P1 BRA `(.L_x_751) ;  /* 0x0000000000449947 */ /* 0x000ff60003800000 */
        /* <DEDUP_REMOVED lines=10> */
.L_x_752:
[----:B------:R-:W-:-:S11]  /*e060*/  UISETP.NE.AND UP0, UPT, UR5, 0x1, UPT ;  /* 0x000000010500788c */ /* 0x000fd6000bf05270 */
[----:B------:R-:W-:Y:S02]  /*e070*/  @UP0 ULDC.64 UR10, c[0x0][0x9e8] ;  /* 0x00027a00000a0ab9 */ /* 0x000fe40000000a00 */
[----:B------:R-:W-:-:S04]  /*e080*/  UIMAD.WIDE.U32 UR6, UR4, UR10, URZ ;  /* 0x0000000a040672a5 */ /* 0x000fc8000f8e003f */
[----:B------:R-:W-:-:S12]  /*e090*/  @UP0 USHF.R.U32.HI UR4, URZ, UR11, UR7 ;  /* 0x0000000b3f040299 */ /* 0x000fd80008011607 */
.L_x_753:
[----:B------:R-:W-:-:S04]  /*e0a0*/  UIMAD UR4, UR4, UR5, URZ ;  /* 0x00000005040472a4 */ /* 0x000fc8000f8e023f */
[----:B------:R-:W-:-:S04]  /*e0b0*/  UISETP.LT.AND UP0, UPT, UR8, UR4, UPT ;  /* 0x000000040800728c */ /* 0x000fc8000bf01270 */
[----:B------:R-:W-:-:S12]  /*e0c0*/  USEL UR8, UR8, UR4, !UP0 ;  /* 0x0000000408087287 */ /* 0x000fd8000c000000 */
.L_x_751:
[----:B------:R-:W-:Y:S01]  /*e0d0*/  USHF.R.S32.HI UR4, URZ, 0x1f, UR8 ;  /* 0x0000001f3f047899 */ /* 0x000fe20008011408 */
[----:B------:R-:W-:Y:S03]  /*e0e0*/  BSSY B6, `(.L_x_754) ;  /* 0x0000205000067945 */ /* 0x000fe60003800000 */
[----:B------:R-:W-:-:S04]  /*e0f0*/  ULEA.HI UR4, UR4, UR8, URZ, 0x7 ;  /* 0x0000000804047291 */ /* 0x000fc8000f8f383f */
[----:B------:R-:W-:-:S04]  /*e100*/  USHF.R.S32.HI UR4, URZ, 0x7, UR4 ;  /* 0x000000073f047899 */ /* 0x000fc80008011404 */
[----:B------:R-:W-:-:S04]  /*e110*/  UISETP.LT.AND UP0, UPT, URZ, UR4, UPT ;  /* 0x000000043f00728c */ /* 0x000fc8000bf01270 */
[----:B------:R-:W-:-:S04]  /*e120*/  USEL UR44, URZ, UR4, !UP0 ;  /* 0x000000043f2c7287 */ /* 0x000fc8000c000000 */
[----:B------:R-:W-:-:S06]  /*e130*/  UISETP.GT.AND UP0, UPT, UR45, UR44, UPT ;  /* 0x0000002c2d00728c */ /* 0x000fcc000bf04270 */
[----:B------:R-:W-:-:S13]  /*e140*/  PLOP3.LUT P0, PT, PT, PT, UP0, 0x80, 0x0 ;  /* 0x000000000000781c */ /* 0x000fda0003f0f008 */
[----:B------:R-:W-:Y:S05]  /*e150*/  @P0 BRA `(.L_x_755) ;  /* 0x0000000000400947 */ /* 0x000fea0003800000 */
[----:B------:R-:W-:Y:S01]  /*e160*/  ISETP.NE.AND P0, PT, R23, RZ, PT ;  /* 0x000000ff1700720c */ /* 0x000fe20003f05270 */
[----:B------:R-:W-:-:S12]  /*e170*/  IMAD.MOV.U32 R13, RZ, RZ, R22 ;  /* 0x000000ffff0d7224 */ /* 0x000fd800078e0016 */
[----:B------:R-:W-:Y:S05]  /*e180*/  @P0 BRA `(.L_x_756) ;  /* 0x0000001c00e80947 */ /* 0x000fea0003800000 */
[----:B------:R-:W1:Y:S01]  /*e190*/  S2R R7, SR_LANEID ;  /* 0x0000000000077919 */ /* 0x000e620000000000 */
[----:B------:R-:W-:Y:S01]  /*e1a0*/  VOTEU.ANY UR4, UPT, PT ;  /* 0x0000000000047886 */ /* 0x000fe200038e0100 */
[----:B------:R-:W2:Y:S01]  /*e1b0*/  LDC.64 R2, c[0x0][0xdf0] ;  /* 0x00037c00ff027b82 */ /* 0x000ea20000000a00 */
[----:B------:R-:W1:Y:S08]  /*e1c0*/  FLO.U32 R0, UR4 ;  /* 0x0000000400007d00 */ /* 0x000e7000080e0000 */
[----:B------:R-:W2:Y:S01]  /*e1d0*/  POPC R5, UR4 ;  /* 0x0000000400057d09 */ /* 0x000ea20008000000 */
[----:B-1----:R-:W-:-:S13]  /*e1e0*/  ISETP.EQ.U32.AND P0, PT, R0, R7, PT ;  /* 0x000000070000720c */ /* 0x002fda0003f02070 */
[----:B--2---:R-:W2:Y:S01]  /*e1f0*/  @P0 ATOMG.E.ADD.STRONG.GPU PT, R3, desc[UR50][R2.64], R5 ;  /* 0x00000005020309a8 */ /* 0x004ea200081ee1f2 */
[----:B------:R-:W1:Y:S02]  /*e200*/  S2R R4, SR_LTMASK ;  /* 0x0000000000047919 */ /* 0x000e640000003900 */
[----:B-1----:R-:W-:-:S04]  /*e210*/  LOP3.LUT R4, R4, UR4, RZ, 0xc0, !PT ;  /* 0x0000000404047c12 */ /* 0x002fc8000f8ec0ff */
[----:B------:R-:W1:Y:S01]  /*e220*/  POPC R13, R4 ;  /* 0x00000004000d7309 */ /* 0x000e620000000000 */
[----:B--2---:R-:W1:Y:S02]  /*e230*/  SHFL.IDX PT, R0, R3, R0, 0x1f ;  /* 0x00001f0003007589 */ /* 0x004e6400000e0000 */
[----:B-1----:R-:W-:Y:S01]  /*e240*/  IADD3 R13, R0, UR46, R13 ;  /* 0x0000002e000d7c10 */ /* 0x002fe2000fffe00d */
[----:B------:R-:W-:Y:S06]  /*e250*/  BRA `(.L_x_756) ;  /* 0x0000001c00b47947 */ /* 0x000fec0003800000 */
.L_x_755:
[----:B------:R-:W1:Y:S01]  /*e260*/  S2UR UR4, SR_CgaCtaId ;  /* 0x00000000000479c3 */ /* 0x000e620000008800 */
[----:B------:R-:W-:Y:S02]  /*e270*/  UMOV UR39, 0x400 ;  /* 0x0000040000277882 */ /* 0x000fe40000000000 */
[----:B-1----:R-:W-:-:S04]  /*e280*/  ULEA UR39, UR4, UR39, 0x18 ;  /* 0x0000002704277291 */ /* 0x002fc8000f8ec03f */
[----:B------:R-:W-:-:S04]  /*e290*/  UIADD3 UR4, UR39, 0xe400, URZ ;  /* 0x0000e40027047890 */ /* 0x000fc8000fffe03f */
[----:B------:R-:W-:-:S06]  /*e2a0*/  ULOP3.LUT UP0, URZ, UR4, 0x3ff, URZ, 0xc0, !UPT ;  /* 0x000003ff043f7892 */ /* 0x000fcc000f80c03f */
[----:B------:R-:W-:-:S13]  /*e2b0*/  PLOP3.LUT P0, PT, PT, PT, UP0, 0x80, 0x0 ;  /* 0x000000000000781c */ /* 0x000fda0003f0f008 */
[----:B------:R-:W-:Y:S05]  /*e2c0*/  @!P0 BRA `(.L_x_757) ;  /* 0x0000000000408947 */ /* 0x000fea0003800000 */
[----:B------:R-:W-:Y:S01]  /*e2d0*/  MOV R2, 0x0 ;  /* 0x0000000000027802 */ /* 0x000fe20000000f00 */
[----:B------:R-:W-:Y:S01]  /*e2e0*/  ULDC.64 UR4, c[0x4][0xa8] ;  /* 0x01002a0000047ab9 */ /* 0x000fe20000000a00 */
[----:B------:R-:W-:Y:S01]  /*e2f0*/  ULDC.64 UR6, c[0x4][0xb0] ;  /* 0x01002c0000067ab9 */ /* 0x000fe20000000a00 */
[----:B------:R-:W-:Y:S02]  /*e300*/  IMAD.U32 R4, RZ, RZ, UR4 ;  /* 0x00000004ff047e24 */ /* 0x000fe4000f8e00ff */
[----:B------:R-:W-:Y:S01]  /*e310*/  IMAD.U32 R5, RZ, RZ, UR5 ;  /* 0x00000005ff057e24 */ /* 0x000fe2000f8e00ff */
[----:B------:R-:W1:Y:S01]  /*e320*/  LDC.64 R2, c[0x4][R2] ;  /* 0x0100000002027b82 */ /* 0x000e620000000a00 */
[----:B------:R-:W-:Y:S01]  /*e330*/  ULDC.64 UR4, c[0x4][0x8] ;  /* 0x0100020000047ab9 */ /* 0x000fe20000000a00 */
        /* <DEDUP_REMOVED lines=9> */
.L_x_757:
[----:B------:R-:W-:-:S04]  /*e3d0*/  UIADD3 UR4, UR39, 0x400, URZ ;  /* 0x0000040027047890 */ /* 0x000fc8000fffe03f */
[----:B------:R-:W-:-:S06]  /*e3e0*/  ULOP3.LUT UP0, URZ, UR4, 0x3ff, URZ, 0xc0, !UPT ;  /* 0x000003ff043f7892 */ /* 0x000fcc000f80c03f */
[----:B------:R-:W-:-:S13]  /*e3f0*/  PLOP3.LUT P0, PT, PT, PT, UP0, 0x80, 0x0 ;  /* 0x000000000000781c */ /* 0x000fda0003f0f008 */
[----:B------:R-:W-:Y:S05]  /*e400*/  @!P0 BRA `(.L_x_758) ;  /* 0x00000000007c8947 */ /* 0x000fea0003800000 */
        /* <DEDUP_REMOVED lines=16> */
.L_x_759:
[----:B------:R1:W2:Y:S01]  /*e510*/  LDC.64 R2, c[0x4][R24] ;  /* 0x0100000018027b82 */ /* 0x0002a20000000a00 */
[----:B------:R-:W-:Y:S01]  /*e520*/  ULDC.64 UR4, c[0x4][0xa8] ;  /* 0x01002a0000047ab9 */ /* 0x000fe20000000a00 */
[----:B------:R-:W-:Y:S01]  /*e530*/  ULDC.64 UR6, c[0x4][0xb0] ;  /* 0x01002c0000067ab9 */ /* 0x000fe20000000a00 */
[----:B------:R-:W-:Y:S02]  /*e540*/  IMAD.U32 R4, RZ, RZ, UR4 ;  /* 0x00000004ff047e24 */ /* 0x000fe4000f8e00ff */
        /* <DEDUP_REMOVED lines=11> */
.L_x_758:
[----:B------:R-:W-:Y:S01]  /*e600*/  ULDC.64 UR4, c[0x0][0x9f8] ;  /* 0x00027e0000047ab9 */ /* 0x000fe20000000a00 */
[----:B------:R-:W-:Y:S01]  /*e610*/  IMAD.U32 R5, RZ, RZ, UR43 ;  /* 0x0000002bff057e24 */ /* 0x000fe2000f8e00ff */
[----:B------:R-:W-:Y:S01]  /*e620*/  ISETP.NE.U32.AND P0, PT, RZ, UR4, PT ;  /* 0x00000004ff007c0c */ /* 0x000fe2000bf05070 */
[----:B------:R-:W-:-:S03]  /*e630*/  IMAD.U32 R0, RZ, RZ, UR43 ;  /* 0x0000002bff007e24 */ /* 0x000fc6000f8e00ff */
[----:B------:R-:W-:-:S13]  /*e640*/  ISETP.NE.AND.EX P0, PT, RZ, UR5, PT, P0 ;  /* 0x00000005ff007c0c */ /* 0x000fda000bf05300 */
[----:B------:R-:W1:Y:S02]  /*e650*/  @P0 LDC.64 R2, c[0x0][0x9f8] ;  /* 0x00027e00ff020b82 */ /* 0x000e640000000a00 */
[----:B-1----:R-:W-:-:S06]  /*e660*/  @P0 IMAD.WIDE R4, R5, 0x4, R2 ;  /* 0x0000000405040825 */ /* 0x002fcc00078e0202 */
[----:B------:R-:W1:Y:S01]  /*e670*/  LDC R2, c[0x0][0x428] ;  /* 0x00010a00ff027b82 */ /* 0x000e620000000800 */
[----:B------:R2:W3:Y:S01]  /*e680*/  @P0 LDG.E R0, desc[UR50][R4.64] ;  /* 0x0000003204000981 */ /* 0x0004e2000c1e1900 */
[----:B------:R-:W-:Y:S01]  /*e690*/  ISETP.NE.AND P1, PT, R23, RZ, PT ;  /* 0x000000ff1700720c */ /* 0x000fe20003f25270 */
[----:B------:R-:W-:Y:S01]  /*e6a0*/  UMOV UR40, URZ ;  /* 0x0000003f00287c82 */ /* 0x000fe20008000000 */
[----:B------:R-:W-:Y:S01]  /*e6b0*/  UMOV UR6, 0xffffffff ;  /* 0xffffffff00067882 */ /* 0x000fe20000000000 */
[----:B------:R-:W-:-:S04]  /*e6c0*/  IMAD.U32 R7, RZ, RZ, UR45 ;  /* 0x0000002dff077e24 */ /* 0x000fc8000f8e00ff */
[----:B------:R-:W-:-:S06]  /*e6d0*/  VIADD R7, R7, 0xffffffff ;  /* 0xffffffff07077836 */ /* 0x000fcc0000000000 */
[----:B------:R-:W-:-:S05]  /*e6e0*/  VOTEU.ALL UP1, P1 ;  /* 0x00000000003f7886 */ /* 0x000fca0000820000 */
[----:B------:R-:W-:Y:S01]  /*e6f0*/  @!UP1 UIADD3 UR4, UP0, UR48, 0x270, URZ ;  /* 0x0000027030049890 */ /* 0x000fe2000ff1e03f */
[----:B-1----:R-:W-:Y:S02]  /*e700*/  ISETP.NE.AND P2, PT, R2, 0x1, PT ;  /* 0x000000010200780c */ /* 0x002fe40003f45270 */
[----:B------:R-:W1:Y:S01]  /*e710*/  LDC.64 R2, c[0x0][0x3f8] ;  /* 0x0000fe00ff027b82 */ /* 0x000e620000000a00 */
[----:B------:R-:W-:-:S09]  /*e720*/  @!UP1 UIADD3.X UR5, URZ, UR49, URZ, UP0, !UPT ;  /* 0x000000313f059290 */ /* 0x000fd200087fe43f */
[----:B------:R4:W-:Y:S01]  /*e730*/  @!UP1 UTMAPF.L2.4D [UR40], [UR4] ;  /* 0x00000028040095b8 */ /* 0x0009e20008018000 */
[----:B------:R-:W2:Y:S08]  /*e740*/  @P2 LDC R6, c[0x0][0x42c] ;  /* 0x00010b00ff062b82 */ /* 0x000eb00000000800 */
[----:B------:R-:W5:Y:S01]  /*e750*/  @P2 LDC R9, c[0x0][0x430] ;  /* 0x00010c00ff092b82 */ /* 0x000f620000000800 */
[----:B-1----:R-:W-:-:S04]  /*e760*/  ISETP.NE.U32.AND P0, PT, R2, RZ, PT ;  /* 0x000000ff0200720c */ /* 0x002fc80003f05070 */
[----:B------:R-:W-:Y:S01]  /*e770*/  ISETP.NE.AND.EX P0, PT, R3, RZ, PT, P0 ;  /* 0x000000ff0300720c */ /* 0x000fe20003f05300 */
[----:B--2---:R-:W-:-:S04]  /*e780*/  @P2 IMAD.HI.U32 R4, R6, UR42, RZ ;  /* 0x0000002a06042c27 */ /* 0x004fc8000f8e00ff */
[----:B------:R-:W-:Y:S01]  /*e790*/  IMAD.U32 R6, RZ, RZ, UR42 ;  /* 0x0000002aff067e24 */ /* 0x000fe2000f8e00ff */
[----:B-----5:R-:W-:Y:S02]  /*e7a0*/  @P2 SHF.R.U32.HI R6, RZ, R9, R4 ;  /* 0x00000009ff062219 */ /* 0x020fe40000011604 */
[----:B---3--:R-:W-:Y:S01]  /*e7b0*/  SEL R9, R0, RZ, !P0 ;  /* 0x000000ff00097207 */ /* 0x008fe20004000000 */
[----:B----4-:R-:W-:Y:S06]  /*e7c0*/  BRA.DIV UR6, `(.L_x_760) ;  /* 0x0000002206307947 */ /* 0x010fec000b800000 */
.L_x_811:
[----:B------:R-:W-:Y:S01]  /*e7d0*/  UMOV UR4, 0xffffffff ;  /* 0xffffffff00047882 */ /* 0x000fe20000000000 */
[----:B------:R-:W-:Y:S02]  /*e7e0*/  SHF.R.S32.HI R8, RZ, 0x1f, R0 ;  /* 0x0000001fff087819 */ /* 0x000fe40000011400 */
[----:B------:R-:W-:Y:S05]  /*e7f0*/  BRA.DIV UR4, `(.L_x_761) ;  /* 0x0000002204447947 */ /* 0x000fea000b800000 */
[----:B------:R-:W-:-:S13]  /*e800*/  ELECT P6, URZ, PT ;  /* 0x00000000003f782f */ /* 0x000fda00038c0000 */
.L_x_814:
[----:B------:R-:W-:Y:S05]  /*e810*/  @!P6 BRA `(.L_x_762) ;  /* 0x0000000000bce947 */ /* 0x000fea0003800000 */
[----:B------:R-:W-:Y:S01]  /*e820*/  LEA R13, R19, UR39, 0x3 ;  /* 0x00000027130d7c11 */ /* 0x000fe2000f8e18ff */
[----:B------:R-:W-:Y:S01]  /*e830*/  IMAD.MOV.U32 R9, RZ, RZ, R0 ;  /* 0x000000ffff097224 */ /* 0x000fe200078e0000 */
[----:B------:R-:W-:Y:S01]  /*e840*/  SHF.L.U32 R12, R18, 0x1f, RZ ;  /* 0x0000001f120c7819 */ /* 0x000fe200000006ff */
        /* <DEDUP_REMOVED lines=19> */
.L_x_763:
[----:B------:R-:W2:Y:S01]  /*e980*/  SYNCS.PHASECHK.TRANS64.TRYWAIT P2, [R13+URZ+0x16840], R12 ;  /* 0x0168400c0d0075a7 */ /* 0x000ea2000804017f */
[----:B------:R-:W-:Y:S01]  /*e990*/  ISETP.NE.AND P3, PT, R17, RZ, PT ;  /* 0x000000ff1100720c */ /* 0x000fe20003f65270 */
[----:B--2---:R-:W-:-:S12]  /*e9a0*/  @!P2 BRA `(.L_x_764) ;  /* 0x0000001c00f8a947 */ /* 0x004fd80003800000 */
.L_x_815:
[----:B------:R-:W-:Y:S05]  /*e9b0*/  @P3 BRA `(.L_x_765) ;  /* 0x0000000000143947 */ /* 0x000fea0003800000 */
[----:B------:R-:W-:Y:S01]  /*e9c0*/  ISETP.NE.AND P2, PT, R23, RZ, PT ;  /* 0x000000ff1700720c */ /* 0x000fe20003f45270 */
[----:B-1----:R-:W-:-:S04]  /*e9d0*/  IMAD.MOV.U32 R4, RZ, RZ, 0x4000 ;  /* 0x00004000ff047424 */ /* 0x002fc800078e00ff */
[----:B------:R3:W-:Y:S08]  /*e9e0*/  SYNCS.ARRIVE.TRANS64 RZ, [R13+URZ+0x16830], R4 ;  /* 0x016830040dff79a7 */ /* 0x0007f0000800003f */
[----:B------:R-:W-:Y:S05]  /*e9f0*/  @!P2 BRA `(.L_x_765) ;  /* 0x000000000004a947 */ /* 0x000fea0003800000 */
[----:B------:R-:W-:Y:S01]  /*ea00*/  BPT.TRAP 0x1 ;  /* 0x000000040000795c */ /* 0x000fe20000300000 */
.L_x_765:
        /* <DEDUP_REMOVED lines=10> */
[----:B------:R-:W-:Y:S02]  /*eab0*/  ULEA UR8, UR8, UR39, 0xe ;  /* 0x0000002708087291 */ /* 0x000fe4000f8e703f */
[----:B------:R-:W-:Y:S02]  /*eac0*/  USHF.L.U32 UR11, UR11, 0x7, URZ ;  /* 0x000000070b0b7899 */ /* 0x000fe4000800063f */
[----:B------:R-:W-:Y:S02]  /*ead0*/  UIADD3 UR9, UR9, 0x16830, URZ ;  /* 0x0001683009097890 */ /* 0x000fe4000fffe03f */
[----:B------:R-:W-:-:S09]  /*eae0*/  UIADD3 UR8, UR8, 0xe400, URZ ;  /* 0x0000e40008087890 */ /* 0x000fd2000fffe03f */
[----:B------:R4:W-:Y:S02]  /*eaf0*/  UTMALDG.4D [UR8], [UR4], desc[UR6] ;  /* 0x00000608040075b4 */ /* 0x0009e40008019000 */
[----:B----4-:R-:W-:Y:S01]  /*eb00*/  NOP ;  /* 0x0000000000007918 */ /* 0x010fe20000000000 */
.L_x_762:
[----:B------:R-:W-:Y:S05]  /*eb10*/  WARPSYNC.ALL ;  /* 0x0000000000007948 */ /* 0x000fea0003800000 */
[----:B------:R-:W-:Y:S01]  /*eb20*/  BAR.SYNC.DEFER_BLOCKING 0x8, 0x1a0 ;  /* 0x0206800000007b1d */ /* 0x000fe20000010000 */
[----:B------:R-:W-:Y:S01]  /*eb30*/  ELECT P2, URZ, PT ;  /* 0x00000000003f782f */ /* 0x000fe20003840000 */
[----:B------:R-:W-:Y:S02]  /*eb40*/  UIADD3 UR47, UR47, 0x1, URZ ;  /* 0x000000012f2f7890 */ /* 0x000fe4000fffe03f */
[----:B------:R-:W-:Y:S02]  /*eb50*/  UIADD3 UR6, UP0, UR48, 0x270, URZ ;  /* 0x0000027030067890 */ /* 0x000fe4000ff1e03f */
[----:B------:R-:W-:-:S02]  /*eb60*/  ULEA.HI UR4, UR47, UR47, URZ, 0x1 ;  /* 0x0000002f2f047291 */ /* 0x000fc4000f8f083f */
[----:B------:R-:W-:Y:S02]  /*eb70*/  UIADD3 UR8, UR39, 0x8400, URZ ;  /* 0x0000840027087890 */ /* 0x000fe4000fffe03f */
[----:B------:R-:W-:Y:S02]  /*eb80*/  ULOP3.LUT UR4, UR4, 0xfffffffe, URZ, 0xc0, !UPT ;  /* 0xfffffffe04047892 */ /* 0x000fe4000f8ec03f */
[----:B------:R-:W-:Y:S02]  /*eb90*/  UIADD3 UR9, UR39, 0x16800, URZ ;  /* 0x0001680027097890 */ /* 0x000fe4000fffe03f */
[----:B-1-3--:R-:W-:Y:S01]  /*eba0*/  @P2 IMAD.MOV.U32 R4, RZ, RZ, 0x6000 ;  /* 0x00006000ff042424 */ /* 0x00afe200078e00ff */
[----:B------:R-:W-:Y:S02]  /*ebb0*/  UIADD3 UR4, UR47, -UR4, URZ ;  /* 0x800000042f047290 */ /* 0x000fe4000fffe03f */
[----:B------:R-:W-:Y:S01]  /*ebc0*/  UIADD3.X UR7, URZ, UR49, URZ, UP0, !UPT ;  /* 0x000000313f077290 */ /* 0x000fe200087fe43f */
[----:B------:R-:W-:Y:S01]  /*ebd0*/  UMOV UR11, UR41 ;  /* 0x00000029000b7c82 */ /* 0x000fe20008000000 */
[----:B------:R-:W-:Y:S01]  /*ebe0*/  UMOV UR12, UR42 ;  /* 0x0000002a000c7c82 */ /* 0x000fe20008000000 */
[----:B------:R-:W-:Y:S01]  /*ebf0*/  UMOV UR13, UR43 ;  /* 0x0000002b000d7c82 */ /* 0x000fe20008000000 */
[----:B------:R-:W-:Y:S01]  /*ec00*/  UMOV UR5, 0x12f00000 ;  /* 0x12f0000000057882 */ /* 0x000fe20000000000 */
[----:B------:R-:W-:Y:S01]  /*ec10*/  UMOV UR10, URZ ;  /* 0x0000003f000a7c82 */ /* 0x000fe20008000000 */
[----:B------:R1:W-:Y:S02]  /*ec20*/  @P2 SYNCS.ARRIVE.TRANS64 RZ, [UR39+0x16800], R4 ;  /* 0x01680004ffff29a7 */ /* 0x0003e40008000027 */
[----:B-1----:R-:W-:Y:S01]  /*ec30*/  IMAD.U32 R4, RZ, RZ, UR4 ;  /* 0x00000004ff047e24 */ /* 0x002fe2000f8e00ff */
[----:B------:R-:W-:-:S02]  /*ec40*/  UMOV UR4, 0x0 ;  /* 0x0000000000047882 */ /* 0x000fc40000000000 */
[----:B------:R1:W-:Y:S02]  /*ec50*/  UTMALDG.4D [UR8], [UR6], desc[UR4] ;  /* 0x00000408060075b4 */ /* 0x0003e40008019000 */
[----:B------:R-:W-:-:S04]  /*ec60*/  SHF.L.U32 R4, R4, 0x1f, RZ ;  /* 0x0000001f04047819 */ /* 0x000fc800000006ff */
[----:B------:R-:W3:Y:S02]  /*ec70*/  SYNCS.PHASECHK.TRANS64.TRYWAIT P2, [UR39+0x16820], R4 ;  /* 0x01682004ff0075a7 */ /* 0x000ee40008040167 */
[----:B-1-3--:R-:W-:Y:S05]  /*ec80*/  @!P2 BRA `(.L_x_766) ;  /* 0x0000001c0054a947 */ /* 0x00afea0003800000 */
.L_x_816:
[----:B------:R-:W-:-:S04]  /*ec90*/  UIADD3 UR4, UR45, -0x2, URZ ;  /* 0xfffffffe2d047890 */ /* 0x000fc8000fffe03f */
[----:B------:R-:W-:-:S06]  /*eca0*/  UISETP.GE.AND UP0, UPT, UR4, UR44, UPT ;  /* 0x0000002c0400728c */ /* 0x000fcc000bf06270 */
[----:B------:R-:W-:-:S13]  /*ecb0*/  PLOP3.LUT P2, PT, PT, PT, UP0, 0x80, 0x0 ;  /* 0x000000000000781c */ /* 0x000fda0003f4f008 */
[----:B------:R-:W-:Y:S05]  /*ecc0*/  @!P2 BRA `(.L_x_767) ;  /* 0x00000010004ca947 */ /* 0x000fea0003800000 */
[----:B-1----:R-:W-:Y:S01]  /*ecd0*/  IMAD R5, RZ, RZ, -UR45 ;  /* 0x8000002dff057e24 */ /* 0x002fe2000f8e02ff */
[----:B------:R-:W-:Y:S01]  /*ece0*/  LOP3.LUT R10, RZ, UR44, RZ, 0x33, !PT ;  /* 0x0000002cff0a7c12 */ /* 0x000fe2000f8e33ff */
[----:B------:R-:W-:Y:S01]  /*ecf0*/  IMAD.U32 R11, RZ, RZ, UR4 ;  /* 0x00000004ff0b7e24 */ /* 0x000fe2000f8e00ff */
[----:B------:R-:W-:Y:S02]  /*ed00*/  ULDC.64 UR36, c[0x0][0x408] ;  /* 0x0001020000247ab9 */ /* 0x000fe40000000a00 */
[----:B------:R-:W-:-:S05]  /*ed10*/  VIADDMNMX R10, R5, 0x1, R10, !PT ;  /* 0x00000001050a7846 */ /* 0x000fca000780010a */
[----:B------:R-:W-:-:S05]  /*ed20*/  VIADD R4, R10, UR45 ;  /* 0x0000002d0a047c36 */ /* 0x000fca0008000000 */
[----:B------:R-:W-:-:S04]  /*ed30*/  LOP3.LUT R4, R4, 0x1, RZ, 0xc0, !PT ;  /* 0x0000000104047812 */ /* 0x000fc800078ec0ff */
[----:B------:R-:W-:-:S13]  /*ed40*/  ISETP.NE.U32.AND P2, PT, R4, 0x1, PT ;  /* 0x000000010400780c */ /* 0x000fda0003f45070 */
[----:B------:R-:W-:Y:S05]  /*ed50*/  @P2 BRA `(.L_x_768) ;  /* 0x0000000400602947 */ /* 0x000fea0003800000 */
[----:B--2---:R-:W-:Y:S01]  /*ed60*/  VIADD R12, R19, 0x1 ;  /* 0x00000001130c7836 */ /* 0x004fe20000000000 */
        /* <DEDUP_REMOVED lines=26> */
.L_x_771:
[----:B-1----:R-:W-:Y:S02]  /*ef10*/  LEA R3, R12, UR39, 0x3 ;  /* 0x000000270c037c11 */ /* 0x002fe4000f8e18ff */
[----:B------:R-:W-:Y:S02]  /*ef20*/  SHF.L.U32 R2, R13, 0x1f, RZ ;  /* 0x0000001f0d027819 */ /* 0x000fe400000006ff */
[----:B------:R-:W-:Y:S02]  /*ef30*/  ISETP.NE.AND P2, PT, R17, RZ, PT ;  /* 0x000000ff1100720c */ /* 0x000fe40003f45270 */
[----:B------:R-:W1:Y:S02]  /*ef40*/  SYNCS.PHASECHK.TRANS64.TRYWAIT P3, [R3+URZ+0x16840], R2 ;  /* 0x01684002030075a7 */ /* 0x000e64000806017f */
[----:B-1----:R-:W-:Y:S09]  /*ef50*/  @!P3 BRA `(.L_x_772) ;  /* 0x0000001800b8b947 */ /* 0x002ff20003800000 */
.L_x_817:
[----:B------:R-:W-:Y:S05]  /*ef60*/  @P2 BRA `(.L_x_773) ;  /* 0x0000000000142947 */ /* 0x000fea0003800000 */
[----:B------:R-:W-:Y:S01]  /*ef70*/  ISETP.NE.AND P3, PT, R23, RZ, PT ;  /* 0x000000ff1700720c */ /* 0x000fe20003f65270 */
[----:B-1----:R-:W-:-:S04]  /*ef80*/  IMAD.MOV.U32 R2, RZ, RZ, 0x4000 ;  /* 0x00004000ff027424 */ /* 0x002fc800078e00ff */
[----:B------:R2:W-:Y:S08]  /*ef90*/  SYNCS.ARRIVE.TRANS64 RZ, [R3+URZ+0x16830], R2 ;  /* 0x0168300203ff79a7 */ /* 0x0005f0000800003f */
[----:B------:R-:W-:Y:S05]  /*efa0*/  @!P3 BRA `(.L_x_773) ;  /* 0x000000000004b947 */ /* 0x000fea0003800000 */
[----:B------:R-:W-:Y:S01]  /*efb0*/  BPT.TRAP 0x1 ;  /* 0x000000040000795c */ /* 0x000fe20000300000 */
.L_x_773:
[----:B------:R-:W-:Y:S01]  /*efc0*/  R2UR UR8, R12 ;  /* 0x000000000c0872ca */ /* 0x000fe200000e0000 */
[----:B------:R-:W-:Y:S01]  /*efd0*/  UIADD3 UR6, UP0, UR48, 0x370, URZ ;  /* 0x0000037030067890 */ /* 0x000fe2000ff1e03f */
[----:B------:R-:W-:Y:S01]  /*efe0*/  R2UR UR9, R3 ;  /* 0x00000000030972ca */ /* 0x000fe200000e0000 */
[----:B------:R-:W-:Y:S01]  /*eff0*/  UIADD3 UR4, UR39, 0x16800, URZ ;  /* 0x0001680027047890 */ /* 0x000fe2000fffe03f */
[----:B------:R-:W-:Y:S01]  /*f000*/  R2UR UR11, R11 ;  /* 0x000000000b0b72ca */ /* 0x000fe200000e0000 */
[----:B------:R-:W-:Y:S01]  /*f010*/  UIADD3.X UR7, URZ, UR49, URZ, UP0, !UPT ;  /* 0x000000313f077290 */ /* 0x000fe200087fe43f */
[----:B------:R-:W-:Y:S01]  /*f020*/  R2UR UR12, R6 ;  /* 0x00000000060c72ca */ /* 0x000fe200000e0000 */
[----:B------:R-:W-:Y:S01]  /*f030*/  UMOV UR14, 0x0 ;  /* 0x00000000000e7882 */ /* 0x000fe20000000000 */
[----:B-----5:R-:W-:Y:S01]  /*f040*/  R2UR UR13, R4 ;  /* 0x00000000040d72ca */ /* 0x020fe200000e0000 */
[----:B------:R-:W-:Y:S01]  /*f050*/  UMOV UR15, 0x14f00000 ;  /* 0x14f00000000f7882 */ /* 0x000fe20000000000 */
[----:B-12---:R-:W-:Y:S01]  /*f060*/  SHF.L.U32 R3, R18, 0x1f, RZ ;  /* 0x0000001f12037819 */ /* 0x006fe200000006ff */
[----:B------:R-:W-:Y:S01]  /*f070*/  UMOV UR10, URZ ;  /* 0x0000003f000a7c82 */ /* 0x000fe20008000000 */
[----:B------:R-:W-:Y:S01]  /*f080*/  LEA R2, R19, UR4, 0x3 ;  /* 0x0000000413027c11 */ /* 0x000fe2000f8e18ff */
[----:B------:R-:W-:-:S02]  /*f090*/  ULEA UR8, UR8, UR39, 0xe ;  /* 0x0000002708087291 */ /* 0x000fc4000f8e703f */
[----:B------:R-:W-:Y:S02]  /*f0a0*/  UIADD3 UR9, UR9, 0x16830, URZ ;  /* 0x0001683009097890 */ /* 0x000fe4000fffe03f */
[----:B------:R-:W-:Y:S02]  /*f0b0*/  USHF.L.U32 UR11, UR11, 0x7, URZ ;  /* 0x000000070b0b7899 */ /* 0x000fe4000800063f */
[----:B------:R-:W-:-:S09]  /*f0c0*/  UIADD3 UR8, UR8, 0xe400, URZ ;  /* 0x0000e40008087890 */ /* 0x000fd2000fffe03f */
[----:B------:R1:W-:Y:S01]  /*f0d0*/  UTMALDG.4D [UR8], [UR6], desc[UR14] ;  /* 0x00000e08060075b4 */ /* 0x0003e20008019000 */
[----:B------:R-:W2:Y:S02]  /*f0e0*/  SYNCS.PHASECHK.TRANS64.TRYWAIT P3, [R2+URZ+0x60], R3 ;  /* 0x00006003020075a7 */ /* 0x000ea4000806017f */
[----:B-12---:R-:W-:Y:S05]  /*f0f0*/  @!P3 BRA `(.L_x_774) ;  /* 0x000000180064b947 */ /* 0x006fea0003800000 */
.L_x_818:
[----:B------:R-:W-:Y:S05]  /*f100*/  @P2 BRA `(.L_x_775) ;  /* 0x0000000000182947 */ /* 0x000fea0003800000 */
[----:B------:R-:W-:Y:S01]  /*f110*/  ISETP.NE.AND P2, PT, R23, RZ, PT ;  /* 0x000000ff1700720c */ /* 0x000fe20003f45270 */
[----:B-1----:R-:W-:Y:S01]  /*f120*/  IMAD.MOV.U32 R3, RZ, RZ, 0x4000 ;  /* 0x00004000ff037424 */ /* 0x002fe200078e00ff */
[----:B------:R-:W-:-:S04]  /*f130*/  LEA R2, R19, UR39, 0x3 ;  /* 0x0000002713027c11 */ /* 0x000fc8000f8e18ff */
[----:B------:R2:W-:Y:S07]  /*f140*/  SYNCS.ARRIVE.TRANS64 RZ, [R2+URZ+0x16850], R3 ;  /* 0x0168500302ff79a7 */ /* 0x0005ee000800003f */
[----:B------:R-:W-:Y:S05]  /*f150*/  @!P2 BRA `(.L_x_775) ;  /* 0x000000000004a947 */ /* 0x000fea0003800000 */
[----:B------:R-:W-:Y:S01]  /*f160*/  BPT.TRAP 0x1 ;  /* 0x000000040000795c */ /* 0x000fe20000300000 */
.L_x_775:
        /* <DEDUP_REMOVED lines=9> */
[----:B------:R-:W-:Y:S02]  /*f200*/  IMAD.MOV.U32 R9, RZ, RZ, R4 ;  /* 0x000000ffff097224 */ /* 0x000fe400078e0004 */
[----:B------:R-:W-:-:S02]  /*f210*/  IMAD.MOV.U32 R7, RZ, RZ, R11 ;  /* 0x000000ffff077224 */ /* 0x000fc400078e000b */
[----:B------:R-:W-:Y:S02]  /*f220*/  ULEA UR8, UR9, UR39, 0xe ;  /* 0x0000002709087291 */ /* 0x000fe4000f8e703f */
[----:B------:R-:W-:Y:S02]  /*f230*/  ULEA UR9, UR9, UR39, 0x3 ;  /* 0x0000002709097291 */ /* 0x000fe4000f8e183f */
[----:B------:R-:W-:Y:S02]  /*f240*/  USHF.L.U32 UR11, UR11, 0x7, URZ ;  /* 0x000000070b0b7899 */ /* 0x000fe4000800063f */
[----:B------:R-:W-:Y:S02]  /*f250*/  UIADD3 UR8, UR8, 0x400, URZ ;  /* 0x0000040008087890 */ /* 0x000fe4000fffe03f */
[----:B------:R-:W-:-:S09]  /*f260*/  UIADD3 UR9, UR9, 0x16850, URZ ;  /* 0x0001685009097890 */ /* 0x000fd2000fffe03f */
[----:B------:R3:W-:Y:S02]  /*f270*/  UTMALDG.4D [UR8], [UR4], desc[UR6] ;  /* 0x00000608040075b4 */ /* 0x0007e40008019000 */
[----:B---3--:R-:W-:Y:S01]  /*f280*/  NOP ;  /* 0x0000000000007918 */ /* 0x008fe20000000000 */
.L_x_770:
[----:B------:R-:W-:Y:S05]  /*f290*/  BSYNC B0 ;  /* 0x0000000000007941 */ /* 0x000fea0003800000 */
.L_x_769:
[----:B------:R-:W-:Y:S01]  /*f2a0*/  UIADD3 UR4, UR45, -0x3, URZ ;  /* 0xfffffffd2d047890 */ /* 0x000fe2000fffe03f */
[----:B------:R-:W-:Y:S02]  /*f2b0*/  IMAD.MOV.U32 R19, RZ, RZ, R12 ;  /* 0x000000ffff137224 */ /* 0x000fe400078e000c */
[----:B------:R-:W-:-:S03]  /*f2c0*/  IMAD.MOV.U32 R18, RZ, RZ, R13 ;  /* 0x000000ffff127224 */ /* 0x000fc600078e000d */
[----:B------:R-:W-:-:S07]  /*f2d0*/  IMAD.U32 R11, RZ, RZ, UR4 ;  /* 0x00000004ff0b7e24 */ /* 0x000fce000f8e00ff */
.L_x_768:
[----:B------:R-:W-:Y:S01]  /*f2e0*/  ULOP3.LUT UR4, URZ, UR45, URZ, 0x33, !UPT ;  /* 0x0000002d3f047292 */ /* 0x000fe2000f8e333f */
[----:B------:R-:W-:Y:S01]  /*f2f0*/  VIADD R10, R10, 0xfffffffe ;  /* 0xfffffffe0a0a7836 */ /* 0x000fe20000000000 */
[----:B------:R-:W-:Y:S04]  /*f300*/  BSSY B0, `(.L_x_767) ;  /* 0x00000af000007945 */ /* 0x000fe80003800000 */
[----:B------:R-:W-:-:S13]  /*f310*/  ISETP.NE.AND P2, PT, R10, UR4, PT ;  /* 0x000000040a007c0c */ /* 0x000fda000bf45270 */
[----:B------:R-:W-:Y:S05]  /*f320*/  @!P2 BRA `(.L_x_776) ;  /* 0x0000000800b0a947 */ /* 0x000fea0003800000 */
[----:B-12---:R-:W-:-:S07]  /*f330*/  IMAD.MOV.U32 R2, RZ, RZ, R9 ;  /* 0x000000ffff027224 */ /* 0x006fce00078e0009 */
.L_x_791:
[----:B------:R-:W-:Y:S01]  /*f340*/  VIADD R10, R19, 0x1 ;  /* 0x00000001130a7836 */ /* 0x000fe20000000000 */
[----:B------:R-:W-:Y:S05]  /*f350*/  YIELD ;  /* 0x0000000000007946 */ /* 0x000fea0003800000 */
[----:B------:R-:W-:Y:S01]  /*f360*/  ISETP.NE.AND P2, PT, R10, 0x2, PT ;  /* 0x000000020a00780c */ /* 0x000fe20003f45270 */
[----:B------:R-:W-:Y:S03]  /*f370*/  BSSY B1, `(.L_x_777) ;  /* 0x0000050000017945 */ /* 0x000fe60003800000 */
[----:B-12---:R-:W-:-:S02]  /*f380*/  SEL R3, RZ, 0x1, P2 ;  /* 0x00000001ff037807 */ /* 0x006fc40001000000 */
[----:B------:R-:W-:Y:S02]  /*f390*/  SEL R10, R10, RZ, P2 ;  /* 0x000000ff0a0a7207 */ /* 0x000fe40001000000 */
[----:B------:R-:W-:Y:S01]  /*f3a0*/  LOP3.LUT R12, R18, R3, RZ, 0x3c, !PT ;  /* 0x00000003120c7212 */ /* 0x000fe200078e3cff */
[----:B------:R-:W-:Y:S06]  /*f3b0*/  @!P6 BRA `(.L_x_778) ;  /* 0x00000004002ce947 */ /* 0x000fec0003800000 */
[----:B------:R-:W-:Y:S01]  /*f3c0*/  IMAD.MOV.U32 R14, RZ, RZ, R11 ;  /* 0x000000ffff0e7224 */ /* 0x000fe200078e000b */
[----:B------:R-:W-:Y:S06]  /*f3d0*/  @!P0 BRA `(.L_x_779) ;  /* 0x0000000000488947 */ /* 0x000fec0003800000 */
[----:B------:R-:W1:Y:S01]  /*f3e0*/  LDC R14, c[0x0][0x41c] ;  /* 0x00010700ff0e7b82 */ /* 0x000e620000000800 */
[----:B------:R-:W-:Y:S02]  /*f3f0*/  IMAD.MOV.U32 R13, RZ, RZ, R11 ;  /* 0x000000ffff0d7224 */ /* 0x000fe400078e000b */
[----:B------:R-:W-:-:S04]  /*f400*/  IMAD R15, R8, UR36, RZ ;  /* 0x00000024080f7c24 */ /* 0x000fc8000f8e02ff */
[----:B------:R-:W-:Y:S01]  /*f410*/  IMAD R15, R0, UR37, R15 ;  /* 0x00000025000f7c24 */ /* 0x000fe2000f8e020f */
[----:B------:R-:W2:Y:S01]  /*f420*/  LDC.64 R2, c[0x0][0x3f8] ;  /* 0x0000fe00ff027b82 */ /* 0x000ea20000000a00 */
        /* <DEDUP_REMOVED lines=13> */
.L_x_779:
[----:B------:R-:W-:Y:S02]  /*f500*/  LEA R4, R10, UR39, 0x3 ;  /* 0x000000270a047c11 */ /* 0x000fe4000f8e18ff */
[----:B-1----:R-:W-:Y:S02]  /*f510*/  SHF.L.U32 R3, R12, 0x1f, RZ ;  /* 0x0000001f0c037819 */ /* 0x002fe400000006ff */
[----:B------:R-:W-:Y:S02]  /*f520*/  ISETP.NE.AND P2, PT, R17, RZ, PT ;  /* 0x000000ff1100720c */ /* 0x000fe40003f45270 */
[----:B------:R-:W1:Y:S02]  /*f530*/  SYNCS.PHASECHK.TRANS64.TRYWAIT P3, [R4+URZ+0x16840], R3 ;  /* 0x01684003040075a7 */ /* 0x000e64000806017f */
[----:B-1----:R-:W-:Y:S09]  /*f540*/  @!P3 BRA `(.L_x_780) ;  /* 0x000000140064b947 */ /* 0x002ff20003800000 */
.L_x_819:
[----:B------:R-:W-:Y:S05]  /*f550*/  @P2 BRA `(.L_x_781) ;  /* 0x0000000000142947 */ /* 0x000fea0003800000 */
[----:B------:R-:W-:Y:S01]  /*f560*/  ISETP.NE.AND P3, PT, R23, RZ, PT ;  /* 0x000000ff1700720c */ /* 0x000fe20003f65270 */
[----:B-1----:R-:W-:-:S04]  /*f570*/  IMAD.MOV.U32 R3, RZ, RZ, 0x4000 ;  /* 0x00004000ff037424 */ /* 0x002fc800078e00ff */
[----:B------:R2:W-:Y:S08]  /*f580*/  SYNCS.ARRIVE.TRANS64 RZ, [R4+URZ+0x16830], R3 ;  /* 0x0168300304ff79a7 */ /* 0x0005f0000800003f */
[----:B------:R-:W-:Y:S05]  /*f590*/  @!P3 BRA `(.L_x_781) ;  /* 0x000000000004b947 */ /* 0x000fea0003800000 */
[----:B------:R-:W-:Y:S01]  /*f5a0*/  BPT.TRAP 0x1 ;  /* 0x000000040000795c */ /* 0x000fe20000300000 */
.L_x_781:
        /* <DEDUP_REMOVED lines=10> */
[----:B------:R-:W-:Y:S01]  /*f650*/  SHF.L.U32 R18, R18, 0x1f, RZ ;  /* 0x0000001f12127819 */ /* 0x000fe200000006ff */
[----:B------:R-:W-:Y:S01]  /*f660*/  UMOV UR10, URZ ;  /* 0x0000003f000a7c82 */ /* 0x000fe20008000000 */
[----:B-12---:R-:W-:Y:S01]  /*f670*/  LEA R3, R19, UR4, 0x3 ;  /* 0x0000000413037c11 */ /* 0x006fe2000f8e18ff */
[----:B------:R-:W-:-:S02]  /*f680*/  ULEA UR8, UR8, UR39, 0xe ;  /* 0x0000002708087291 */ /* 0x000fc4000f8e703f */
[----:B------:R-:W-:Y:S02]  /*f690*/  UIADD3 UR9, UR9, 0x16830, URZ ;  /* 0x0001683009097890 */ /* 0x000fe4000fffe03f */
[----:B------:R-:W-:Y:S02]  /*f6a0*/  USHF.L.U32 UR11, UR11, 0x7, URZ ;  /* 0x000000070b0b7899 */ /* 0x000fe4000800063f */
[----:B------:R-:W-:-:S09]  /*f6b0*/  UIADD3 UR8, UR8, 0xe400, URZ ;  /* 0x0000e40008087890 */ /* 0x000fd2000fffe03f */
[----:B------:R1:W-:Y:S01]  /*f6c0*/  UTMALDG.4D [UR8], [UR6], desc[UR14] ;  /* 0x00000e08060075b4 */ /* 0x0003e20008019000 */
[----:B------:R-:W2:Y:S02]  /*f6d0*/  SYNCS.PHASECHK.TRANS64.TRYWAIT P3, [R3+URZ+0x60], R18 ;  /* 0x00006012030075a7 */ /* 0x000ea4000806017f */
[----:B-12---:R-:W-:Y:S05]  /*f6e0*/  @!P3 BRA `(.L_x_782) ;  /* 0x000000140010b947 */ /* 0x006fea0003800000 */
.L_x_820:
[----:B------:R-:W-:Y:S05]  /*f6f0*/  @P2 BRA `(.L_x_783) ;  /* 0x0000000000142947 */ /* 0x000fea0003800000 */
[----:B------:R-:W-:Y:S01]  /*f700*/  ISETP.NE.AND P2, PT, R23, RZ, PT ;  /* 0x000000ff1700720c */ /* 0x000fe20003f45270 */
[----:B------:R-:W-:-:S04]  /*f710*/  IMAD.MOV.U32 R4, RZ, RZ, 0x4000 ;  /* 0x00004000ff047424 */ /* 0x000fc800078e00ff */
[----:B------:R2:W-:Y:S08]  /*f720*/  SYNCS.ARRIVE.TRANS64 RZ, [R3+URZ+0x50], R4 ;  /* 0x0000500403ff79a7 */ /* 0x0005f0000800003f */
[----:B------:R-:W-:Y:S05]  /*f730*/  @!P2 BRA `(.L_x_783) ;  /* 0x000000000004a947 */ /* 0x000fea0003800000 */
[----:B------:R-:W-:Y:S01]  /*f740*/  BPT.TRAP 0x1 ;  /* 0x000000040000795c */ /* 0x000fe20000300000 */
.L_x_783:
        /* <DEDUP_REMOVED lines=12> */
[----:B------:R-:W-:Y:S02]  /*f810*/  ULEA UR8, UR8, UR39, 0xe ;  /* 0x0000002708087291 */ /* 0x000fe4000f8e703f */
[----:B------:R-:W-:Y:S02]  /*f820*/  USHF.L.U32 UR11, UR11, 0x7, URZ ;  /* 0x000000070b0b7899 */ /* 0x000fe4000800063f */
[----:B------:R-:W-:Y:S02]  /*f830*/  UIADD3 UR9, UR9, 0x50, URZ ;  /* 0x0000005009097890 */ /* 0x000fe4000fffe03f */
[----:B------:R-:W-:-:S09]  /*f840*/  UIADD3 UR8, UR8, 0x400, URZ ;  /* 0x0000040008087890 */ /* 0x000fd2000fffe03f */
[----:B------:R3:W-:Y:S02]  /*f850*/  UTMALDG.4D [UR8], [UR4], desc[UR6] ;  /* 0x00000608040075b4 */ /* 0x0007e40008019000 */
[----:B---3--:R-:W-:Y:S01]  /*f860*/  NOP ;  /* 0x0000000000007918 */ /* 0x008fe20000000000 */
.L_x_778:
[----:B------:R-:W-:Y:S05]  /*f870*/  BSYNC B1 ;  /* 0x0000000000017941 */ /* 0x000fea0003800000 */
.L_x_777:
[----:B------:R-:W-:Y:S01]  /*f880*/  VIADD R19, R10, 0x1 ;  /* 0x000000010a137836 */ /* 0x000fe20000000000 */
[----:B------:R-:W-:Y:S01]  /*f890*/  BSSY B1, `(.L_x_784) ;  /* 0x0000052000017945 */ /* 0x000fe20003800000 */
[----:B------:R-:W-:-:S03]  /*f8a0*/  VIADD R13, R11, 0xffffffff ;  /* 0xffffffff0b0d7836 */ /* 0x000fc60000000000 */
[----:B------:R-:W-:-:S04]  /*f8b0*/  ISETP.NE.AND P2, PT, R19, 0x2, PT ;  /* 0x000000021300780c */ /* 0x000fc80003f45270 */
[----:B-12---:R-:W-:Y:S02]  /*f8c0*/  SEL R3, RZ, 0x1, P2 ;  /* 0x00000001ff037807 */ /* 0x006fe40001000000 */
        /* <DEDUP_REMOVED lines=9> */
[----:B-1----:R-:W-:-:S13]  /*f960*/  ISETP.NE.AND P2, PT, R14, 0x1, PT ;  /* 0x000000010e00780c */ /* 0x002fda0003f45270 */
[----:B------:R-:W1:Y:S02]  /*f970*/  @P2 LDC.64 R2, c[0x0][0x420] ;  /* 0x00010800ff022b82 */ /* 0x000e640000000a00 */
[----:B-1----:R-:W-:-:S05]  /*f980*/  @P2 IMAD.HI.U32 R2, R13, R2, RZ ;  /* 0x000000020d022227 */ /* 0x002fca00078e00ff */
[----:B------:R-:W-:Y:S02]  /*f990*/  @P2 SHF.R.U32.HI R15, RZ, R3, R2 ;  /* 0x00000003ff0f2219 */ /* 0x000fe40000011602 */
[----:B------:R-:W1:Y:S02]  /*f9a0*/  LDC.64 R2, c[0x0][0x3f8] ;  /* 0x0000fe00ff027b82 */ /* 0x000e640000000a00 */
[--C-:B------:R-:W-:Y:S01]  /*f9b0*/  SHF.R.S32.HI R5, RZ, 0x1f, R15.reuse ;  /* 0x0000001fff057819 */ /* 0x100fe2000001140f */
[----:B------:R-:W-:-:S04]  /*f9c0*/  IMAD.MOV.U32 R4, RZ, RZ, R15 ;  /* 0x000000ffff047224 */ /* 0x000fc800078e000f */
[----:B------:R-:W-:-:S04]  /*f9d0*/  IMAD.WIDE.U32 R4, R0, UR36, R4 ;  /* 0x0000002400047c25 */ /* 0x000fc8000f8e0004 */
[----:B------:R-:W-:Y:S01]  /*f9e0*/  IMAD.IADD R5, R21, 0x1, R5 ;  /* 0x0000000115057824 */ /* 0x000fe200078e0205 */
[----:B-1----:R-:W-:-:S04]  /*f9f0*/  LEA R2, P2, R4, R2, 0x2 ;  /* 0x0000000204027211 */ /* 0x002fc800078410ff */
[----:B------:R-:W-:-:S05]  /*fa00*/  LEA.HI.X R3, R4, R3, R5, 0x2, P2 ;  /* 0x0000000304037211 */ /* 0x000fca00010f1405 */
[----:B------:R1:W5:Y:S01]  /*fa10*/  LDG.E R2, desc[UR50][R2.64] ;  /* 0x0000003202027981 */ /* 0x000362000c1e1900 */
[----:B------:R-:W-:-:S04]  /*fa20*/  IMAD.MOV R4, RZ, RZ, -R15 ;  /* 0x000000ffff047224 */ /* 0x000fc800078e0a0f */
[----:B------:R-:W-:-:S07]  /*fa30*/  IMAD R14, R14, R4, R13 ;  /* 0x000000040e0e7224 */ /* 0x000fce00078e020d */
.L_x_786:
[----:B-1----:R-:W-:Y:S02]  /*fa40*/  LEA R3, R19, UR39, 0x3 ;  /* 0x0000002713037c11 */ /* 0x002fe4000f8e18ff */
[----:B------:R-:W-:Y:S02]  /*fa50*/  SHF.L.U32 R4, R18, 0x1f, RZ ;  /* 0x0000001f12047819 */ /* 0x000fe400000006ff */
[----:B------:R-:W-:Y:S02]  /*fa60*/  ISETP.NE.AND P2, PT, R17, RZ, PT ;  /* 0x000000ff1100720c */ /* 0x000fe40003f45270 */
[----:B------:R-:W1:Y:S02]  /*fa70*/  SYNCS.PHASECHK.TRANS64.TRYWAIT P3, [R3+URZ+0x16840], R4 ;  /* 0x01684004030075a7 */ /* 0x000e64000806017f */
[----:B-1----:R-:W-:Y:S09]  /*fa80*/  @!P3 BRA `(.L_x_787) ;  /* 0x00000010003cb947 */ /* 0x002ff20003800000 */
.L_x_821:
[----:B------:R-:W-:Y:S05]  /*fa90*/  @P2 BRA `(.L_x_788) ;  /* 0x0000000000142947 */ /* 0x000fea0003800000 */
[----:B------:R-:W-:Y:S01]  /*faa0*/  ISETP.NE.AND P3, PT, R23, RZ, PT ;  /* 0x000000ff1700720c */ /* 0x000fe20003f65270 */
[----:B-1----:R-:W-:-:S04]  /*fab0*/  IMAD.MOV.U32 R4, RZ, RZ, 0x4000 ;  /* 0x00004000ff047424 */ /* 0x002fc800078e00ff */
[----:B------:R2:W-:Y:S08]  /*fac0*/  SYNCS.ARRIVE.TRANS64 RZ, [R3+URZ+0x16830], R4 ;  /* 0x0168300403ff79a7 */ /* 0x0005f0000800003f */
[----:B------:R-:W-:Y:S05]  /*fad0*/  @!P3 BRA `(.L_x_788) ;  /* 0x000000000004b947 */ /* 0x000fea0003800000 */
[----:B------:R-:W-:Y:S01]  /*fae0*/  BPT.TRAP 0x1 ;  /* 0x000000040000795c */ /* 0x000fe20000300000 */
.L_x_788:
[----:B------:R-:W-:Y:S01]  /*faf0*/  R2UR UR9, R19 ;  /* 0x00000000130972ca */ /* 0x000fe200000e0000 */
[----:B------:R-:W-:Y:S01]  /*fb00*/  UIADD3 UR4, UR39, 0x16800, URZ ;  /* 0x0001680027047890 */ /* 0x000fe2000fffe03f */
[----:B------:R-:W-:Y:S01]  /*fb10*/  R2UR UR11, R14 ;  /* 0x000000000e0b72ca */ /* 0x000fe200000e0000 */
[----:B------:R-:W-:Y:S01]  /*fb20*/  UIADD3 UR6, UP0, UR48, 0x370, URZ ;  /* 0x0000037030067890 */ /* 0x000fe2000ff1e03f */
[----:B------:R-:W-:Y:S01]  /*fb30*/  R2UR UR12, R6 ;  /* 0x00000000060c72ca */ /* 0x000fe200000e0000 */
[----:B------:R-:W-:Y:S01]  /*fb40*/  UMOV UR14, 0x0 ;  /* 0x00000000000e7882 */ /* 0x000fe20000000000 */
[----:B-----5:R-:W-:Y:S01]  /*fb50*/  R2UR UR13, R2 ;  /* 0x00000000020d72ca */ /* 0x020fe200000e0000 */
[----:B------:R-:W-:Y:S01]  /*fb60*/  UIADD3.X UR7, URZ, UR49, URZ, UP0, !UPT ;  /* 0x000000313f077290 */ /* 0x000fe200087fe43f */
[----:B------:R-:W-:Y:S01]  /*fb70*/  SHF.L.U32 R12, R12, 0x1f, RZ ;  /* 0x0000001f0c0c7819 */ /* 0x000fe200000006ff */
[----:B------:R-:W-:Y:S01]  /*fb80*/  UMOV UR15, 0x14f00000 ;  /* 0x14f00000000f7882 */ /* 0x000fe20000000000 */
[----:B-12---:R-:W-:Y:S01]  /*fb90*/  LEA R3, R10, UR4, 0x3 ;  /* 0x000000040a037c11 */ /* 0x006fe2000f8e18ff */
[----:B------:R-:W-:-:S02]  /*fba0*/  UMOV UR10, URZ ;  /* 0x0000003f000a7c82 */ /* 0x000fc40008000000 */
[----:B------:R-:W-:Y:S02]  /*fbb0*/  ULEA UR8, UR9, UR39, 0xe ;  /* 0x0000002709087291 */ /* 0x000fe4000f8e703f */
[----:B------:R-:W-:Y:S02]  /*fbc0*/  ULEA UR9, UR9, UR4, 0x3 ;  /* 0x0000000409097291 */ /* 0x000fe4000f8e183f */
[----:B------:R-:W-:Y:S02]  /*fbd0*/  USHF.L.U32 UR11, UR11, 0x7, URZ ;  /* 0x000000070b0b7899 */ /* 0x000fe4000800063f */
[----:B------:R-:W-:Y:S02]  /*fbe0*/  UIADD3 UR8, UR8, 0xe400, URZ ;  /* 0x0000e40008087890 */ /* 0x000fe4000fffe03f */
[----:B------:R-:W-:-:S09]  /*fbf0*/  UIADD3 UR9, UR9, 0x30, URZ ;  /* 0x0000003009097890 */ /* 0x000fd2000fffe03f */
[----:B------:R1:W-:Y:S01]  /*fc00*/  UTMALDG.4D [UR8], [UR6], desc[UR14] ;  /* 0x00000e08060075b4 */ /* 0x0003e20008019000 */
[----:B------:R-:W2:Y:S02]  /*fc10*/  SYNCS.PHASECHK.TRANS64.TRYWAIT P3, [R3+URZ+0x60], R12 ;  /* 0x0000600c030075a7 */ /* 0x000ea4000806017f */
[----:B-12---:R-:W-:Y:S05]  /*fc20*/  @!P3 BRA `(.L_x_789) ;  /* 0x0000000c00e8b947 */ /* 0x006fea0003800000 */
.L_x_822:
[----:B------:R-:W-:Y:S05]  /*fc30*/  @P2 BRA `(.L_x_790) ;  /* 0x0000000000142947 */ /* 0x000fea0003800000 */
[----:B------:R-:W-:Y:S01]  /*fc40*/  ISETP.NE.AND P2, PT, R23, RZ, PT ;  /* 0x000000ff1700720c */ /* 0x000fe20003f45270 */
[----:B------:R-:W-:-:S04]  /*fc50*/  IMAD.MOV.U32 R4, RZ, RZ, 0x4000 ;  /* 0x00004000ff047424 */ /* 0x000fc800078e00ff */
[----:B------:R2:W-:Y:S08]  /*fc60*/  SYNCS.ARRIVE.TRANS64 RZ, [R3+URZ+0x50], R4 ;  /* 0x0000500403ff79a7 */ /* 0x0005f0000800003f */
[----:B------:R-:W-:Y:S05]  /*fc70*/  @!P2 BRA `(.L_x_790) ;  /* 0x000000000004a947 */ /* 0x000fea0003800000 */
[----:B------:R-:W-:Y:S01]  /*fc80*/  BPT.TRAP 0x1 ;  /* 0x000000040000795c */ /* 0x000fe20000300000 */
.L_x_790:
        /* <DEDUP_REMOVED lines=18> */
.L_x_785:
[----:B------:R-:W-:Y:S05]  /*fdb0*/  BSYNC B1 ;  /* 0x0000000000017941 */ /* 0x000fea0003800000 */
.L_x_784:
[----:B------:R-:W-:Y:S01]  /*fdc0*/  ISETP.GT.AND P2, PT, R13, UR44, PT ;  /* 0x0000002c0d007c0c */ /* 0x000fe2000bf44270 */
[----:B------:R-:W-:-:S12]  /*fdd0*/  VIADD R11, R11, 0xfffffffe ;  /* 0xfffffffe0b0b7836 */ /* 0x000fd80000000000 */
[----:B------:R-:W-:Y:S05]  /*fde0*/  @P2 BRA `(.L_x_791) ;  /* 0xfffffff400542947 */ /* 0x000fea000383ffff */
.L_x_776:
[----:B------:R-:W-:Y:S05]  /*fdf0*/  BSYNC B0 ;  /* 0x0000000000007941 */ /* 0x000fea0003800000 */
.L_x_767:
[----:B------:R-:W-:Y:S04]  /*fe00*/  BSSY B0, `(.L_x_792) ;  /* 0x000000e000007945 */ /* 0x000fe80003800000 */
[----:B------:R-:W-:Y:S05]  /*fe10*/  @P1 BRA `(.L_x_793) ;  /* 0x0000000000301947 */ /* 0x000fea0003800000 */
[----:B------:R-:W3:Y:S01]  /*fe20*/  S2R R11, SR_LANEID ;  /* 0x00000000000b7919 */ /* 0x000ee20000000000 */
[----:B------:R-:W-:Y:S01]  /*fe30*/  VOTEU.ANY UR4, UPT, PT ;  /* 0x0000000000047886 */ /* 0x000fe200038e0100 */
[----:B-12---:R-:W1:Y:S01]  /*fe40*/  LDC.64 R2, c[0x0][0xdf0] ;  /* 0x00037c00ff027b82 */ /* 0x006e620000000a00 */
[----:B------:R-:W3:Y:S08]  /*fe50*/  FLO.U32 R0, UR4 ;  /* 0x0000000400007d00 */ /* 0x000ef000080e0000 */
[----:B------:R-:W1:Y:S01]  /*fe60*/  POPC R5, UR4 ;  /* 0x0000000400057d09 */ /* 0x000e620008000000 */
[----:B---3--:R-:W-:-:S13]  /*fe70*/  ISETP.EQ.U32.AND P0, PT, R0, R11, PT ;  /* 0x0000000b0000720c */ /* 0x008fda0003f02070 */
[----:B-1----:R-:W2:Y:S01]  /*fe80*/  @P0 ATOMG.E.ADD.STRONG.GPU PT, R3, desc[UR50][R2.64], R5 ;  /* 0x00000005020309a8 */ /* 0x002ea200081ee1f2 */
[----:B------:R-:W1:Y:S02]  /*fe90*/  S2R R4, SR_LTMASK ;  /* 0x0000000000047919 */ /* 0x000e640000003900 */
[----:B-1----:R-:W-:-:S04]  /*fea0*/  LOP3.LUT R4, R4, UR4, RZ, 0xc0, !PT ;  /* 0x0000000404047c12 */ /* 0x002fc8000f8ec0ff */
[----:B------:R-:W1:Y:S01]  /*feb0*/  POPC R11, R4 ;  /* 0x00000004000b7309 */ /* 0x000e620000000000 */
[----:B--2---:R-:W1:Y:S02]  /*fec0*/  SHFL.IDX PT, R0, R3, R0, 0x1f ;  /* 0x00001f0003007589 */ /* 0x004e6400000e0000 */
[----:B-1----:R-:W-:-:S07]  /*fed0*/  IADD3 R22, R0, UR46, R11 ;  /* 0x0000002e00167c10 */ /* 0x002fce000fffe00b */
.L_x_793:
[----:B------:R-:W-:Y:S05]  /*fee0*/  BSYNC B0 ;  /* 0x0000000000007941 */ /* 0x000fea0003800000 */
.L_x_792:
[----:B------:R-:W-:Y:S04]  /*fef0*/  BSSY B0, `(.L_x_794) ;  /* 0x000001d000007945 */ /* 0x000fe80003800000 */
[----:B------:R-:W-:Y:S05]  /*ff00*/  @!P6 BRA `(.L_x_795) ;  /* 0x00000000006ce947 */ /* 0x000fea0003800000 */
[----:B-12---:R-:W-:Y:S02]  /*ff10*/  LEA R3, R19, UR39, 0x3 ;  /* 0x0000002713037c11 */ /* 0x006fe4000f8e18ff */
[----:B------:R-:W-:Y:S02]  /*ff20*/  SHF.L.U32 R0, R18, 0x1f, RZ ;  /* 0x0000001f12007819 */ /* 0x000fe400000006ff */
[----:B------:R-:W-:Y:S02]  /*ff30*/  ISETP.NE.AND P1, PT, R17, RZ, PT ;  /* 0x000000ff1100720c */ /* 0x000fe40003f25270 */
[----:B------:R-:W1:Y:S02]  /*ff40*/  SYNCS.PHASECHK.TRANS64.TRYWAIT P0, [R3+URZ+0x16860], R0 ;  /* 0x01686000030075a7 */ /* 0x000e64000800017f */
[----:B-1----:R-:W-:Y:S09]  /*ff50*/  @!P0 BRA `(.L_x_796) ;  /* 0x0000000c00308947 */ /* 0x002ff20003800000 */
.L_x_823:
[----:B------:R-:W-:Y:S05]  /*ff60*/  @P1 BRA `(.L_x_797) ;  /* 0x0000000000141947 */ /* 0x000fea0003800000 */
[----:B------:R-:W-:Y:S01]  /*ff70*/  ISETP.NE.AND P0, PT, R23, RZ, PT ;  /* 0x000000ff1700720c */ /* 0x000fe20003f05270 */
[----:B-1----:R-:W-:-:S04]  /*ff80*/  IMAD.MOV.U32 R0, RZ, RZ, 0x4000 ;  /* 0x00004000ff007424 */ /* 0x002fc800078e00ff */
[----:B------:R2:W-:Y:S08]  /*ff90*/  SYNCS.ARRIVE.TRANS64 RZ, [R3+URZ+0x16850], R0 ;  /* 0x0168500003ff79a7 */ /* 0x0005f0000800003f */
[----:B------:R-:W-:Y:S05]  /*ffa0*/  @!P0 BRA `(.L_x_797) ;  /* 0x0000000000048947 */ /* 0x000fea0003800000 */
[----:B------:R-:W-:Y:S01]  /*ffb0*/  BPT.TRAP 0x1 ;  /* 0x000000040000795c */ /* 0x000fe20000300000 */
.L_x_797:
        /* <DEDUP_REMOVED lines=10> */
[----:B------:R-:W-:Y:S02]  /*10060*/  ULEA UR8, UR8, UR39, 0xe ;  /* 0x0000002708087291 */ /* 0x000fe4000f8e703f */
[----:B------:R-:W-:Y:S02]  /*10070*/  USHF.L.U32 UR11, UR11, 0x7, URZ ;  /* 0x000000070b0b7899 */ /* 0x000fe4000800063f */
[----:B------:R-:W-:Y:S02]  /*10080*/  UIADD3 UR9, UR9, 0x16850, URZ ;  /* 0x0001685009097890 */ /* 0x000fe4000fffe03f */
[----:B------:R-:W-:-:S09]  /*10090*/  UIADD3 UR8, UR8, 0x400, URZ ;  /* 0x0000040008087890 */ /* 0x000fd2000fffe03f */
[----:B------:R3:W-:Y:S02]  /*100a0*/  UTMALDG.4D [UR8], [UR4], desc[UR6] ;  /* 0x00000608040075b4 */ /* 0x0007e40008019000 */
[----:B---3--:R-:W-:Y:S01]  /*100b0*/  NOP ;  /* 0x0000000000007918 */ /* 0x008fe20000000000 */
.L_x_795:
[----:B------:R-:W-:Y:S05]  /*100c0*/  BSYNC B0 ;  /* 0x0000000000007941 */ /* 0x000fea0003800000 */
.L_x_794:
[----:B------:R-:W-:Y:S02]  /*100d0*/  VIADD R19, R19, 0x1 ;  /* 0x0000000113137836 */ /* 0x000fe40000000000 */
[----:B--2---:R-:W-:-:S03]  /*100e0*/  IMAD.MOV.U32 R13, RZ, RZ, R22 ;  /* 0x000000ffff0d7224 */ /* 0x004fc600078e0016 */
[----:B------:R-:W-:-:S04]  /*100f0*/  ISETP.NE.AND P0, PT, R19, 0x2, PT ;  /* 0x000000021300780c */ /* 0x000fc80003f05270 */
[----:B-1----:R-:W-:Y:S02]  /*10100*/  SEL R3, RZ, 0x1, P0 ;  /* 0x00000001ff037807 */ /* 0x002fe40000000000 */
[----:B------:R-:W-:Y:S02]  /*10110*/  SEL R19, R19, RZ, P0 ;  /* 0x000000ff13137207 */ /* 0x000fe40000000000 */
[----:B------:R-:W-:-:S07]  /*10120*/  LOP3.LUT R18, R18, R3, RZ, 0x3c, !PT ;  /* 0x0000000312127212 */ /* 0x000fce00078e3cff */
.L_x_756:
[----:B------:R-:W-:Y:S05]  /*10130*/  BSYNC B6 ;  /* 0x0000000000067941 */ /* 0x000fea0003800000 */
.L_x_754:
[----:B------:R-:W-:-:S03]  /*10140*/  UMOV UR4, 0xffffffff ;  /* 0xffffffff00047882 */ /* 0x000fc60000000000 */
[----:B------:R-:W-:Y:S05]  /*10150*/  BRA.DIV UR4, `(.L_x_798) ;  /* 0x0000000a04c47947 */ /* 0x000fea000b800000 */
[----:B------:R1:W2:Y:S02]  /*10160*/  SHFL.IDX PT, R14, R13, RZ, 0x1f ;  /* 0x00001fff0d0e7589 */ /* 0x0002a400000e0000 */
.L_x_826:
[----:B------:R-:W-:Y:S01]  /*10170*/  ISETP.NE.AND P0, PT, R23, RZ, PT ;  /* 0x000000ff1700720c */ /* 0x000fe20003f05270 */
[----:B------:R-:W-:Y:S05]  /*10180*/  WARPSYNC.ALL ;  /* 0x0000000000007948 */ /* 0x000fea0003800000 */
[----:B------:R-:W-:Y:S01]  /*10190*/  BAR.SYNC.DEFER_BLOCKING 0x4, 0x1a0 ;  /* 0x0106800000007b1d */ /* 0x000fe20000010000 */
[----:B--2---:R-:W-:-:S05]  /*101a0*/  IMAD.MOV.U32 R22, RZ, RZ, R14 ;  /* 0x000000ffff167224 */ /* 0x004fca00078e000e */
[----:B------:R-:W-:Y:S01]  /*101b0*/  ULDC UR4, c[0x0][0xda8] ;  /* 0x00036a0000047ab9 */ /* 0x000fe20000000800 */
[----:B------:R-:W-:Y:S01]  /*101c0*/  @!P0 MOV R0, 0x400 ;  /* 0x0000040000008802 */ /* 0x000fe20000000f00 */
[----:B------:R-:W2:Y:S03]  /*101d0*/  @!P0 S2R R3, SR_CgaCtaId ;  /* 0x0000000000038919 */ /* 0x000ea60000008800 */
[----:B--2---:R-:W-:-:S05]  /*101e0*/  @!P0 LEA R0, R3, R0, 0x18 ;  /* 0x0000000003008211 */ /* 0x004fca00078ec0ff */
[----:B------:R2:W-:Y:S01]  /*101f0*/  @!P0 STS [R0+0x168d0], R13 ;  /* 0x0168d00d00008388 */ /* 0x0005e20000000800 */
[----:B------:R-:W-:Y:S06]  /*10200*/  BAR.ARV 0x5, 0x1a0 ;  /* 0x0146800000007b1d */ /* 0x000fec0000002000 */
[----:B------:R-:W-:-:S13]  /*10210*/  ISETP.GE.AND P0, PT, R22, UR4, PT ;  /* 0x0000000416007c0c */ /* 0x000fda000bf06270 */
[----:B--2---:R-:W-:Y:S05]  /*10220*/  @!P0 BRA `(.L_x_799) ;  /* 0xffffffd400fc8947 */ /* 0x004fea000383ffff */
.L_x_745:
[----:B------:R-:W2:Y:S01]  /*10230*/  S2R R3, SR_CgaCtaId ;  /* 0x0000000000037919 */ /* 0x000ea20000008800 */
[----:B------:R-:W-:Y:S01]  /*10240*/  UIADD3 UR47, UR47, 0x1, URZ ;  /* 0x000000012f2f7890 */ /* 0x000fe2000fffe03f */
[----:B------:R-:W-:-:S03]  /*10250*/  MOV R0, 0x400 ;  /* 0x0000040000007802 */ /* 0x000fc60000000f00 */
[----:B------:R-:W-:-:S04]  /*10260*/  ULEA.HI UR4, UR47, UR47, URZ, 0x1 ;  /* 0x0000002f2f047291 */ /* 0x000fc8000f8f083f */
[----:B------:R-:W-:-:S04]  /*10270*/  ULOP3.LUT UR4, UR4, 0xfffffffe, URZ, 0xc0, !UPT ;  /* 0xfffffffe04047892 */ /* 0x000fc8000f8ec03f */
[----:B------:R-:W-:-:S06]  /*10280*/  UIADD3 UR4, UR47, -UR4, URZ ;  /* 0x800000042f047290 */ /* 0x000fcc000fffe03f */
[----:B------:R-:W-:Y:S01]  /*10290*/  IMAD.U32 R2, RZ, RZ, UR4 ;  /* 0x00000004ff027e24 */ /* 0x000fe2000f8e00ff */
[----:B--2---:R-:W-:-:S04]  /*102a0*/  LEA R9, R3, R0, 0x18 ;  /* 0x0000000003097211 */ /* 0x004fc800078ec0ff */
[----:B------:R-:W-:-:S04]  /*102b0*/  SHF.L.U32 R0, R2, 0x1f, RZ ;  /* 0x0000001f02007819 */ /* 0x000fc800000006ff */
[----:B------:R-:W2:Y:S02]  /*102c0*/  SYNCS.PHASECHK.TRANS64.TRYWAIT P0, [R9+URZ+0x16820], R0 ;  /* 0x01682000090075a7 */ /* 0x000ea4000800017f */
[----:B--2---:R-:W-:Y:S05]  /*102d0*/  @!P0 BRA `(.L_x_800) ;  /* 0x0000000800888947 */ /* 0x004fea0003800000 */
.L_x_827:
[----:B------:R-:W3:Y:S02]  /*102e0*/  SHFL.IDX PT, R16, R16, RZ, 0x1f ;  /* 0x00001fff10107589 */ /* 0x000ee400000e0000 */
[----:B---3--:R-:W-:-:S13]  /*102f0*/  ISETP.NE.AND P0, PT, R16, RZ, PT ;  /* 0x000000ff1000720c */ /* 0x008fda0003f05270 */
[----:B------:R-:W-:Y:S05]  /*10300*/  @P0 EXIT ;  /* 0x000000000000094d */ /* 0x000fea0003800000 */
[----:B------:R-:W-:Y:S01]  /*10310*/  ELECT P0, URZ, PT ;  /* 0x00000000003f782f */ /* 0x000fe20003800000 */
[----:B------:R-:W-:-:S12]  /*10320*/  BSSY B0, `(.L_x_801) ;  /* 0x0000020000007945 */ /* 0x000fd80003800000 */
[----:B------:R-:W-:Y:S05]  /*10330*/  @!P0 BRA `(.L_x_802) ;  /* 0x0000000000788947 */ /* 0x000fea0003800000 */
[----:B------:R-:W-:-:S06]  /*10340*/  ULOP3.LUT UR4, UR38, 0x2, URZ, 0xfc, !UPT ;  /* 0x0000000226047892 */ /* 0x000fcc000f8efc3f */
[----:B--2---:R-:W-:-:S05]  /*10350*/  IMAD.U32 R0, RZ, RZ, UR4 ;  /* 0x00000004ff007e24 */ /* 0x004fca000f8e00ff */
[----:B------:R-:W-:-:S13]  /*10360*/  ISETP.NE.AND P2, PT, R0, 0x3, PT ;  /* 0x000000030000780c */ /* 0x000fda0003f45270 */
[----:B------:R-:W-:Y:S05]  /*10370*/  @!P2 BRA `(.L_x_803) ;  /* 0x000000000004a947 */ /* 0x000fea0003800000 */
[----:B------:R-:W-:Y:S01]  /*10380*/  BPT.TRAP 0x1 ;  /* 0x000000040000795c */ /* 0x000fe20000300000 */
.L_x_803:
        /* <DEDUP_REMOVED lines=12> */
.L_x_828:
[----:B------:R-:W3:Y:S02]  /*10450*/  SYNCS.PHASECHK.TRANS64.TRYWAIT P0, [R3+URZ], R2 ;  /* 0x00000002030075a7 */ /* 0x000ee4000800017f */
[----:B---3--:R-:W-:Y:S05]  /*10460*/  @!P0 BRA `(.L_x_805) ;  /* 0x00000008004c8947 */ /* 0x008fea0003800000 */
.L_x_829:
[----:B------:R-:W-:Y:S05]  /*10470*/  @!P2 BRA `(.L_x_806) ;  /* 0x000000000004a947 */ /* 0x000fea0003800000 */
[----:B------:R-:W-:Y:S01]  /*10480*/  BPT.TRAP 0x1 ;  /* 0x000000040000795c */ /* 0x000fe20000300000 */
.L_x_806:
[----:B------:R-:W-:-:S04]  /*10490*/  VIADD R0, R9, 0x16860 ;  /* 0x0001686009007836 */ /* 0x000fc80000000000 */
[----:B------:R-:W-:-:S04]  /*104a0*/  IMAD R19, R19, 0x8, R0 ;  /* 0x0000000813137824 */ /* 0x000fc800078e0200 */
[----:B------:R-:W4:Y:S02]  /*104b0*/  SYNCS.PHASECHK.TRANS64.TRYWAIT P0, [R19+URZ], R4 ;  /* 0x00000004130075a7 */ /* 0x000f24000800017f */
[----:B----4-:R-:W-:Y:S05]  /*104c0*/  @!P0 BRA `(.L_x_807) ;  /* 0x0000000800488947 */ /* 0x010fea0003800000 */
.L_x_830:
[----:B------:R-:W-:-:S07]  /*104d0*/  IMAD R7, R7, 0x8, R0 ;  /* 0x0000000807077824 */ /* 0x000fce00078e0200 */
.L_x_808:
[----:B------:R1:W1:Y:S02]  /*104e0*/  SYNCS.PHASECHK.TRANS64.TRYWAIT P0, [R7+URZ], R2 ;  /* 0x00000002070075a7 */ /* 0x000264000800017f */
[----:B-1----:R-:W-:Y:S05]  /*104f0*/  @!P0 NANOSLEEP.SYNCS 0x989680 ;  /* 0x009896800000895d */ /* 0x002fea0003900000 */
[----:B------:R-:W1:Y:S02]  /*10500*/  @!P0 SYNCS.PHASECHK.TRANS64 P0, [R7+URZ], R2 ;  /* 0x00000002070085a7 */ /* 0x000e64000800007f */
[----:B-1----:R-:W-:Y:S05]  /*10510*/  @!P0 BRA `(.L_x_808) ;  /* 0xfffffffc00f08947 */ /* 0x002fea000383ffff */
.L_x_802:
[----:B------:R-:W-:Y:S05]  /*10520*/  BSYNC B0 ;  /* 0x0000000000007941 */ /* 0x000fea0003800000 */
.L_x_801:
[----:B------:R-:W-:Y:S05]  /*10530*/  EXIT ;  /* 0x000000000000794d */ /* 0x000fea0003800000 */
.L_x_662:
[----:B-1----:R-:W-:-:S04]  /*10540*/  IMAD.U32 R3, RZ, RZ, UR40 ;  /* 0x00000028ff037e24 */ /* 0x002fc8000f8e00ff */
[----:B------:R1:W2:Y:S03]  /*10550*/  SYNCS.PHASECHK.TRANS64.TRYWAIT P1, [R3+URZ+0x16800], R0 ;  /* 0x01680000030075a7 */ /* 0x0002a6000802017f */
[----:B--2---:R-:W-:Y:S05]  /*10560*/  @!P1 NANOSLEEP.SYNCS 0x989680 ;  /* 0x009896800000995d */ /* 0x004fea0003900000 */
[----:B------:R-:W2:Y:S02]  /*10570*/  @!P1 SYNCS.PHASECHK.TRANS64 P1, [R3+URZ+0x16800], R0 ;  /* 0x01680000030095a7 */ /* 0x000ea4000802007f */
[----:B--2---:R-:W-:Y:S05]  /*10580*/  @!P1 BRA `(.L_x_662) ;  /* 0xfffffffc00ec9947 */ /* 0x004fea000383ffff */
[----:B------:R-:W-:Y:S05]  /*10590*/  BRA `(.L_x_809) ;  /* 0xffffff1000ac7947 */ /* 0x000fea000383ffff */
.L_x_666:
[----:B--2---:R2:W3:Y:S02]  /*105a0*/  SYNCS.PHASECHK.TRANS64.TRYWAIT P2, [R5+URZ+0x16830], R0 ;  /* 0x01683000050075a7 */ /* 0x0044e4000804017f */
[----:B---3--:R-:W-:Y:S05]  /*105b0*/  @!P2 NANOSLEEP.SYNCS 0x989680 ;  /* 0x009896800000a95d */ /* 0x008fea0003900000 */
[----:B------:R-:W3:Y:S02]  /*105c0*/  @!P2 SYNCS.PHASECHK.TRANS64 P2, [R5+URZ+0x16830], R0 ;  /* 0x016830000500a5a7 */ /* 0x000ee4000804007f */
[----:B---3--:R-:W-:Y:S05]  /*105d0*/  @!P2 BRA `(.L_x_666) ;  /* 0xfffffffc00f0a947 */ /* 0x008fea000383ffff */
[----:B------:R-:W-:Y:S05]  /*105e0*/  BRA `(.L_x_665) ;  /* 0xffffff1000cc7947 */ /* 0x000fea000383ffff */
.L_x_682:
[----:B--2---:R-:W-:-:S04]  /*105f0*/  IMAD.U32 R12, RZ, RZ, UR6 ;  /* 0x00000006ff0c7e24 */ /* 0x004fc8000f8e00ff */
[----:B------:R2:W3:Y:S03]  /*10600*/  SYNCS.PHASECHK.TRANS64.TRYWAIT P2, [R12+URZ+0x16830], R11 ;  /* 0x0168300b0c0075a7 */ /* 0x0004e6000804017f */
[----:B---3--:R-:W-:Y:S05]  /*10610*/  @!P2 NANOSLEEP.SYNCS 0x989680 ;  /* 0x009896800000a95d */ /* 0x008fea0003900000 */
[----:B------:R-:W3:Y:S02]  /*10620*/  @!P2 SYNCS.PHASECHK.TRANS64 P2, [R12+URZ+0x16830], R11 ;  /* 0x0168300b0c00a5a7 */ /* 0x000ee4000804007f */
[----:B---3--:R-:W-:Y:S05]  /*10630*/  @!P2 BRA `(.L_x_682) ;  /* 0xfffffffc00eca947 */ /* 0x008fea000383ffff */
[----:B------:R-:W-:Y:S05]  /*10640*/  BRA `(.L_x_679) ;  /* 0xffffff4400047947 */ /* 0x000fea000383ffff */
.L_x_686:
[----:B--2---:R-:W-:-:S04]  /*10650*/  IMAD.U32 R12, RZ, RZ, UR6 ;  /* 0x00000006ff0c7e24 */ /* 0x004fc8000f8e00ff */
[----:B------:R2:W3:Y:S03]  /*10660*/  SYNCS.PHASECHK.TRANS64.TRYWAIT P2, [R12+URZ+0x16850], R11 ;  /* 0x0168500b0c0075a7 */ /* 0x0004e6000804017f */
[----:B---3--:R-:W-:Y:S05]  /*10670*/  @!P2 NANOSLEEP.SYNCS 0x989680 ;  /* 0x009896800000a95d */ /* 0x008fea0003900000 */
[----:B------:R-:W3:Y:S02]  /*10680*/  @!P2 SYNCS.PHASECHK.TRANS64 P2, [R12+URZ+0x16850], R11 ;  /* 0x0168500b0c00a5a7 */ /* 0x000ee4000804007f */
[----:B---3--:R-:W-:Y:S05]  /*10690*/  @!P2 BRA `(.L_x_686) ;  /* 0xfffffffc00eca947 */ /* 0x008fea000383ffff */
[----:B------:R-:W-:Y:S05]  /*106a0*/  BRA `(.L_x_683) ;  /* 0xffffff4400747947 */ /* 0x000fea000383ffff */
.L_x_703:
[----:B--2---:R-:W-:-:S04]  /*106b0*/  IMAD.U32 R9, RZ, RZ, UR6 ;  /* 0x00000006ff097e24 */ /* 0x004fc8000f8e00ff */
[----:B------:R2:W3:Y:S03]  /*106c0*/  SYNCS.PHASECHK.TRANS64.TRYWAIT P2, [R9+URZ+0x16830], R6 ;  /* 0x01683006090075a7 */ /* 0x0004e6000804017f */
[----:B---3--:R-:W-:Y:S05]  /*106d0*/  @!P2 NANOSLEEP.SYNCS 0x989680 ;  /* 0x009896800000a95d */ /* 0x008fea0003900000 */
[----:B------:R-:W3:Y:S02]  /*106e0*/  @!P2 SYNCS.PHASECHK.TRANS64 P2, [R9+URZ+0x16830], R6 ;  /* 0x016830060900a5a7 */ /* 0x000ee4000804007f */
[----:B---3--:R-:W-:Y:S05]  /*106f0*/  @!P2 BRA `(.L_x_703) ;  /* 0xfffffffc00eca947 */ /* 0x008fea000383ffff */
[----:B------:R-:W-:Y:S05]  /*10700*/  BRA `(.L_x_700) ;  /* 0xffffff70009c7947 */ /* 0x000fea000383ffff */
.L_x_707:
[----:B--2---:R-:W-:-:S04]  /*10710*/  IMAD.U32 R9, RZ, RZ, UR6 ;  /* 0x00000006ff097e24 */ /* 0x004fc8000f8e00ff */
[----:B------:R2:W3:Y:S03]  /*10720*/  SYNCS.PHASECHK.TRANS64.TRYWAIT P2, [R9+URZ+0x16850], R6 ;  /* 0x01685006090075a7 */ /* 0x0004e6000804017f */
[----:B---3--:R-:W-:Y:S05]  /*10730*/  @!P2 NANOSLEEP.SYNCS 0x989680 ;  /* 0x009896800000a95d */ /* 0x008fea0003900000 */
[----:B------:R-:W3:Y:S02]  /*10740*/  @!P2 SYNCS.PHASECHK.TRANS64 P2, [R9+URZ+0x16850], R6 ;  /* 0x016850060900a5a7 */ /* 0x000ee4000804007f */
[----:B---3--:R-:W-:Y:S05]  /*10750*/  @!P2 BRA `(.L_x_707) ;  /* 0xfffffffc00eca947 */ /* 0x008fea000383ffff */
[----:B------:R-:W-:Y:S05]  /*10760*/  BRA `(.L_x_704) ;  /* 0xffffff74000c7947 */ /* 0x000fea000383ffff */
.L_x_713:
[----:B--2---:R-:W-:-:S04]  /*10770*/  IMAD.U32 R9, RZ, RZ, UR6 ;  /* 0x00000006ff097e24 */ /* 0x004fc8000f8e00ff */
[----:B------:R2:W3:Y:S03]  /*10780*/  SYNCS.PHASECHK.TRANS64.TRYWAIT P2, [R9+URZ+0x16830], R6 ;  /* 0x01683006090075a7 */ /* 0x0004e6000804017f */
[----:B---3--:R-:W-:Y:S05]  /*10790*/  @!P2 NANOSLEEP.SYNCS 0x989680 ;  /* 0x009896800000a95d */ /* 0x008fea0003900000 */
[----:B------:R-:W3:Y:S02]  /*107a0*/  @!P2 SYNCS.PHASECHK.TRANS64 P2, [R9+URZ+0x16830], R6 ;  /* 0x016830060900a5a7 */ /* 0x000ee4000804007f */
[----:B---3--:R-:W-:Y:S05]  /*107b0*/  @!P2 BRA `(.L_x_713) ;  /* 0xfffffffc00eca947 */ /* 0x008fea000383ffff */
[----:B------:R-:W-:Y:S05]  /*107c0*/  BRA `(.L_x_710) ;  /* 0xffffff8c00b47947 */ /* 0x000fea000383ffff */
.L_x_717:
[----:B--2---:R-:W-:-:S04]  /*107d0*/  IMAD.U32 R9, RZ, RZ, UR6 ;  /* 0x00000006ff097e24 */ /* 0x004fc8000f8e00ff */
[----:B------:R2:W3:Y:S03]  /*107e0*/  SYNCS.PHASECHK.TRANS64.TRYWAIT P2, [R9+URZ+0x16850], R6 ;  /* 0x01685006090075a7 */ /* 0x0004e6000804017f */
[----:B---3--:R-:W-:Y:S05]  /*107f0*/  @!P2 NANOSLEEP.SYNCS 0x989680 ;  /* 0x009896800000a95d */ /* 0x008fea0003900000 */
[----:B------:R-:W3:Y:S02]  /*10800*/  @!P2 SYNCS.PHASECHK.TRANS64 P2, [R9+URZ+0x16850], R6 ;  /* 0x016850060900a5a7 */ /* 0x000ee4000804007f */
[----:B---3--:R-:W-:Y:S05]  /*10810*/  @!P2 BRA `(.L_x_717) ;  /* 0xfffffffc00eca947 */ /* 0x008fea000383ffff */
[----:B------:R-:W-:Y:S05]  /*10820*/  BRA `(.L_x_714) ;  /* 0xffffff9000247947 */ /* 0x000fea000383ffff */
.L_x_730:
[----:B--2---:R-:W-:-:S04]  /*10830*/  IMAD.U32 R3, RZ, RZ, UR5 ;  /* 0x00000005ff037e24 */ /* 0x004fc8000f8e00ff */
[----:B------:R2:W3:Y:S03]  /*10840*/  SYNCS.PHASECHK.TRANS64.TRYWAIT P0, [R3+URZ+0x16850], R0 ;  /* 0x01685000030075a7 */ /* 0x0004e6000800017f */
[----:B---3--:R-:W-:Y:S05]  /*10850*/  @!P0 NANOSLEEP.SYNCS 0x989680 ;  /* 0x009896800000895d */ /* 0x008fea0003900000 */
[----:B------:R-:W3:Y:S02]  /*10860*/  @!P0 SYNCS.PHASECHK.TRANS64 P0, [R3+URZ+0x16850], R0 ;  /* 0x01685000030085a7 */ /* 0x000ee4000800007f */
[----:B---3--:R-:W-:Y:S05]  /*10870*/  @!P0 BRA `(.L_x_730) ;  /* 0xfffffffc00ec8947 */ /* 0x008fea000383ffff */
[----:B------:R-:W-:Y:S05]  /*10880*/  BRA `(.L_x_729) ;  /* 0xffffffb800907947 */ /* 0x000fea000383ffff */
.L_x_760:
[----:B------:R-:W-:Y:S02]  /*10890*/  IMAD.MOV.U32 R13, RZ, RZ, R16 ;  /* 0x000000ffff0d7224 */ /* 0x000fe400078e0010 */
[----:B------:R-:W-:Y:S02]  /*108a0*/  IMAD.MOV.U32 R12, RZ, RZ, RZ ;  /* 0x000000ffff0c7224 */ /* 0x000fe400078e00ff */
[----:B------:R-:W-:Y:S02]  /*108b0*/  IMAD.MOV.U32 R11, RZ, RZ, 0x1f ;  /* 0x0000001fff0b7424 */ /* 0x000fe400078e00ff */
[----:B------:R-:W-:-:S07]  /*108c0*/  IMAD.MOV.U32 R15, RZ, RZ, -0x1 ;  /* 0xffffffffff0f7424 */ /* 0x000fce00078e00ff */
[----:B------:R-:W-:Y:S05]  /*108d0*/  WARPSYNC.COLLECTIVE R15, `(.L_x_810) ;  /* 0x000000000f087348 */ /* 0x000fea0003c00000 */
[----:B------:R1:W2:Y:S02]  /*108e0*/  SHFL.IDX P6, R14, R13, R12, R11 ;  /* 0x0000000c0d0e7389 */ /* 0x0002a400000c000b */
[----:B-12---:R-:W-:Y:S01]  /*108f0*/  ENDCOLLECTIVE ;  /* 0x000000000000791b */ /* 0x006fe20003800000 */
.L_x_810:
[----:B------:R-:W-:Y:S05]  /*10900*/  BRA `(.L_x_811) ;  /* 0xffffffdc00b07947 */ /* 0x000fea000383ffff */
.L_x_761:
[----:B------:R-:W-:Y:S01]  /*10910*/  BSSY B0, `(.L_x_812) ;  /* 0x0000006000007945 */ /* 0x000fe20003800000 */
[----:B------:R-:W-:-:S07]  /*10920*/  IMAD.MOV.U32 R15, RZ, RZ, -0x1 ;  /* 0xffffffffff0f7424 */ /* 0x000fce00078e00ff */
[----:B------:R-:W-:Y:S05]  /*10930*/  WARPSYNC.COLLECTIVE R15, `(.L_x_813) ;  /* 0x000000000f0c7348 */ /* 0x000fea0003c00000 */
[----:B------:R-:W-:Y:S02]  /*10940*/  ELECT P6, UR62, PT ;  /* 0x00000000003e782f */ /* 0x000fe400038c0000 */
[----:B------:R-:W-:Y:S01]  /*10950*/  MOV R14, UR62 ;  /* 0x0000003e000e7c02 */ /* 0x000fe20008000f00 */
[----:B------:R-:W-:Y:S10]  /*10960*/  ENDCOLLECTIVE ;  /* 0x000000000000791b */ /* 0x000ff40003800000 */
.L_x_813:
[----:B------:R-:W-:Y:S05]  /*10970*/  BSYNC B0 ;  /* 0x0000000000007941 */ /* 0x000fea0003800000 */
.L_x_812:
[----:B------:R-:W-:Y:S05]  /*10980*/  BRA `(.L_x_814) ;  /* 0xffffffdc00a07947 */ /* 0x000fea000383ffff */
.L_x_764:
[----:B--2---:R2:W3:Y:S02]  /*10990*/  SYNCS.PHASECHK.TRANS64.TRYWAIT P2, [R13+URZ+0x16840], R12 ;  /* 0x0168400c0d0075a7 */ /* 0x0044e4000804017f */
[----:B---3--:R-:W-:Y:S05]  /*109a0*/  @!P2 NANOSLEEP.SYNCS 0x989680 ;  /* 0x009896800000a95d */ /* 0x008fea0003900000 */
[----:B------:R-:W3:Y:S02]  /*109b0*/  @!P2 SYNCS.PHASECHK.TRANS64 P2, [R13+URZ+0x16840], R12 ;  /* 0x0168400c0d00a5a7 */ /* 0x000ee4000804007f */
[----:B---3--:R-:W-:Y:S05]  /*109c0*/  @!P2 BRA `(.L_x_764) ;  /* 0xfffffffc00f0a947 */ /* 0x008fea000383ffff */
[----:B------:R-:W-:Y:S05]  /*109d0*/  BRA `(.L_x_815) ;  /* 0xffffffdc00f47947 */ /* 0x000fea000383ffff */
.L_x_766:
[----:B-1----:R-:W-:-:S04]  /*109e0*/  IMAD.U32 R5, RZ, RZ, UR39 ;  /* 0x00000027ff057e24 */ /* 0x002fc8000f8e00ff */
[----:B------:R1:W3:Y:S03]  /*109f0*/  SYNCS.PHASECHK.TRANS64.TRYWAIT P2, [R5+URZ+0x16820], R4 ;  /* 0x01682004050075a7 */ /* 0x0002e6000804017f */
[----:B---3--:R-:W-:Y:S05]  /*10a00*/  @!P2 NANOSLEEP.SYNCS 0x989680 ;  /* 0x009896800000a95d */ /* 0x008fea0003900000 */
[----:B------:R-:W3:Y:S02]  /*10a10*/  @!P2 SYNCS.PHASECHK.TRANS64 P2, [R5+URZ+0x16820], R4 ;  /* 0x016820040500a5a7 */ /* 0x000ee4000804007f */
[----:B---3--:R-:W-:Y:S05]  /*10a20*/  @!P2 BRA `(.L_x_766) ;  /* 0xfffffffc00eca947 */ /* 0x008fea000383ffff */
[----:B------:R-:W-:Y:S05]  /*10a30*/  BRA `(.L_x_816) ;  /* 0xffffffe000947947 */ /* 0x000fea000383ffff */
.L_x_772:
[----:B-1----:R1:W2:Y:S02]  /*10a40*/  SYNCS.PHASECHK.TRANS64.TRYWAIT P3, [R3+URZ+0x16840], R2 ;  /* 0x01684002030075a7 */ /* 0x0022a4000806017f */
[----:B--2---:R-:W-:Y:S05]  /*10a50*/  @!P3 NANOSLEEP.SYNCS 0x989680 ;  /* 0x009896800000b95d */ /* 0x004fea0003900000 */
[----:B------:R-:W2:Y:S02]  /*10a60*/  @!P3 SYNCS.PHASECHK.TRANS64 P3, [R3+URZ+0x16840], R2 ;  /* 0x016840020300b5a7 */ /* 0x000ea4000806007f */
[----:B--2---:R-:W-:Y:S05]  /*10a70*/  @!P3 BRA `(.L_x_772) ;  /* 0xfffffffc00f0b947 */ /* 0x004fea000383ffff */
[----:B------:R-:W-:Y:S05]  /*10a80*/  BRA `(.L_x_817) ;  /* 0xffffffe400347947 */ /* 0x000fea000383ffff */
.L_x_774:
[----:B-1----:R1:W2:Y:S02]  /*10a90*/  SYNCS.PHASECHK.TRANS64.TRYWAIT P3, [R2+URZ+0x60], R3 ;  /* 0x00006003020075a7 */ /* 0x0022a4000806017f */
[----:B--2---:R-:W-:Y:S05]  /*10aa0*/  @!P3 NANOSLEEP.SYNCS 0x989680 ;  /* 0x009896800000b95d */ /* 0x004fea0003900000 */
[----:B------:R-:W2:Y:S02]  /*10ab0*/  @!P3 SYNCS.PHASECHK.TRANS64 P3, [R2+URZ+0x60], R3 ;  /* 0x000060030200b5a7 */ /* 0x000ea4000806007f */
[----:B--2---:R-:W-:Y:S05]  /*10ac0*/  @!P3 BRA `(.L_x_774) ;  /* 0xfffffffc00f0b947 */ /* 0x004fea000383ffff */
[----:B------:R-:W-:Y:S05]  /*10ad0*/  BRA `(.L_x_818) ;  /* 0xffffffe400887947 */ /* 0x000fea000383ffff */
.L_x_780:
[----:B-1----:R1:W2:Y:S02]  /*10ae0*/  SYNCS.PHASECHK.TRANS64.TRYWAIT P3, [R4+URZ+0x16840], R3 ;  /* 0x01684003040075a7 */ /* 0x0022a4000806017f */
[----:B--2---:R-:W-:Y:S05]  /*10af0*/  @!P3 NANOSLEEP.SYNCS 0x989680 ;  /* 0x009896800000b95d */ /* 0x004fea0003900000 */
[----:B------:R-:W2:Y:S02]  /*10b00*/  @!P3 SYNCS.PHASECHK.TRANS64 P3, [R4+URZ+0x16840], R3 ;  /* 0x016840030400b5a7 */ /* 0x000ea4000806007f */
[----:B--2---:R-:W-:Y:S05]  /*10b10*/  @!P3 BRA `(.L_x_780) ;  /* 0xfffffffc00f0b947 */ /* 0x004fea000383ffff */
[----:B------:R-:W-:Y:S05]  /*10b20*/  BRA `(.L_x_819) ;  /* 0xffffffe800887947 */ /* 0x000fea000383ffff */
.L_x_782:
[----:B-1----:R1:W2:Y:S02]  /*10b30*/  SYNCS.PHASECHK.TRANS64.TRYWAIT P3, [R3+URZ+0x60], R18 ;  /* 0x00006012030075a7 */ /* 0x0022a4000806017f */
[----:B--2---:R-:W-:Y:S05]  /*10b40*/  @!P3 NANOSLEEP.SYNCS 0x989680 ;  /* 0x009896800000b95d */ /* 0x004fea0003900000 */
[----:B------:R-:W2:Y:S02]  /*10b50*/  @!P3 SYNCS.PHASECHK.TRANS64 P3, [R3+URZ+0x60], R18 ;  /* 0x000060120300b5a7 */ /* 0x000ea4000806007f */
[----:B--2---:R-:W-:Y:S05]  /*10b60*/  @!P3 BRA `(.L_x_782) ;  /* 0xfffffffc00f0b947 */ /* 0x004fea000383ffff */
[----:B------:R-:W-:Y:S05]  /*10b70*/  BRA `(.L_x_820) ;  /* 0xffffffe800dc7947 */ /* 0x000fea000383ffff */
.L_x_787:
[----:B-1----:R1:W2:Y:S02]  /*10b80*/  SYNCS.PHASECHK.TRANS64.TRYWAIT P3, [R3+URZ+0x16840], R4 ;  /* 0x01684004030075a7 */ /* 0x0022a4000806017f */
[----:B--2---:R-:W-:Y:S05]  /*10b90*/  @!P3 NANOSLEEP.SYNCS 0x989680 ;  /* 0x009896800000b95d */ /* 0x004fea0003900000 */
[----:B------:R-:W2:Y:S02]  /*10ba0*/  @!P3 SYNCS.PHASECHK.TRANS64 P3, [R3+URZ+0x16840], R4 ;  /* 0x016840040300b5a7 */ /* 0x000ea4000806007f */
[----:B--2---:R-:W-:Y:S05]  /*10bb0*/  @!P3 BRA `(.L_x_787) ;  /* 0xfffffffc00f0b947 */ /* 0x004fea000383ffff */
[----:B------:R-:W-:Y:S05]  /*10bc0*/  BRA `(.L_x_821) ;  /* 0xffffffec00b07947 */ /* 0x000fea000383ffff */
.L_x_789:
[----:B-1----:R1:W2:Y:S02]  /*10bd0*/  SYNCS.PHASECHK.TRANS64.TRYWAIT P3, [R3+URZ+0x60], R12 ;  /* 0x0000600c030075a7 */ /* 0x0022a4000806017f */
[----:B--2---:R-:W-:Y:S05]  /*10be0*/  @!P3 NANOSLEEP.SYNCS 0x989680 ;  /* 0x009896800000b95d */ /* 0x004fea0003900000 */
[----:B------:R-:W2:Y:S02]  /*10bf0*/  @!P3 SYNCS.PHASECHK.TRANS64 P3, [R3+URZ+0x60], R12 ;  /* 0x0000600c0300b5a7 */ /* 0x000ea4000806007f */
[----:B--2---:R-:W-:Y:S05]  /*10c00*/  @!P3 BRA `(.L_x_789) ;  /* 0xfffffffc00f0b947 */ /* 0x004fea000383ffff */
[----:B------:R-:W-:Y:S05]  /*10c10*/  BRA `(.L_x_822) ;  /* 0xfffffff000047947 */ /* 0x000fea000383ffff */
.L_x_796:
[----:B-1----:R1:W2:Y:S02]  /*10c20*/  SYNCS.PHASECHK.TRANS64.TRYWAIT P0, [R3+URZ+0x16860], R0 ;  /* 0x01686000030075a7 */ /* 0x0022a4000800017f */
[----:B--2---:R-:W-:Y:S05]  /*10c30*/  @!P0 NANOSLEEP.SYNCS 0x989680 ;  /* 0x009896800000895d */ /* 0x004fea0003900000 */
[----:B------:R-:W2:Y:S02]  /*10c40*/  @!P0 SYNCS.PHASECHK.TRANS64 P0, [R3+URZ+0x16860], R0 ;  /* 0x01686000030085a7 */ /* 0x000ea4000800007f */
[----:B--2---:R-:W-:Y:S05]  /*10c50*/  @!P0 BRA `(.L_x_796) ;  /* 0xfffffffc00f08947 */ /* 0x004fea000383ffff */
[----:B------:R-:W-:Y:S05]  /*10c60*/  BRA `(.L_x_823) ;  /* 0xfffffff000bc7947 */ /* 0x000fea000383ffff */
.L_x_798:
[----:B------:R-:W-:Y:S01]  /*10c70*/  BSSY B0, `(.L_x_824) ;  /* 0x0000007000007945 */ /* 0x000fe20003800000 */
[----:B------:R-:W-:Y:S02]  /*10c80*/  IMAD.MOV.U32 R12, RZ, RZ, RZ ;  /* 0x000000ffff0c7224 */ /* 0x000fe400078e00ff */
[----:B------:R-:W-:Y:S02]  /*10c90*/  IMAD.MOV.U32 R11, RZ, RZ, 0x1f ;  /* 0x0000001fff0b7424 */ /* 0x000fe400078e00ff */
[----:B------:R-:W-:-:S07]  /*10ca0*/  IMAD.MOV.U32 R15, RZ, RZ, -0x1 ;  /* 0xffffffffff0f7424 */ /* 0x000fce00078e00ff */
[----:B------:R-:W-:Y:S05]  /*10cb0*/  WARPSYNC.COLLECTIVE R15, `(.L_x_825) ;  /* 0x000000000f087348 */ /* 0x000fea0003c00000 */
[----:B------:R1:W2:Y:S02]  /*10cc0*/  SHFL.IDX P6, R14, R13, R12, R11 ;  /* 0x0000000c0d0e7389 */ /* 0x0002a400000c000b */
[----:B-12---:R-:W-:Y:S01]  /*10cd0*/  ENDCOLLECTIVE ;  /* 0x000000000000791b */ /* 0x006fe20003800000 */
.L_x_825:
[----:B------:R-:W-:Y:S05]  /*10ce0*/  BSYNC B0 ;  /* 0x0000000000007941 */ /* 0x000fea0003800000 */
.L_x_824:
[----:B------:R-:W-:Y:S05]  /*10cf0*/  BRA `(.L_x_826) ;  /* 0xfffffff4001c7947 */ /* 0x000fea000383ffff */
.L_x_800:
[----:B--2---:R2:W3:Y:S02]  /*10d00*/  SYNCS.PHASECHK.TRANS64.TRYWAIT P0, [R9+URZ+0x16820], R0 ;  /* 0x01682000090075a7 */ /* 0x0044e4000800017f */
[----:B---3--:R-:W-:Y:S05]  /*10d10*/  @!P0 NANOSLEEP.SYNCS 0x989680 ;  /* 0x009896800000895d */ /* 0x008fea0003900000 */
[----:B------:R-:W3:Y:S02]  /*10d20*/  @!P0 SYNCS.PHASECHK.TRANS64 P0, [R9+URZ+0x16820], R0 ;  /* 0x01682000090085a7 */ /* 0x000ee4000800007f */
[----:B---3--:R-:W-:Y:S05]  /*10d30*/  @!P0 BRA `(.L_x_800) ;  /* 0xfffffffc00f08947 */ /* 0x008fea000383ffff */
[----:B------:R-:W-:Y:S05]  /*10d40*/  BRA `(.L_x_827) ;  /* 0xfffffff400647947 */ /* 0x000fea000383ffff */
.L_x_804:
[----:B--2---:R2:W3:Y:S02]  /*10d50*/  SYNCS.PHASECHK.TRANS64.TRYWAIT P0, [R5+URZ], R4 ;  /* 0x00000004050075a7 */ /* 0x0044e4000800017f */
[----:B---3--:R-:W-:Y:S05]  /*10d60*/  @!P0 NANOSLEEP.SYNCS 0x989680 ;  /* 0x009896800000895d */ /* 0x008fea0003900000 */
[----:B------:R-:W3:Y:S02]  /*10d70*/  @!P0 SYNCS.PHASECHK.TRANS64 P0, [R5+URZ], R4 ;  /* 0x00000004050085a7 */ /* 0x000ee4000800007f */
[----:B---3--:R-:W-:Y:S05]  /*10d80*/  @!P0 BRA `(.L_x_804) ;  /* 0xfffffffc00f08947 */ /* 0x008fea000383ffff */
[----:B------:R-:W-:Y:S05]  /*10d90*/  BRA `(.L_x_828) ;  /* 0xfffffff400ac7947 */ /* 0x000fea000383ffff */
.L_x_805:
[----:B---3--:R3:W4:Y:S02]  /*10da0*/  SYNCS.PHASECHK.TRANS64.TRYWAIT P0, [R3+URZ], R2 ;  /* 0x00000002030075a7 */ /* 0x008724000800017f */
[----:B----4-:R-:W-:Y:S05]  /*10db0*/  @!P0 NANOSLEEP.SYNCS 0x989680 ;  /* 0x009896800000895d */ /* 0x010fea0003900000 */
[----:B------:R-:W4:Y:S02]  /*10dc0*/  @!P0 SYNCS.PHASECHK.TRANS64 P0, [R3+URZ], R2 ;  /* 0x00000002030085a7 */ /* 0x000f24000800007f */
[----:B----4-:R-:W-:Y:S05]  /*10dd0*/  @!P0 BRA `(.L_x_805) ;  /* 0xfffffffc00f08947 */ /* 0x010fea000383ffff */
[----:B------:R-:W-:Y:S05]  /*10de0*/  BRA `(.L_x_829) ;  /* 0xfffffff400a07947 */ /* 0x000fea000383ffff */
.L_x_807:
[----:B----4-:R4:W1:Y:S02]  /*10df0*/  SYNCS.PHASECHK.TRANS64.TRYWAIT P0, [R19+URZ], R4 ;  /* 0x00000004130075a7 */ /* 0x010864000800017f */
[----:B-1----:R-:W-:Y:S05]  /*10e00*/  @!P0 NANOSLEEP.SYNCS 0x989680 ;  /* 0x009896800000895d */ /* 0x002fea0003900000 */
[----:B------:R-:W1:Y:S02]  /*10e10*/  @!P0 SYNCS.PHASECHK.TRANS64 P0, [R19+URZ], R4 ;  /* 0x00000004130085a7 */ /* 0x000e64000800007f */
[----:B-1----:R-:W-:Y:S05]  /*10e20*/  @!P0 BRA `(.L_x_807) ;  /* 0xfffffffc00f08947 */ /* 0x002fea000383ffff */
[----:B------:R-:W-:Y:S05]  /*10e30*/  BRA `(.L_x_830) ;  /* 0xfffffff400a47947 */ /* 0x000fea000383ffff */
.L_x_831:
        /* <DEDUP_REMOVED lines=12> */
.L_x_2279:


//--------------------- .text._ZN7cutlass13device_kernelIN5flash11enable_sm90INS1_16FlashAttnFwdSm90INS1_25CollectiveMainloopFwdSm90ILi2EN4cute5tupleIJNS5_1CILi1EEES8_S8_EEENS6_IJNS7_ILi192EEENS7_ILi128EEENS7_ILi64EEEEEELi64ENS_6half_tEfNS_4arch4Sm90ELb0ELb1ELb0ELb1ELb0ELb0ELb0ELb1ELb1ELb0ELb0ELb0EEENS1_21CollectiveEpilogueFwdINS6_IJSA_SC_SB_EEES9_SE_SG_Li384ELb1ELb0ELb0ELb0EEENS1_36VarlenDynamicPersistentTileSchedulerILi192ELi128ELi384ELi32ELb0ELb0ELb1ELb1ELb0ELb1EEEEEEEEEvNT_6ParamsE --------------------------
	.section	.text._ZN7cutlass13device_kernelIN5flash11enable_sm90INS1_16FlashAttnFwdSm90INS1_25CollectiveMainloopFwdSm90ILi2EN4cute5tupleIJNS5_1CILi1EEES8_S8_EEENS6_IJNS7_ILi192EEENS7_ILi128EEENS7_ILi64EEEEEELi64ENS_6half_tEfNS_4arch4Sm90ELb0ELb1ELb0ELb1ELb0ELb0ELb0ELb1ELb1ELb0ELb0ELb0EEENS1_21CollectiveEpilogueFwdINS6_IJSA_SC_SB_EEES9_SE_SG_Li384ELb1ELb0ELb0ELb0EEENS1_36VarlenDynamicPersistentTileSchedulerILi192ELi128ELi384ELi32ELb0ELb0ELb1ELb1ELb0ELb1EEEEEEEEEvNT_6ParamsE,"ax",@progbits
	.align	128
.text._ZN7cutlass13device_kernelIN5flash11enable_sm90INS1_16FlashAttnFwdSm90INS1_25CollectiveMainloopFwdSm90ILi2EN4cute5tupleIJNS5_1CILi1EEES8_S8_EEENS6_IJNS7_ILi192EEENS7_ILi128EEENS7_ILi64EEEEEELi64ENS_6half_tEfNS_4arch4Sm90ELb0ELb1ELb0ELb1ELb0ELb0ELb0ELb1ELb1ELb0ELb0ELb0EEENS1_21CollectiveEpilogueFwdINS6_IJSA_SC_SB_EEES9_SE_SG_Li384ELb1ELb0ELb0ELb0EEENS1_36VarlenDynamicPersistentTileSchedulerILi192ELi128ELi384ELi32ELb0ELb0ELb1ELb1ELb0ELb1EEEEEEEEEvNT_6ParamsE:
        .type           _ZN7cutlass13device_kernelIN5flash11enable_sm90INS1_16FlashAttnFwdSm90INS1_25CollectiveMainloopFwdSm90ILi2EN4cute5tupleIJNS5_1CILi1EEES8_S8_EEENS6_IJNS7_ILi192EEENS7_ILi128EEENS7_ILi64EEEEEELi64ENS_6half_tEfNS_4arch4Sm90ELb0ELb1ELb0ELb1ELb0ELb0ELb0ELb1ELb1ELb0ELb0ELb0EEENS1_21CollectiveEpilogueFwdINS6_IJSA_SC_SB_EEES9_SE_SG_Li384ELb1ELb0ELb0ELb0EEENS1_36VarlenDynamicPersistentTileSchedulerILi192ELi128ELi384ELi32ELb0ELb0ELb1ELb1ELb0ELb1EEEEEEEEEvNT_6ParamsE,@function
        .size           _ZN7cutlass13device_kernelIN5flash11enable_sm90INS1_16FlashAttnFwdSm90INS1_25CollectiveMainloopFwdSm90ILi2EN4cute5tupleIJNS5_1CILi1EEES8_S8_EEENS6_IJNS7_ILi192EEENS7_ILi128EEENS7_ILi64EEEEEELi64ENS_6half_tEfNS_4arch4Sm90ELb0ELb1ELb0ELb1ELb0ELb0ELb0ELb1ELb1ELb0ELb0ELb0EEENS1_21CollectiveEpilogueFwdINS6_IJSA_SC_SB_EEES9_SE_SG_Li384ELb1ELb0ELb0ELb0EEENS1_36VarlenDynamicPersistentTileSchedulerILi192ELi128ELi384ELi32ELb0ELb0ELb1ELb1ELb0ELb1EEEEEEEEEvNT_6ParamsE,(.L_x_2280 - _ZN7cutlass13device_kernelIN5flash11enable_sm90INS1_16FlashAttnFwdSm90INS1_25CollectiveMainloopFwdSm90ILi2EN4cute5tupleIJNS5_1CILi1EEES8_S8_EEENS6_IJNS7_ILi192EEENS7_ILi128EEENS7_ILi64EEEEEELi64ENS_6half_tEfNS_4arch4Sm90ELb0ELb1ELb0ELb1ELb0ELb0ELb0ELb1ELb1ELb0ELb0ELb0EEENS1_21CollectiveEpilogueFwdINS6_IJSA_SC_SB_EEES9_SE_SG_Li384ELb1ELb0ELb0ELb0EEENS1_36VarlenDynamicPersistentTileSchedulerILi192ELi128ELi384ELi32ELb0ELb0ELb1ELb1ELb0ELb1EEEEEEEEEvNT_6ParamsE)
        .other          _ZN7cutlass13device_kernelIN5flash11enable_sm90INS1_16FlashAttnFwdSm90INS1_25CollectiveMainloopFwdSm90ILi2EN4cute5tupleIJNS5_1CILi1EEES8_S8_EEENS6_IJNS7_ILi192EEENS7_ILi128EEENS7_ILi64EEEEEELi64ENS_6half_tEfNS_4arch4Sm90ELb0ELb1ELb0ELb1ELb0ELb0ELb0ELb1ELb1ELb0ELb0ELb0EEENS1_21CollectiveEpilogueFwdINS6_IJSA_SC_SB_EEES9_SE_SG_Li384ELb1ELb0ELb0ELb0EEENS1_36VarlenDynamicPersistentTileSchedulerILi192ELi128ELi384ELi32ELb0ELb0ELb1ELb1ELb0ELb1EEEEEEEEEvNT_6ParamsE,@"STO_CUDA_ENTRY STV_DEFAULT"
_ZN7cutlass13device_kernelIN5flash11enable_sm90INS1_16FlashAttnFwdSm90INS1_25CollectiveMainloopFwdSm90ILi2EN4cute5tupleIJNS5_1CILi1EEES8_S8_EEENS6_IJNS7_ILi192EEENS7_ILi128EEENS7_ILi64EEEEEELi64ENS_6half_tEfNS_4arch4Sm90ELb0ELb1ELb0ELb1ELb0ELb0ELb0ELb1ELb1ELb0ELb0ELb0EEENS1_21CollectiveEpilogueFwdINS6_IJSA_SC_SB_EEES9_SE_SG_Li384ELb1ELb0ELb0ELb0EEENS1_36VarlenDynamicPersistentTileSchedulerILi192ELi128ELi384ELi32ELb0ELb0ELb1ELb1ELb0ELb1EEEEEEEEEvNT_6ParamsE:
        /* <DEDUP_REMOVED lines=21> */
.L_x_833:
[----:B------:R-:W-:Y:S05]  /*0150*/  BSYNC B0 ;  /* 0x0000000000007941 */ /* 0x000fea0003800000 */
.L_x_832:
        /* <DEDUP_REMOVED lines=41> */
.L_x_834:
        /* <DEDUP_REMOVED lines=22> */
.L_x_835:
        /* <DEDUP_REMOVED lines=18> */
.L_x_836:
        /* <DEDUP_REMOVED lines=22> */
.L_x_837:
        /* <DEDUP_REMOVED lines=22> */
.L_x_838:
[----:B------:R-:W-:Y:S01]  /*0930*/  PLOP3.LUT P0, PT, PT, PT, UP0, 0x80, 0x0 ;  /* 0x000000000000781c */ /* 0x000fe20003f0f008 */
[----:B------:R-:W-:Y:S01]  /*0940*/  UMOV UR36, 0x1 ;  /* 0x0000000100247882 */ /* 0x000fe20000000000 */
[----:B------:R-:W-:Y:S01]  /*0950*/  NOP ;  /* 0x0000000000007918 */ /* 0x000fe20000000000 */
[----:B------:R-:W-:Y:S01]  /*0960*/  USEL UR36, UR36, 0x2, !UP0 ;  /* 0x0000000224247887 */ /* 0x000fe2000c000000 */
[----:B------:R-:W-:Y:S01]  /*0970*/  ULDC.64 UR46, c[0x0][0x208] ;  /* 0x00008200002e7ab9 */ /* 0x000fe20000000a00 */
[----:B012-4-:R-:W-:Y:S08]  /*0980*/  BAR.SYNC.DEFER_BLOCKING 0x0 ;  /* 0x0000000000007b1d */ /* 0x017ff00000010000 */
[----:B------:R-:W-:Y:S05]  /*0990*/  @!P0 BRA `(.L_x_839) ;  /* 0x000000d800ec8947 */ /* 0x000fea0003800000 */
.L_x_840:
        /* <DEDUP_REMOVED lines=8> */
[----:B-1----:R-:W-:Y:S01]  /*0a20*/  ULEA UR4, UR5, UR4, 0x18 ;  /* 0x0000000405047291 */ /* 0x002fe2000f8ec03f */
[----:B0-----:R-:W-:-:S04]  /*0a30*/  LOP3.LUT R0, R2, 0xffffff80, RZ, 0xc0, !PT ;  /* 0xffffff8002007812 */ /* 0x001fc800078ec0ff */
[----:B------:R-:W-:-:S13]  /*0a40*/  ISETP.NE.AND P0, PT, R0, 0x80, PT ;  /* 0x000000800000780c */ /* 0x000fda0003f05270 */
[----:B------:R-:W-:Y:S08]  /*0a50*/  @!P0 BAR.ARV 0x9, 0x100 ;  /* 0x0244000000008b1d */ /* 0x000ff00000002000 */
[----:B------:R-:W-:Y:S06]  /*0a60*/  BAR.SYNC.DEFER_BLOCKING 0x5, 0x1a0 ;  /* 0x0146800000007b1d */ /* 0x000fec0000010000 */
[----:B------:R-:W0:Y:S01]  /*0a70*/  LDS.128 R152, [UR4+0x168d0] ;  /* 0x0168d004ff987984 */ /* 0x000e220008000c00 */
[----:B------:R-:W-:Y:S01]  /*0a80*/  ULDC UR4, c[0x0][0xc14] ;  /* 0x0003050000047ab9 */ /* 0x000fe20000000800 */
[----:B------:R-:W-:Y:S06]  /*0a90*/  BAR.ARV 0x4, 0x1a0 ;  /* 0x0106800000007b1d */ /* 0x000fec0000002000 */
[----:B0-----:R-:W-:-:S13]  /*0aa0*/  ISETP.GE.AND P0, PT, R155, UR4, PT ;  /* 0x000000049b007c0c */ /* 0x001fda000bf06270 */
[----:B------:R-:W-:Y:S05]  /*0ab0*/  @P0 EXIT ;  /* 0x000000000000094d */ /* 0x000fea0003800000 */
[----:B------:R-:W-:Y:S01]  /*0ac0*/  VIADD R12, R2, 0xffffff80 ;  /* 0xffffff80020c7836 */ /* 0x000fe20000000000 */
[----:B------:R-:W-:Y:S01]  /*0ad0*/  R2UR UR6, R154 ;  /* 0x000000009a0672ca */ /* 0x000fe200000e0000 */
[----:B------:R-:W-:Y:S01]  /*0ae0*/  ULOP3.LUT UR40, UR36, 0x1, URZ, 0xfc, !UPT ;  /* 0x0000000124287892 */ /* 0x000fe2000f8efc3f */
[----:B------:R-:W-:Y:S01]  /*0af0*/  R2UR UR5, R155 ;  /* 0x000000009b0572ca */ /* 0x000fe200000e0000 */
[----:B------:R-:W-:Y:S01]  /*0b00*/  UMOV UR37, URZ ;  /* 0x0000003f00257c82 */ /* 0x000fe20008000000 */
[----:B------:R-:W-:Y:S01]  /*0b10*/  SHF.R.S32.HI R0, RZ, 0x1f, R12 ;  /* 0x0000001fff007819 */ /* 0x000fe2000001140c */
[----:B------:R-:W-:Y:S01]  /*0b20*/  UMOV UR38, URZ ;  /* 0x0000003f00267c82 */ /* 0x000fe20008000000 */
[----:B------:R-:W-:Y:S02]  /*0b30*/  UMOV UR39, URZ ;  /* 0x0000003f00277c82 */ /* 0x000fe40008000000 */
[CC--:B------:R-:W-:Y:S02]  /*0b40*/  LEA.HI R2, R0.reuse, R12.reuse, RZ, 0x7 ;  /* 0x0000000c00027211 */ /* 0x0c0fe400078f38ff */
[----:B------:R-:W-:-:S02]  /*0b50*/  LEA.HI R4, R0, R12, RZ, 0x5 ;  /* 0x0000000c00047211 */ /* 0x000fc400078f28ff */
[----:B------:R-:W-:Y:S02]  /*0b60*/  LOP3.LUT R3, R2, 0xffffff80, RZ, 0xc0, !PT ;  /* 0xffffff8002037812 */ /* 0x000fe400078ec0ff */
[----:B------:R-:W-:Y:S01]  /*0b70*/  SHF.R.S32.HI R13, RZ, 0x7, R2 ;  /* 0x00000007ff0d7819 */ /* 0x000fe20000011402 */
[----:B------:R-:W-:Y:S02]  /*0b80*/  IMAD.SHL.U32 R5, R4, 0x20, RZ ;  /* 0x0000002004057824 */ /* 0x000fe400078e00ff */
[----:B------:R-:W-:Y:S01]  /*0b90*/  IMAD.IADD R11, R12, 0x1, -R3 ;  /* 0x000000010c0b7824 */ /* 0x000fe200078e0a03 */
[----:B------:R-:W-:Y:S02]  /*0ba0*/  LEA.HI R3, R0, R12, RZ, 0x4 ;  /* 0x0000000c00037211 */ /* 0x000fe400078f20ff */
[----:B------:R-:W-:Y:S02]  /*0bb0*/  LOP3.LUT R5, R5, 0xfffffc00, RZ, 0xc0, !PT ;  /* 0xfffffc0005057812 */ /* 0x000fe400078ec0ff */
[----:B------:R-:W-:-:S02]  /*0bc0*/  SHF.R.S32.HI R7, RZ, 0x1f, R11 ;  /* 0x0000001fff077819 */ /* 0x000fc4000001140b */
[----:B------:R-:W-:Y:S02]  /*0bd0*/  SHF.R.S32.HI R4, RZ, 0x4, R3 ;  /* 0x00000004ff047819 */ /* 0x000fe40000011403 */
[----:B------:R-:W-:Y:S02]  /*0be0*/  LEA.HI R8, R7, R11, RZ, 0x2 ;  /* 0x0000000b07087211 */ /* 0x000fe400078f10ff */
[C---:B------:R-:W-:Y:S02]  /*0bf0*/  LOP3.LUT R2, R3.reuse, 0x3fffff0, RZ, 0xc0, !PT ;  /* 0x03fffff003027812 */ /* 0x040fe400078ec0ff */
[--C-:B------:R-:W-:Y:S02]  /*0c00*/  SHF.R.S32.HI R9, RZ, 0x2, R8.reuse ;  /* 0x00000002ff097819 */ /* 0x100fe40000011408 */
[----:B------:R-:W-:Y:S01]  /*0c10*/  SHF.R.S32.HI R6, RZ, 0x1f, R8 ;  /* 0x0000001fff067819 */ /* 0x000fe20000011408 */
[----:B------:R-:W-:Y:S01]  /*0c20*/  IMAD.IADD R2, R12, 0x1, -R2 ;  /* 0x000000010c027824 */ /* 0x000fe200078e0a02 */
[----:B------:R-:W-:-:S02]  /*0c30*/  LEA.HI R3, R3, R4, RZ, 0x1 ;  /* 0x0000000403037211 */ /* 0x000fc400078f08ff */
[----:B------:R-:W-:Y:S01]  /*0c40*/  LEA.HI R10, R6, R9, RZ, 0x3 ;  /* 0x00000009060a7211 */ /* 0x000fe200078f18ff */
[----:B------:R-:W-:Y:S01]  /*0c50*/  IMAD.HI R6, R13, 0x55555556, RZ ;  /* 0x555555560d067827 */ /* 0x000fe200078e02ff */
[----:B------:R-:W-:Y:S02]  /*0c60*/  LEA.HI R7, R7, R11, RZ, 0x5 ;  /* 0x0000000b07077211 */ /* 0x000fe400078f28ff */
[----:B------:R-:W-:Y:S01]  /*0c70*/  LOP3.LUT R10, R10, 0xfffffff8, RZ, 0xc0, !PT ;  /* 0xfffffff80a0a7812 */ /* 0x000fe200078ec0ff */
[----:B------:R-:W-:Y:S01]  /*0c80*/  IMAD R2, R2, 0x40, R5 ;  /* 0x0000004002027824 */ /* 0x000fe200078e0205 */
[----:B------:R-:W-:Y:S02]  /*0c90*/  LOP3.LUT R3, R3, 0x1ffffffe, RZ, 0xc0, !PT ;  /* 0x1ffffffe03037812 */ /* 0x000fe400078ec0ff */
[----:B------:R-:W-:Y:S01]  /*0ca0*/  LEA.HI R6, R6, R6, RZ, 0x1 ;  /* 0x0000000606067211 */ /* 0x000fe200078f08ff */
[----:B------:R-:W-:Y:S01]  /*0cb0*/  IMAD.IADD R10, R9, 0x1, -R10 ;  /* 0x00000001090a7824 */ /* 0x000fe200078e0a0a */
[----:B------:R-:W-:Y:S01]  /*0cc0*/  SHF.R.S32.HI R7, RZ, 0x5, R7 ;  /* 0x00000005ff077819 */ /* 0x000fe20000011407 */
[----:B------:R-:W-:Y:S01]  /*0cd0*/  IMAD.IADD R3, R4, 0x1, -R3 ;  /* 0x0000000104037824 */ /* 0x000fe200078e0a03 */
[----:B------:R-:W-:Y:S01]  /*0ce0*/  LEA.HI R0, R0, R12, RZ, 0x3 ;  /* 0x0000000c00007211 */ /* 0x000fe200078f18ff */
[----:B------:R-:W-:Y:S01]  /*0cf0*/  IMAD R6, R6, -0x3, R13 ;  /* 0xfffffffd06067824 */ /* 0x000fe200078e020d */
[----:B------:R-:W-:Y:S01]  /*0d00*/  LOP3.LUT R16, R8, 0x7ffffffc, RZ, 0xc0, !PT ;  /* 0x7ffffffc08107812 */ /* 0x000fe200078ec0ff */
[----:B------:R-:W-:Y:S01]  /*0d10*/  IMAD R7, R7, 0x10, R10 ;  /* 0x0000001007077824 */ /* 0x000fe200078e020a */
[----:B------:R-:W-:Y:S01]  /*0d20*/  SHF.R.S32.HI R156, RZ, 0x3, R0 ;  /* 0x00000003ff9c7819 */ /* 0x000fe20000011400 */
[----:B------:R-:W-:Y:S01]  /*0d30*/  IMAD R4, R3, 0x8, R2 ;  /* 0x0000000803047824 */ /* 0x000fe200078e0202 */
[----:B------:R-:W-:Y:S01]  /*0d40*/  LOP3.LUT R2, R0, 0x1ffffff8, RZ, 0xc0, !PT ;  /* 0x1ffffff800027812 */ /* 0x000fe200078ec0ff */
[----:B------:R-:W-:-:S02]  /*0d50*/  IMAD R3, R6, 0x40, R7 ;  /* 0x0000004006037824 */ /* 0x000fc400078e0207 */
[----:B------:R-:W-:Y:S01]  /*0d60*/  IMAD.IADD R16, R11, 0x1, -R16 ;  /* 0x000000010b107824 */ /* 0x000fe200078e0a10 */
[----:B------:R0:W-:Y:S01]  /*0d70*/  STL [R1+0x8], R4 ;  /* 0x0000080401007387 */ /* 0x0001e20000100800 */
[----:B------:R-:W-:-:S03]  /*0d80*/  IMAD.IADD R2, R12, 0x1, -R2 ;  /* 0x000000010c027824 */ /* 0x000fc600078e0a02 */
[----:B------:R0:W-:Y:S01]  /*0d90*/  STL [R1+0x4], R3 ;  /* 0x0000040301007387 */ /* 0x0001e20000100800 */
[----:B------:R-:W-:-:S07]  /*0da0*/  IMAD.SHL.U32 R19, R2, 0x8, RZ ;  /* 0x0000000802137824 */ /* 0x000fce00078e00ff */
.L_x_940:
[----:B------:R-:W-:Y:S01]  /*0db0*/  ULDC.64 UR8, c[0x0][0xa28] ;  /* 0x00028a0000087ab9 */ /* 0x000fe20000000a00 */
[----:B-1----:R-:W1:Y:S01]  /*0dc0*/  LDC R18, c[0x0][0x288] ;  /* 0x0000a200ff127b82 */ /* 0x002e620000000800 */
[----:B------:R-:W-:Y:S01]  /*0dd0*/  UISETP.NE.U32.AND UP0, UPT, UR8, URZ, UPT ;  /* 0x0000003f0800728c */ /* 0x000fe2000bf05070 */
[----:B----45:R-:W-:-:S03]  /*0de0*/  IMAD.MOV.U32 R6, RZ, RZ, RZ ;  /* 0x000000ffff067224 */ /* 0x030fc600078e00ff */
[----:B------:R-:W-:-:S03]  /*0df0*/  UISETP.NE.AND.EX UP0, UPT, UR9, URZ, UPT, UP0 ;  /* 0x0000003f0900728c */ /* 0x000fc6000bf05300 */
[----:B------:R-:W-:Y:S01]  /*0e00*/  ULDC.64 UR8, c[0x0][0xa18] ;  /* 0x0002860000087ab9 */ /* 0x000fe20000000a00 */
[----:B0-23--:R-:W2:Y:S01]  /*0e10*/  LDC.64 R8, c[0x0][0x3f8] ;  /* 0x0000fe00ff087b82 */ /* 0x00dea20000000a00 */
[----:B------:R-:W-:Y:S01]  /*0e20*/  UISETP.NE.U32.AND UP1, UPT, UR8, URZ, UPT ;  /* 0x0000003f0800728c */ /* 0x000fe2000bf25070 */
[----:B------:R-:W-:-:S03]  /*0e30*/  PLOP3.LUT P0, PT, PT, PT, UP0, 0x80, 0x0 ;  /* 0x000000000000781c */ /* 0x000fc60003f0f008 */
[----:B------:R-:W-:-:S03]  /*0e40*/  UISETP.NE.AND.EX UP1, UPT, UR9, URZ, UPT, UP1 ;  /* 0x0000003f0900728c */ /* 0x000fc6000bf25310 */
[----:B------:R-:W-:Y:S01]  /*0e50*/  @UP0 ULDC.64 UR8, c[0x0][0xa28] ;  /* 0x00028a0000080ab9 */ /* 0x000fe20000000a00 */
[----:B------:R-:W3:Y:S01]  /*0e60*/  LDC R0, c[0x0][0x404] ;  /* 0x00010100ff007b82 */ /* 0x000ee20000000800 */
[----:B------:R-:W-:Y:S01]  /*0e70*/  @UP0 UIMAD.WIDE UR8, UR5, 0x4, UR8 ;  /* 0x00000004050808a5 */ /* 0x000fe2000f8e0208 */
[----:B------:R-:W-:-:S05]  /*0e80*/  PLOP3.LUT P2, PT, PT, PT, UP1, 0x80, 0x0 ;  /* 0x000000000000781c */ /* 0x000fca0003f4f018 */
[----:B------:R-:W-:Y:S01]  /*0e90*/  @UP1 ULDC.64 UR10, c[0x0][0xa18] ;  /* 0x00028600000a1ab9 */ /* 0x000fe20000000a00 */
[----:B------:R-:W-:Y:S01]  /*0ea0*/  IMAD.U32 R2, RZ, RZ, UR8 ;  /* 0x00000008ff027e24 */ /* 0x000fe2000f8e00ff */
[----:B------:R-:W4:Y:S01]  /*0eb0*/  LDC R17, c[0x0][0x2e0] ;  /* 0x0000b800ff117b82 */ /* 0x000f220000000800 */
[----:B0-----:R-:W-:Y:S01]  /*0ec0*/  IMAD.U32 R3, RZ, RZ, UR9 ;  /* 0x00000009ff037e24 */ /* 0x001fe2000f8e00ff */
[----:B------:R-:W-:-:S04]  /*0ed0*/  @UP1 UIMAD.WIDE UR8, UR5, 0x4, UR10 ;  /* 0x00000004050818a5 */ /* 0x000fc8000f8e020a */
[----:B------:R0:W5:Y:S02]  /*0ee0*/  @P0 LDG.E R6, desc[UR46][R2.64] ;  /* 0x0000002e02060981 */ /* 0x000164000c1e1900 */
[----:B------:R-:W-:Y:S02]  /*0ef0*/  IMAD.U32 R4, RZ, RZ, UR8 ;  /* 0x00000008ff047e24 */ /* 0x000fe4000f8e00ff */
[----:B------:R-:W-:Y:S01]  /*0f00*/  IMAD.U32 R5, RZ, RZ, UR9 ;  /* 0x00000009ff057e24 */ /* 0x000fe2000f8e00ff */
[----:B------:R-:W-:-:S04]  /*0f10*/  ULDC.64 UR8, c[0x0][0xa20] ;  /* 0x0002880000087ab9 */ /* 0x000fc80000000a00 */
[----:B-1----:R0:W5:Y:S01]  /*0f20*/  @P2 LDG.E R18, desc[UR46][R4.64] ;  /* 0x0000002e04122981 */ /* 0x002162000c1e1900 */
[----:B--2---:R-:W-:Y:S01]  /*0f30*/  ISETP.NE.U32.AND P0, PT, R8, RZ, PT ;  /* 0x000000ff0800720c */ /* 0x004fe20003f05070 */
[----:B------:R-:W-:Y:S01]  /*0f40*/  UMOV UR41, UR6 ;  /* 0x0000000600297c82 */ /* 0x000fe20008000000 */
[----:B------:R-:W-:Y:S02]  /*0f50*/  ISETP.NE.U32.AND P1, PT, RZ, UR8, PT ;  /* 0x00000008ff007c0c */ /* 0x000fe4000bf25070 */
[----:B------:R-:W-:Y:S02]  /*0f60*/  ISETP.NE.AND.EX P0, PT, R9, RZ, PT, P0 ;  /* 0x000000ff0900720c */ /* 0x000fe40003f05300 */
[----:B------:R-:W-:Y:S02]  /*0f70*/  ISETP.NE.AND.EX P1, PT, RZ, UR9, PT, P1 ;  /* 0x00000009ff007c0c */ /* 0x000fe4000bf25310 */
[----:B---3--:R-:W-:Y:S01]  /*0f80*/  SEL R0, R0, 0x1, P0 ;  /* 0x0000000100007807 */ /* 0x008fe20000000000 */
[----:B0-----:R-:W-:Y:S10]  /*0f90*/  @P2 BRA `(.L_x_841) ;  /* 0x00000000002c2947 */ /* 0x001ff40003800000 */
        /* <DEDUP_REMOVED lines=8> */
[----:B-----5:R-:W2:Y:S04]  /*1020*/  LDG.E R18, desc[UR46][R2.64] ;  /* 0x0000002e02127981 */ /* 0x020ea8000c1e1900 */
[----:B------:R-:W2:Y:S02]  /*1030*/  LDG.E R5, desc[UR46][R2.64+0x4] ;  /* 0x0000042e02057981 */ /* 0x000ea4000c1e1900 */
[----:B--2---:R-:W-:-:S07]  /*1040*/  IMAD.IADD R18, R5, 0x1, -R18 ;  /* 0x0000000105127824 */ /* 0x004fce00078e0a12 */
.L_x_841:
[----:B------:R-:W-:Y:S01]  /*1050*/  UMOV UR42, UR5 ;  /* 0x00000005002a7c82 */ /* 0x000fe20008000000 */
[----:B----4-:R-:W-:Y:S02]  /*1060*/  IMAD R17, R0, R17, RZ ;  /* 0x0000001100117224 */ /* 0x010fe400078e02ff */
[----:B------:R-:W-:Y:S01]  /*1070*/  IMAD.MOV.U32 R23, RZ, RZ, R153 ;  /* 0x000000ffff177224 */ /* 0x000fe200078e0099 */
[----:B------:R-:W-:Y:S06]  /*1080*/  @!P1 BRA `(.L_x_842) ;  /* 0x0000000000189947 */ /* 0x000fec0003800000 */
[----:B------:R-:W-:Y:S02]  /*1090*/  ULDC.64 UR6, c[0x0][0xa20] ;  /* 0x0002880000067ab9 */ /* 0x000fe40000000a00 */
[----:B------:R-:W-:-:S06]  /*10a0*/  UIMAD.WIDE UR4, UR5, 0x4, UR6 ;  /* 0x00000004050478a5 */ /* 0x000fcc000f8e0206 */
[----:B------:R-:W-:Y:S02]  /*10b0*/  IMAD.U32 R2, RZ, RZ, UR4 ;  /* 0x00000004ff027e24 */ /* 0x000fe4000f8e00ff */
[----:B------:R-:W-:-:S05]  /*10c0*/  IMAD.U32 R3, RZ, RZ, UR5 ;  /* 0x00000005ff037e24 */ /* 0x000fca000f8e00ff */
[----:B------:R0:W5:Y:S01]  /*10d0*/  LDG.E R17, desc[UR46][R2.64] ;  /* 0x0000002e02117981 */ /* 0x000162000c1e1900 */
[----:B------:R-:W-:Y:S05]  /*10e0*/  BRA `(.L_x_843) ;  /* 0x00000000002c7947 */ /* 0x000fea0003800000 */
.L_x_842:
        /* <DEDUP_REMOVED lines=9> */
[----:B------:R-:W2:Y:S02]  /*1180*/  LDG.E R0, desc[UR46][R2.64+0x4] ;  /* 0x0000042e02007981 */ /* 0x000ea4000c1e1900 */
[----:B--2---:R-:W-:-:S07]  /*1190*/  IMAD.IADD R17, R0, 0x1, -R17 ;  /* 0x0000000100117824 */ /* 0x004fce00078e0a11 */
.L_x_843:
[----:B------:R-:W1:Y:S01]  /*11a0*/  LDC.64 R8, c[0x0][0x9e0] ;  /* 0x00027800ff087b82 */ /* 0x000e620000000a00 */
[----:B0-----:R-:W-:Y:S02]  /*11b0*/  IMAD R3, R153, 0xc0, RZ ;  /* 0x000000c099037824 */ /* 0x001fe400078e02ff */
[----:B-----5:R-:W-:-:S03]  /*11c0*/  IMAD.IADD R17, R17, 0x1, -R6 ;  /* 0x0000000111117824 */ /* 0x020fc600078e0a06 */
[----:B------:R-:W-:-:S05]  /*11d0*/  IADD3 R0, -R18, 0xc0, R3 ;  /* 0x000000c012007810 */ /* 0x000fca0007ffe103 */
[----:B------:R-:W-:Y:S01]  /*11e0*/  IMAD.IADD R3, R17, 0x1, R0 ;  /* 0x0000000111037824 */ /* 0x000fe200078e0200 */
[----:B-1----:R-:W-:-:S03]  /*11f0*/  ISETP.GE.AND P1, PT, R9, 0x1, PT ;  /* 0x000000010900780c */ /* 0x002fc60003f26270 */
[----:B------:R-:W-:-:S10]  /*1200*/  IMAD.IADD R0, R3, 0x1, R8 ;  /* 0x0000000103007824 */ /* 0x000fd400078e0208 */
[----:B------:R-:W-:Y:S05]  /*1210*/  @!P1 BRA `(.L_x_844) ;  /* 0x0000000000409947 */ /* 0x000fea0003800000 */
[C---:B------:R-:W-:Y:S01]  /*1220*/  ISETP.GT.AND P0, PT, R3.reuse, RZ, PT ;  /* 0x000000ff0300720c */ /* 0x040fe20003f04270 */
[----:B------:R-:W-:-:S12]  /*1230*/  VIADD R2, R3, 0xffffffff ;  /* 0xffffffff03027836 */ /* 0x000fd80000000000 */
[----:B------:R-:W-:Y:S05]  /*1240*/  @P0 BRA `(.L_x_845) ;  /* 0x00000000001c0947 */ /* 0x000fea0003800000 */
[----:B------:R-:W-:Y:S01]  /*1250*/  ISETP.NE.AND P0, PT, R9, 0x1, PT ;  /* 0x000000010900780c */ /* 0x000fe20003f05270 */
[----:B------:R-:W-:-:S12]  /*1260*/  IMAD.MOV R3, RZ, RZ, -R3 ;  /* 0x000000ffff037224 */ /* 0x000fd800078e0a03 */
[----:B------:R-:W0:Y:S02]  /*1270*/  @P0 LDC.64 R4, c[0x0][0x9e8] ;  /* 0x00027a00ff040b82 */ /* 0x000e240000000a00 */
[----:B0-----:R-:W-:-:S05]  /*1280*/  @P0 IMAD.HI.U32 R2, R3, R4, RZ ;  /* 0x0000000403020227 */ /* 0x001fca00078e00ff */
[----:B------:R-:W-:-:S04]  /*1290*/  @P0 SHF.R.U32.HI R3, RZ, R5, R2 ;  /* 0x00000005ff030219 */ /* 0x000fc80000011602 */
[----:B------:R-:W-:Y:S01]  /*12a0*/  LOP3.LUT R2, RZ, R3, RZ, 0x33, !PT ;  /* 0x00000003ff027212 */ /* 0x000fe200078e33ff */
[----:B------:R-:W-:Y:S06]  /*12b0*/  BRA `(.L_x_846) ;  /* 0x0000000000107947 */ /* 0x000fec0003800000 */
.L_x_845:
[----:B------:R-:W-:-:S13]  /*12c0*/  ISETP.NE.AND P0, PT, R9, 0x1, PT ;  /* 0x000000010900780c */ /* 0x000fda0003f05270 */
[----:B------:R-:W0:Y:S02]  /*12d0*/  @P0 LDC.64 R4, c[0x0][0x9e8] ;  /* 0x00027a00ff040b82 */ /* 0x000e240000000a00 */
[----:B0-----:R-:W-:-:S05]  /*12e0*/  @P0 IMAD.HI.U32 R4, R2, R4, RZ ;  /* 0x0000000402040227 */ /* 0x001fca00078e00ff */
[----:B------:R-:W-:-:S07]  /*12f0*/  @P0 SHF.R.U32.HI R2, RZ, R5, R4 ;  /* 0x00000005ff020219 */ /* 0x000fce0000011604 */
.L_x_846:
[----:B------:R-:W-:-:S05]  /*1300*/  IMAD R3, R2, R9, R9 ;  /* 0x0000000902037224 */ /* 0x000fca00078e0209 */
[----:B------:R-:W-:-:S07]  /*1310*/  VIMNMX R0, R0, R3, PT ;  /* 0x0000000300007248 */ /* 0x000fce0003fe0100 */
.L_x_844:
[----:B------:R-:W-:Y:S01]  /*1320*/  VIADD R2, R0, 0x7f ;  /* 0x0000007f00027836 */ /* 0x000fe20000000000 */
[----:B------:R-:W-:Y:S01]  /*1330*/  ULDC UR4, c[0x0][0x9dc] ;  /* 0x0002770000047ab9 */ /* 0x000fe20000000800 */
[----:B------:R-:W-:Y:S02]  /*1340*/  VIADD R0, R17, 0x7f ;  /* 0x0000007f11007836 */ /* 0x000fe40000000000 */
[----:B------:R-:W-:Y:S01]  /*1350*/  IMAD R4, R153, 0xc0, -R18 ;  /* 0x000000c099047824 */ /* 0x000fe200078e0a12 */
[----:B------:R-:W-:Y:S02]  /*1360*/  SHF.R.S32.HI R5, RZ, 0x1f, R2 ;  /* 0x0000001fff057819 */ /* 0x000fe40000011402 */
[----:B------:R-:W-:Y:S01]  /*1370*/  SHF.R.S32.HI R3, RZ, 0x1f, R0 ;  /* 0x0000001fff037819 */ /* 0x000fe20000011400 */
[----:B------:R-:W-:Y:S01]  /*1380*/  IMAD.IADD R4, R17, 0x1, R4 ;  /* 0x0000000111047824 */ /* 0x000fe200078e0204 */
[----:B------:R-:W-:Y:S02]  /*1390*/  LEA.HI R5, R5, R2, RZ, 0x7 ;  /* 0x0000000205057211 */ /* 0x000fe400078f38ff */
[----:B------:R-:W-:Y:S01]  /*13a0*/  LEA.HI R3, R3, R0, RZ, 0x7 ;  /* 0x0000000003037211 */ /* 0x000fe200078f38ff */
[----:B------:R-:W-:Y:S01]  /*13b0*/  VIADD R6, R4, -UR4 ;  /* 0x8000000404067c36 */ /* 0x000fe20008000000 */
[----:B------:R-:W-:-:S02]  /*13c0*/  SHF.R.S32.HI R88, RZ, 0x7, R5 ;  /* 0x00000007ff587819 */ /* 0x000fc40000011405 */
[----:B------:R-:W-:Y:S02]  /*13d0*/  SHF.R.S32.HI R3, RZ, 0x7, R3 ;  /* 0x00000007ff037819 */ /* 0x000fe40000011403 */
[----:B------:R-:W-:Y:S02]  /*13e0*/  R2UR UR4, R6 ;  /* 0x00000000060472ca */ /* 0x000fe400000e0000 */
[----:B------:R-:W-:Y:S01]  /*13f0*/  VIMNMX R88, R3, R88, PT ;  /* 0x0000005803587248 */ /* 0x000fe20003fe0100 */
[----:B------:R-:W-:-:S12]  /*1400*/  @!P1 BRA `(.L_x_847) ;  /* 0x0000000000449947 */ /* 0x000fd80003800000 */
[----:B------:R-:W-:-:S13]  /*1410*/  ISETP.GT.AND P0, PT, R4, -0x1, PT ;  /* 0xffffffff0400780c */ /* 0x000fda0003f04270 */
[----:B------:R-:W-:Y:S05]  /*1420*/  @P0 BRA `(.L_x_848) ;  /* 0x00000000001c0947 */ /* 0x000fea0003800000 */
[----:B------:R-:W-:Y:S02]  /*1430*/  ISETP.NE.AND P0, PT, R9, 0x1, PT ;  /* 0x000000010900780c */ /* 0x000fe40003f05270 */
[----:B------:R-:W-:-:S11]  /*1440*/  LOP3.LUT R3, RZ, R4, RZ, 0x33, !PT ;  /* 0x00000004ff037212 */ /* 0x000fd600078e33ff */
[----:B------:R-:W0:Y:S02]  /*1450*/  @P0 LDC.64 R6, c[0x0][0x9e8] ;  /* 0x00027a00ff060b82 */ /* 0x000e240000000a00 */
[----:B0-----:R-:W-:-:S05]  /*1460*/  @P0 IMAD.HI.U32 R0, R3, R6, RZ ;  /* 0x0000000603000227 */ /* 0x001fca00078e00ff */
[----:B------:R-:W-:-:S04]  /*1470*/  @P0 SHF.R.U32.HI R3, RZ, R7, R0 ;  /* 0x00000007ff030219 */ /* 0x000fc80000011600 */
[----:B------:R-:W-:Y:S01]  /*1480*/  LOP3.LUT R4, RZ, R3, RZ, 0x33, !PT ;  /* 0x00000003ff047212 */ /* 0x000fe200078e33ff */
[----:B------:R-:W-:Y:S06]  /*1490*/  BRA `(.L_x_849) ;  /* 0x0000000000107947 */ /* 0x000fec0003800000 */
.L_x_848:
[----:B------:R-:W-:-:S13]  /*14a0*/  ISETP.NE.AND P0, PT, R9, 0x1, PT ;  /* 0x000000010900780c */ /* 0x000fda0003f05270 */
[----:B------:R-:W0:Y:S02]  /*14b0*/  @P0 LDC.64 R2, c[0x0][0x9e8] ;  /* 0x00027a00ff020b82 */ /* 0x000e240000000a00 */
[----:B0-----:R-:W-:-:S05]  /*14c0*/  @P0 IMAD.HI.U32 R0, R4, R2, RZ ;  /* 0x0000000204000227 */ /* 0x001fca00078e00ff */
[----:B------:R-:W-:-:S07]  /*14d0*/  @P0 SHF.R.U32.HI R4, RZ, R3, R0 ;  /* 0x00000003ff040219 */ /* 0x000fce0000011600 */
.L_x_849:
[----:B------:R-:W-:-:S05]  /*14e0*/  IMAD R4, R4, R9, RZ ;  /* 0x0000000904047224 */ /* 0x000fca00078e02ff */
[----:B------:R-:W-:-:S13]  /*14f0*/  R2UR UR5, R4 ;  /* 0x00000000040572ca */ /* 0x000fda00000e0000 */
[----:B------:R-:W-:-:S04]  /*1500*/  UISETP.LT.AND UP0, UPT, UR4, UR5, UPT ;  /* 0x000000050400728c */ /* 0x000fc8000bf01270 */
[----:B------:R-:W-:-:S12]  /*1510*/  USEL UR4, UR4, UR5, !UP0 ;  /* 0x0000000504047287 */ /* 0x000fd8000c000000 */
.L_x_847:
[----:B------:R-:W-:Y:S01]  /*1520*/  USHF.R.S32.HI UR5, URZ, 0x1f, UR4 ;  /* 0x0000001f3f057899 */ /* 0x000fe20008011404 */
[----:B------:R-:W-:Y:S02]  /*1530*/  PLOP3.LUT P0, PT, PT, PT, PT, 0x80, 0x0 ;  /* 0x000000000000781c */ /* 0x000fe40003f0f070 */
        /* <DEDUP_REMOVED lines=8> */
[----:B------:R-:W-:Y:S01]  /*15c0*/  CS2R R14, SRZ ;  /* 0x00000000000e7805 */ /* 0x000fe2000001ff00 */
[----:B------:R-:W-:Y:S01]  /*15d0*/  IMAD.MOV.U32 R110, RZ, RZ, RZ ;  /* 0x000000ffff6e7224 */ /* 0x000fe200078e00ff */
[----:B------:R-:W-:Y:S01]  /*15e0*/  UISETP.LT.AND UP0, UPT, URZ, UR5, UPT ;  /* 0x000000053f00728c */ /* 0x000fe2000bf01270 */
[----:B------:R-:W-:Y:S01]  /*15f0*/  CS2R R12, SRZ ;  /* 0x00000000000c7805 */ /* 0x000fe2000001ff00 */
[----:B------:R-:W-:Y:S01]  /*1600*/  IMAD.MOV.U32 R106, RZ, RZ, RZ ;  /* 0x000000ffff6a7224 */ /* 0x000fe200078e00ff */
[----:B------:R-:W-:Y:S01]  /*1610*/  CS2R R102, SRZ ;  /* 0x0000000000667805 */ /* 0x000fe2000001ff00 */
[----:B------:R-:W-:Y:S01]  /*1620*/  USEL UR43, URZ, UR5, !UP0 ;  /* 0x000000053f2b7287 */ /* 0x000fe2000c000000 */
[----:B------:R-:W-:Y:S01]  /*1630*/  IMAD.MOV.U32 R27, RZ, RZ, RZ ;  /* 0x000000ffff1b7224 */ /* 0x000fe200078e00ff */
[----:B------:R-:W-:Y:S02]  /*1640*/  CS2R R100, SRZ ;  /* 0x0000000000647805 */ /* 0x000fe4000001ff00 */
[----:B------:R-:W-:-:S02]  /*1650*/  CS2R R98, SRZ ;  /* 0x0000000000627805 */ /* 0x000fc4000001ff00 */
[----:B------:R-:W-:Y:S02]  /*1660*/  CS2R R96, SRZ ;  /* 0x0000000000607805 */ /* 0x000fe4000001ff00 */
[----:B------:R-:W-:Y:S02]  /*1670*/  CS2R R94, SRZ ;  /* 0x00000000005e7805 */ /* 0x000fe4000001ff00 */
[----:B------:R-:W-:Y:S02]  /*1680*/  ISETP.GT.AND P1, PT, R88, UR43, PT ;  /* 0x0000002b58007c0c */ /* 0x000fe4000bf24270 */
[----:B------:R-:W-:Y:S02]  /*1690*/  CS2R R92, SRZ ;  /* 0x00000000005c7805 */ /* 0x000fe4000001ff00 */
[----:B------:R-:W-:Y:S01]  /*16a0*/  CS2R R90, SRZ ;  /* 0x00000000005a7805 */ /* 0x000fe2000001ff00 */
[----:B------:R-:W-:-:S08]  /*16b0*/  IMAD.MOV.U32 R89, RZ, RZ, RZ ;  /* 0x000000ffff597224 */ /* 0x000fd000078e00ff */
[----:B------:R-:W-:Y:S05]  /*16c0*/  @!P1 BRA `(.L_x_850) ;  /* 0x000000b400489947 */ /* 0x000fea0003800000 */
[----:B------:R-:W0:Y:S01]  /*16d0*/  S2R R0, SR_TID.X ;  /* 0x0000000000007919 */ /* 0x000e220000002100 */
[----:B------:R-:W1:Y:S01]  /*16e0*/  S2UR UR6, SR_CgaCtaId ;  /* 0x00000000000679c3 */ /* 0x000e620000008800 */
[----:B------:R-:W-:Y:S02]  /*16f0*/  UMOV UR45, 0x400 ;  /* 0x00000400002d7882 */ /* 0x000fe40000000000 */
[----:B-1----:R-:W-:Y:S01]  /*1700*/  ULEA UR45, UR6, UR45, 0x18 ;  /* 0x0000002d062d7291 */ /* 0x002fe2000f8ec03f */
[----:B0-----:R-:W-:-:S05]  /*1710*/  VIADD R4, R0, 0xffffff80 ;  /* 0xffffff8000047836 */ /* 0x001fca0000000000 */
[----:B------:R-:W-:-:S04]  /*1720*/  SHF.R.S32.HI R0, RZ, 0x1f, R4 ;  /* 0x0000001fff007819 */ /* 0x000fc80000011404 */
[----:B------:R-:W-:-:S04]  /*1730*/  LEA.HI R0, R0, R4, RZ, 0x7 ;  /* 0x0000000400007211 */ /* 0x000fc800078f38ff */
[----:B------:R-:W-:-:S06]  /*1740*/  SHF.R.S32.HI R0, RZ, 0x7, R0 ;  /* 0x00000007ff007819 */ /* 0x000fcc0000011400 */
[----:B------:R-:W0:Y:S02]  /*1750*/  SHFL.IDX PT, R0, R0, RZ, 0x1f ;  /* 0x00001fff00007589 */ /* 0x000e2400000e0000 */
[----:B0-----:R-:W-:-:S13]  /*1760*/  R2UR UR44, R0 ;  /* 0x00000000002c72ca */ /* 0x001fda00000e0000 */
        /* <DEDUP_REMOVED lines=26> */
.L_x_851:
        /* <DEDUP_REMOVED lines=9> */
.L_x_1034:
[----:B------:R-:W-:Y:S05]  /*19a0*/  @!P0 BRA `(.L_x_853) ;  /* 0x0000000000048947 */ /* 0x000fea0003800000 */
[----:B------:R-:W-:Y:S01]  /*19b0*/  BPT.TRAP 0x1 ;  /* 0x000000040000795c */ /* 0x000fe20000300000 */
.L_x_853:
[----:B------:R-:W-:Y:S02]  /*19c0*/  IMAD.U32 R5, RZ, RZ, UR39 ;  /* 0x00000027ff057e24 */ /* 0x000fe4000f8e00ff */
[----:B0-----:R-:W-:-:S03]  /*19d0*/  IMAD.U32 R0, RZ, RZ, UR38 ;  /* 0x00000026ff007e24 */ /* 0x001fc6000f8e00ff */
[----:B------:R-:W-:Y:S02]  /*19e0*/  LEA R5, R5, UR45, 0x3 ;  /* 0x0000002d05057c11 */ /* 0x000fe4000f8e18ff */
[----:B------:R-:W-:-:S04]  /*19f0*/  SHF.L.U32 R0, R0, 0x1f, RZ ;  /* 0x0000001f00007819 */ /* 0x000fc800000006ff */
[----:B------:R0:W1:Y:S01]  /*1a00*/  SYNCS.PHASECHK.TRANS64.TRYWAIT P2, [R5+URZ+0x16830], R0 ;  /* 0x01683000050075a7 */ /* 0x000062000804017f */
[----:B------:R-:W-:Y:S05]  /*1a10*/  @!P0 BRA `(.L_x_854) ;  /* 0x0000000000048947 */ /* 0x000fea0003800000 */
[----:B------:R-:W-:Y:S01]  /*1a20*/  BPT.TRAP 0x1 ;  /* 0x000000040000795c */ /* 0x000fe20000300000 */
.L_x_854:
[----:B------:R-:W2:Y:S02]  /*1a30*/  S2R R2, SR_TID.X ;  /* 0x0000000000027919 */ /* 0x000ea40000002100 */
[----:B--2---:R-:W-:Y:S01]  /*1a40*/  LOP3.LUT P1, RZ, R2, 0x7f, RZ, 0xc0, !PT ;  /* 0x0000007f02ff7812 */ /* 0x004fe2000782c0ff */
[----:B-1----:R-:W-:-:S12]  /*1a50*/  @P2 BRA `(.L_x_855) ;  /* 0x0000000000082947 */ /* 0x002fd80003800000 */
[----:B------:R-:W1:Y:S02]  /*1a60*/  SYNCS.PHASECHK.TRANS64.TRYWAIT P2, [R5+URZ+0x16830], R0 ;  /* 0x01683000050075a7 */ /* 0x000e64000804017f */
[----:B-1----:R-:W-:Y:S05]  /*1a70*/  @!P2 BRA `(.L_x_856) ;  /* 0x000001100038a947 */ /* 0x002fea0003800000 */
.L_x_855:
[----:B------:R-:W-:Y:S05]  /*1a80*/  WARPSYNC.ALL ;  /* 0x0000000000007948 */ /* 0x000fea0003800000 */
[----:B------:R-:W-:Y:S01]  /*1a90*/  UIADD3 UR4, UR45, 0xe400, URZ ;  /* 0x0000e4002d047890 */ /* 0x000fe2000fffe03f */
[----:B------:R-:W2:Y:S01]  /*1aa0*/  LDL R2, [R1+0x4] ;  /* 0x0000040001027983 */ /* 0x000ea20000100800 */
[----:B------:R-:W-:Y:S01]  /*1ab0*/  ULOP3.LUT UR16, UR48, 0x10000, URZ, 0xfc, !UPT ;  /* 0x0001000030107892 */ /* 0x000fe2000f8efc3f */
[----:B------:R-:W-:Y:S01]  /*1ac0*/  WARPGROUP.ARRIVE ;  /* 0x00000000000079c5 */ /* 0x000fe20000000000 */
[----:B------:R-:W-:Y:S01]  /*1ad0*/  USHF.R.U32.HI UR4, URZ, 0x4, UR4 ;  /* 0x000000043f047899 */ /* 0x000fe20008011604 */
[----:B------:R-:W-:Y:S01]  /*1ae0*/  IMAD.MOV.U32 R3, RZ, RZ, -0x80 ;  /* 0xffffff80ff037424 */ /* 0x000fe200078e00ff */
[----:B------:R-:W-:Y:S01]  /*1af0*/  UMOV UR17, 0x40000040 ;  /* 0x4000004000117882 */ /* 0x000fe20000000000 */
[----:B------:R-:W-:Y:S01]  /*1b00*/  UMOV UR19, 0x40000040 ;  /* 0x4000004000137882 */ /* 0x000fe20000000000 */
[----:B------:R-:W-:Y:S01]  /*1b10*/  ULOP3.LUT UR4, UR4, 0x3fff, URZ, 0xc0, !UPT ;  /* 0x00003fff04047892 */ /* 0x000fe2000f8ec03f */
[----:B------:R-:W-:Y:S01]  /*1b20*/  IMAD R6, R88, R3, 0x80 ;  /* 0x0000008058067424 */ /* 0x000fe200078e0203 */
[----:B------:R-:W-:Y:S01]  /*1b30*/  UMOV UR5, 0x40000040 ;  /* 0x4000004000057882 */ /* 0x000fe20000000000 */
[----:B------:R-:W-:Y:S01]  /*1b40*/  UMOV UR7, 0x40000040 ;  /* 0x4000004000077882 */ /* 0x000fe20000000000 */
[----:B------:R-:W-:Y:S01]  /*1b50*/  ULOP3.LUT UR20, UR4, 0x10000, URZ, 0xfc, !UPT ;  /* 0x0001000004147892 */ /* 0x000fe2000f8efc3f */
[----:B------:R-:W-:Y:S01]  /*1b60*/  IMAD.IADD R3, R17, 0x1, R6 ;  /* 0x0000000111037824 */ /* 0x000fe200078e0206 */
[----:B------:R-:W-:Y:S01]  /*1b70*/  UIADD3 UR4, UR16, 0x2, URZ ;  /* 0x0000000210047890 */ /* 0x000fe2000fffe03f */
[----:B01----:R-:W-:Y:S01]  /*1b80*/  @!P1 VIADD R0, R5, 0x16840 ;  /* 0x0001684005009836 */ /* 0x003fe20000000000 */
[----:B------:R-:W-:Y:S01]  /*1b90*/  ULEA UR18, UR39, UR20, 0xa ;  /* 0x0000001427127291 */ /* 0x000fe2000f8e503f */
[--C-:B------:R-:W-:Y:S01]  /*1ba0*/  IMAD R7, R16, -0x2, R3.reuse ;  /* 0xfffffffe10077824 */ /* 0x100fe200078e0203 */
[----:B------:R-:W-:Y:S01]  /*1bb0*/  UIADD3 UR8, UR16, 0x4, URZ ;  /* 0x0000000410087890 */ /* 0x000fe2000fffe03f */
[----:B------:R-:W-:Y:S01]  /*1bc0*/  IADD3 R5, -R18, 0x1, R3 ;  /* 0x0000000112057810 */ /* 0x000fe20007ffe103 */
[----:B------:R-:W-:Y:S01]  /*1bd0*/  UIADD3 UR6, UR18, 0x2, URZ ;  /* 0x0000000212067890 */ /* 0x000fe2000fffe03f */
[----:B------:R-:W-:Y:S01]  /*1be0*/  @!P1 PRMT R0, RZ, 0x654, R0 ;  /* 0x00000654ff009816 */ /* 0x000fe20000000000 */
[----:B------:R-:W-:Y:S01]  /*1bf0*/  UIADD3 UR10, UR18, 0x4, URZ ;  /* 0x00000004120a7890 */ /* 0x000fe2000fffe03f */
[----:B------:R-:W-:Y:S01]  /*1c00*/  LEA R8, R88, 0xffffff80, 0x7 ;  /* 0xffffff8058087811 */ /* 0x000fe200078e38ff */
[----:B------:R-:W-:Y:S01]  /*1c10*/  UMOV UR9, 0x40000040 ;  /* 0x4000004000097882 */ /* 0x000fe20000000000 */
[----:B------:R-:W-:Y:S01]  /*1c20*/  HGMMA.64x128x16.F32 R24, gdesc[UR16], RZ, !UPT, gsb0 ;  /* 0x01e00000101879f0 */ /* 0x000fe2000c0008ff */
[----:B------:R-:W-:Y:S01]  /*1c30*/  UMOV UR11, 0x40000040 ;  /* 0x40000040000b7882 */ /* 0x000fe20000000000 */
[----:B------:R-:W-:Y:S01]  /*1c40*/  UIADD3 UR12, UR16, 0x6, URZ ;  /* 0x00000006100c7890 */ /* 0x000fe2000fffe03f */
[----:B------:R-:W-:Y:S01]  /*1c50*/  IMAD R5, R16, -0x2, R5 ;  /* 0xfffffffe10057824 */ /* 0x000fe200078e0205 */
[----:B------:R-:W-:Y:S01]  /*1c60*/  UIADD3 UR14, UR18, 0x6, URZ ;  /* 0x00000006120e7890 */ /* 0x000fe2000fffe03f */
[----:B------:R-:W-:Y:S01]  /*1c70*/  UMOV UR13, 0x40000040 ;  /* 0x40000040000d7882 */ /* 0x000fe20000000000 */
[----:B------:R-:W-:Y:S01]  /*1c80*/  UMOV UR15, 0x40000040 ;  /* 0x40000040000f7882 */ /* 0x000fe20000000000 */
[----:B------:R-:W-:Y:S01]  /*1c90*/  ULDC UR23, c[0x0][0x9dc] ;  /* 0x0002770000177ab9 */ /* 0x000fe20000000800 */
[----:B------:R-:W-:-:S02]  /*1ca0*/  WARPGROUP.DEPBAR.LE gsb0, 0x0 ;  /* 0x00008000000079c5 */ /* 0x000fc40000010000 */
[----:B------:R-:W-:-:S06]  /*1cb0*/  WARPGROUP.ARRIVE ;  /* 0x00000000000079c5 */ /* 0x000fcc0000000000 */
[----:B------:R-:W-:Y:S01]  /*1cc0*/  HGMMA.64x128x16.F32 R24, gdesc[UR4], R24, gsb0 ;  /* 0x01e00000041879f0 */ /* 0x000fe20008000818 */
[----:B------:R-:W-:Y:S02]  /*1cd0*/  ULDC.64 UR6, c[0x0][0x9e0] ;  /* 0x0002780000067ab9 */ /* 0x000fe40000000a00 */
[----:B------:R-:W-:Y:S01]  /*1ce0*/  UISETP.GE.AND UP0, UPT, UR7, 0x1, UPT ;  /* 0x000000010700788c */ /* 0x000fe2000bf06270 */
[----:B------:R-:W-:-:S05]  /*1cf0*/  VIADD R9, R5, UR6 ;  /* 0x0000000605097c36 */ /* 0x000fca0008000000 */
[----:B------:R-:W-:Y:S01]  /*1d00*/  PLOP3.LUT P2, PT, PT, PT, UP0, 0x40, 0x0 ;  /* 0x000000000000781c */ /* 0x000fe20003f4e808 */
[----:B------:R-:W-:Y:S02]  /*1d10*/  WARPGROUP.DEPBAR.LE gsb0, 0x0 ;  /* 0x00008000000079c5 */ /* 0x000fe40000010000 */
[----:B------:R-:W-:Y:S01]  /*1d20*/  WARPGROUP.ARRIVE ;  /* 0x00000000000079c5 */ /* 0x000fe20000000000 */
[----:B--2---:R-:W-:-:S05]  /*1d30*/  IMAD R4, R153, 0xc0, R2 ;  /* 0x000000c099047824 */ /* 0x004fca00078e0202 */
[----:B------:R-:W-:Y:S01]  /*1d40*/  HGMMA.64x128x16.F32 R24, gdesc[UR8], R24, gsb0 ;  /* 0x01e00000081879f0 */ /* 0x000fe20008000818 */
[----:B------:R-:W-:-:S06]  /*1d50*/  ULOP3.LUT UR10, URZ, UR23, URZ, 0x33, !UPT ;  /* 0x000000173f0a7292 */ /* 0x000fcc000f8e333f */
[----:B------:R-:W-:-:S04]  /*1d60*/  VIADD R5, R5, UR10 ;  /* 0x0000000a05057c36 */ /* 0x000fc80008000000 */
[----:B------:R-:W-:Y:S01]  /*1d70*/  IMAD.IADD R2, R5, 0x1, R4 ;  /* 0x0000000105027824 */ /* 0x000fe200078e0204 */
[----:B------:R-:W-:Y:S02]  /*1d80*/  WARPGROUP.DEPBAR.LE gsb0, 0x0 ;  /* 0x00008000000079c5 */ /* 0x000fe40000010000 */
[----:B------:R-:W-:-:S06]  /*1d90*/  WARPGROUP.ARRIVE ;  /* 0x00000000000079c5 */ /* 0x000fcc0000000000 */
[----:B------:R-:W-:Y:S03]  /*1da0*/  HGMMA.64x128x16.F32 R24, gdesc[UR12], R24, gsb0 ;  /* 0x01e000000c1879f0 */ /* 0x000fe60008000818 */
[----:B------:R-:W-:Y:S02]  /*1db0*/  WARPGROUP.DEPBAR.LE gsb0, 0x0 ;  /* 0x00008000000079c5 */ /* 0x000fe40000010000 */
[----:B------:R0:W-:Y:S02]  /*1dc0*/  @!P1 SYNCS.ARRIVE.TRANS64.RED.A1T0 RZ, [R0+URZ], RZ ;  /* 0x000000ff00ff99a7 */ /* 0x0001e4000810043f */
[----:B0-----:R-:W-:Y:S01]  /*1dd0*/  VIADDMNMX R0, R4, R9, R7, PT ;  /* 0x0000000904007246 */ /* 0x001fe20003800107 */
[----:B------:R-:W-:Y:S06]  /*1de0*/  @P2 BRA `(.L_x_857) ;  /* 0x0000000000582947 */ /* 0x000fec0003800000 */
[----:B------:R-:W-:Y:S01]  /*1df0*/  IADD3 R3, -R18, R17, R4 ;  /* 0x0000001112037210 */ /* 0x000fe20007ffe104 */
[----:B------:R-:W-:Y:S03]  /*1e00*/  BSSY B0, `(.L_x_858) ;  /* 0x0000010000007945 */ /* 0x000fe60003800000 */
        /* <DEDUP_REMOVED lines=10> */
.L_x_859:
[----:B------:R-:W-:-:S06]  /*1eb0*/  UISETP.NE.AND UP1, UPT, UR7, 0x1, UPT ;  /* 0x000000010700788c */ /* 0x000fcc000bf25270 */
[----:B------:R-:W-:-:S05]  /*1ec0*/  PLOP3.LUT P2, PT, PT, PT, UP1, 0x80, 0x0 ;  /* 0x000000000000781c */ /* 0x000fca0003f4f018 */
[----:B------:R-:W-:-:S08]  /*1ed0*/  @UP1 ULDC.64 UR10, c[0x0][0x9e8] ;  /* 0x00027a00000a1ab9 */ /* 0x000fd00000000a00 */
[----:B------:R-:W-:-:S05]  /*1ee0*/  @P2 IMAD.HI.U32 R10, R3, UR10, RZ ;  /* 0x0000000a030a2c27 */ /* 0x000fca000f8e00ff */
[----:B------:R-:W-:-:S07]  /*1ef0*/  @P2 SHF.R.U32.HI R3, RZ, UR11, R10 ;  /* 0x0000000bff032c19 */ /* 0x000fce000801160a */
.L_x_860:
[----:B------:R-:W-:Y:S05]  /*1f00*/  BSYNC B0 ;  /* 0x0000000000007941 */ /* 0x000fea0003800000 */
.L_x_858:
[----:B------:R-:W-:-:S04]  /*1f10*/  IMAD R3, R3, UR7, -R8 ;  /* 0x0000000703037c24 */ /* 0x000fc8000f8e0a08 */
[----:B------:R-:W-:-:S05]  /*1f20*/  IMAD R3, R16, -0x2, R3 ;  /* 0xfffffffe10037824 */ /* 0x000fca00078e0203 */
[----:B------:R-:W-:Y:S02]  /*1f30*/  VIMNMX R2, R2, R3, !PT ;  /* 0x0000000302027248 */ /* 0x000fe40007fe0100 */
[----:B------:R-:W-:-:S07]  /*1f40*/  VIADDMNMX R0, R3, UR7, R0, PT ;  /* 0x0000000703007c46 */ /* 0x000fce000b800100 */
.L_x_857:
        /* <DEDUP_REMOVED lines=179> */
[----:B------:R-:W-:Y:S02]  /*2a80*/  ISETP.GE.AND P6, PT, R6, 0x7a, PT ;  /* 0x0000007a0600780c */ /* 0x000fe40003fc6270 */
[----:B------:R-:W-:-:S11]  /*2a90*/  IADD3 R6, R5, 0x8, R4 ;  /* 0x0000000805067810 */ /* 0x000fd60007ffe004 */
[----:B------:R-:W-:Y:S02]  /*2aa0*/  @P6 LOP3.LUT R22, R22, 0x8000000, RZ, 0xfc, !PT ;  /* 0x0800000016166812 */ /* 0x000fe400078efcff */
[----:B------:R-:W-:-:S04]  /*2ab0*/  ISETP.GT.AND P6, PT, R2, 0x79, !P6 ;  /* 0x000000790200780c */ /* 0x000fc800077c4270 */
[----:B------:R-:W-:Y:S01]  /*2ac0*/  ISETP.LT.OR P6, PT, R0, 0x7a, P6 ;  /* 0x0000007a0000780c */ /* 0x000fe200037c1670 */
[----:B------:R-:W-:-:S03]  /*2ad0*/  VIADD R0, R4, 0x8 ;  /* 0x0000000804007836 */ /* 0x000fc60000000000 */
[----:B------:R-:W-:Y:S02]  /*2ae0*/  FSEL R85, R85, -INF , !P6 ;  /* 0xff80000055557808 */ /* 0x000fe40007000000 */
[----:B------:R-:W-:Y:S02]  /*2af0*/  PLOP3.LUT P6, PT, PT, PT, UP0, 0x40, 0x0 ;  /* 0x000000000000781c */ /* 0x000fe40003fce808 */
[----:B------:R-:W-:-:S11]  /*2b00*/  VIADDMNMX R0, R0, R9, R7, PT ;  /* 0x0000000900007246 */ /* 0x000fd60003800107 */
[----:B------:R-:W-:Y:S05]  /*2b10*/  @P6 BRA `(.L_x_861) ;  /* 0x0000000000646947 */ /* 0x000fea0003800000 */
[----:B------:R-:W-:Y:S01]  /*2b20*/  IADD3 R5, R17, 0x8, R4 ;  /* 0x0000000811057810 */ /* 0x000fe20007ffe004 */
[----:B------:R-:W-:Y:S04]  /*2b30*/  BSSY B0, `(.L_x_862) ;  /* 0x0000013000007945 */ /* 0x000fe80003800000 */
        /* <DEDUP_REMOVED lines=12> */
.L_x_863:
[----:B------:R-:W-:-:S06]  /*2c00*/  UISETP.NE.AND UP1, UPT, UR7, 0x1, UPT ;  /* 0x000000010700788c */ /* 0x000fcc000bf25270 */
[----:B------:R-:W-:-:S05]  /*2c10*/  PLOP3.LUT P6, PT, PT, PT, UP1, 0x80, 0x0 ;  /* 0x000000000000781c */ /* 0x000fca0003fcf018 */
[----:B------:R-:W-:-:S08]  /*2c20*/  @UP1 ULDC.64 UR10, c[0x0][0x9e8] ;  /* 0x00027a00000a1ab9 */ /* 0x000fd00000000a00 */
[----:B------:R-:W-:Y:S01]  /*2c30*/  @P6 IMAD.HI.U32 R2, R5, UR10, RZ ;  /* 0x0000000a05026c27 */ /* 0x000fe2000f8e00ff */
[----:B------:R-:W-:-:S13]  /*2c40*/  PLOP3.LUT P6, PT, PT, PT, UP1, 0x80, 0x0 ;  /* 0x000000000000781c */ /* 0x000fda0003fcf018 */
[----:B------:R-:W-:-:S07]  /*2c50*/  @P6 SHF.R.U32.HI R5, RZ, UR11, R2 ;  /* 0x0000000bff056c19 */ /* 0x000fce0008011602 */
.L_x_864:
[----:B------:R-:W-:Y:S05]  /*2c60*/  BSYNC B0 ;  /* 0x0000000000007941 */ /* 0x000fea0003800000 */
.L_x_862:
[----:B------:R-:W-:-:S04]  /*2c70*/  IMAD R5, R5, UR7, -R8 ;  /* 0x0000000705057c24 */ /* 0x000fc8000f8e0a08 */
[----:B------:R-:W-:-:S05]  /*2c80*/  IMAD R5, R16, -0x2, R5 ;  /* 0xfffffffe10057824 */ /* 0x000fca00078e0205 */
[----:B------:R-:W-:Y:S02]  /*2c90*/  VIMNMX R6, R6, R5, !PT ;  /* 0x0000000506067248 */ /* 0x000fe40007fe0100 */
[----:B------:R-:W-:-:S07]  /*2ca0*/  VIADDMNMX R0, R5, UR7, R0, PT ;  /* 0x0000000705007c46 */ /* 0x000fce000b800100 */
.L_x_861:
[----:B------:R-:W-:Y:S01]  /*2cb0*/  ISETP.GT.AND P2, PT, R6, 0x1, !P2 ;  /* 0x000000010600780c */ /* 0x000fe20005744270 */
[----:B------:R-:W-:Y:S01]  /*2cc0*/  ULDC UR22, c[0x0][0x988] ;  /* 0x0002620000167ab9 */ /* 0x000fe20000000800 */
[----:B------:R-:W-:Y:S02]  /*2cd0*/  LOP3.LUT P6, RZ, R22, 0x8, RZ, 0xc0, !PT ;  /* 0x0000000816ff7812 */ /* 0x000fe400078cc0ff */
        /* <DEDUP_REMOVED lines=77> */
[----:B------:R-:W0:Y:S01]  /*31b0*/  SHFL.BFLY PT, R2, R5, 0x2, 0x1f ;  /* 0x0c401f0005027f89 */ /* 0x000e2200000e0000 */
        /* <DEDUP_REMOVED lines=13> */
[----:B0-----:R-:W-:Y:S02]  /*3290*/  FMNMX.FTZ R7, R5, R2, !PT ;  /* 0x0000000205077209 */ /* 0x001fe40007810000 */
[----:B------:R-:W-:Y:S02]  /*32a0*/  FSEL R54, R54, -INF , !P2 ;  /* 0xff80000036367808 */ /* 0x000fe40005000000 */
[----:B------:R-:W-:Y:S01]  /*32b0*/  ISETP.GT.AND P2, PT, R6, 0x39, !P6 ;  /* 0x000000390600780c */ /* 0x000fe20007744270 */
[----:B------:R-:W0:Y:S01]  /*32c0*/  SHFL.BFLY PT, R2, R7, 0x1, 0x1f ;  /* 0x0c201f0007027f89 */ /* 0x000e2200000e0000 */
        /* <DEDUP_REMOVED lines=8> */
[----:B------:R-:W-:-:S04]  /*3350*/  ISETP.LT.OR P2, PT, R0, 0x41, P2 ;  /* 0x000000410000780c */ /* 0x000fc80001741670 */
[----:B------:R-:W-:Y:S02]  /*3360*/  FSEL R58, R58, -INF , !P2 ;  /* 0xff8000003a3a7808 */ /* 0x000fe40005000000 */
[----:B------:R-:W-:Y:S02]  /*3370*/  LOP3.LUT P2, RZ, R22, 0x2000, RZ, 0xc0, !PT ;  /* 0x0000200016ff7812 */ /* 0x000fe4000784c0ff */
[----:B0-----:R-:W-:Y:S02]  /*3380*/  FMNMX.FTZ R2, R7, R2, !PT ;  /* 0x0000000207027209 */ /* 0x001fe40007810000 */
[----:B------:R-:W-:-:S03]  /*3390*/  ISETP.GT.AND P2, PT, R6, 0x41, !P2 ;  /* 0x000000410600780c */ /* 0x000fc60005744270 */
[----:B------:R-:W-:Y:S01]  /*33a0*/  FMUL.FTZ R8, R2, UR22 ;  /* 0x0000001602087c20 */ /* 0x000fe20008410000 */
        /* <DEDUP_REMOVED lines=40> */
[----:B------:R-:W-:Y:S02]  /*3630*/  ISETP.GT.AND P2, PT, R6, RZ, !P6 ;  /* 0x000000ff0600720c */ /* 0x000fe40007744270 */
[----:B------:R-:W-:Y:S01]  /*3640*/  LOP3.LUT P6, RZ, R22, 0x8000000, RZ, 0xc0, !PT ;  /* 0x0800000016ff7812 */ /* 0x000fe200078cc0ff */
[--C-:B------:R-:W-:Y:S01]  /*3650*/  FFMA.FTZ R148, R3, UR22, -R8.reuse ;  /* 0x0000001603947c23 */ /* 0x100fe20008010808 */
[----:B------:R-:W-:Y:S01]  /*3660*/  ISETP.LT.OR P2, PT, R0, 0x1, P2 ;  /* 0x000000010000780c */ /* 0x000fe20001741670 */
[--C-:B------:R-:W-:Y:S01]  /*3670*/  FFMA.FTZ R3, R25, UR22, -R8.reuse ;  /* 0x0000001619037c23 */ /* 0x100fe20008010808 */
[----:B------:R-:W-:Y:S01]  /*3680*/  ISETP.GT.AND P6, PT, R6, 0x79, !P6 ;  /* 0x000000790600780c */ /* 0x000fe200077c4270 */
[--C-:B------:R-:W-:Y:S01]  /*3690*/  FFMA.FTZ R5, R29, UR22, -R8.reuse ;  /* 0x000000161d057c23 */ /* 0x100fe20008010808 */
[----:B------:R-:W-:Y:S01]  /*36a0*/  FSEL R26, R26, -INF , !P2 ;  /* 0xff8000001a1a7808 */ /* 0x000fe20005000000 */
[--C-:B------:R-:W-:Y:S01]  /*36b0*/  FFMA.FTZ R41, R41, UR22, -R8.reuse ;  /* 0x0000001629297c23 */ /* 0x100fe20008010808 */
[----:B------:R-:W-:Y:S01]  /*36c0*/  LOP3.LUT P2, RZ, R22, 0x4000000, RZ, 0xc0, !PT ;  /* 0x0400000016ff7812 */ /* 0x000fe2000784c0ff */
[--C-:B------:R-:W-:Y:S01]  /*36d0*/  FFMA.FTZ R53, R53, UR22, -R8.reuse ;  /* 0x0000001635357c23 */ /* 0x100fe20008010808 */
[----:B------:R-:W-:Y:S01]  /*36e0*/  FMNMX.FTZ R7, R26, R27, !PT ;  /* 0x0000001b1a077209 */ /* 0x000fe20007810000 */
[--C-:B------:R-:W-:Y:S01]  /*36f0*/  FFMA.FTZ R150, R28, UR22, -R8.reuse ;  /* 0x000000161c967c23 */ /* 0x100fe20008010808 */
[----:B------:R-:W-:Y:S01]  /*3700*/  ISETP.GT.AND P2, PT, R6, 0x69, !P2 ;  /* 0x000000690600780c */ /* 0x000fe20005744270 */
[----:B------:R-:W-:Y:S01]  /*3710*/  MUFU.EX2 R148, R148 ;  /* 0x0000009400947308 */ /* 0x000fe20000000800 */
[----:B------:R-:W-:Y:S01]  /*3720*/  FMNMX.FTZ R10, R30, R7, !PT ;  /* 0x000000071e0a7209 */ /* 0x000fe20007810000 */
[--C-:B------:R-:W-:Y:S01]  /*3730*/  FFMA.FTZ R144, R32, UR22, -R8.reuse ;  /* 0x0000001620907c23 */ /* 0x100fe20008010808 */
[----:B------:R-:W-:Y:S01]  /*3740*/  ISETP.LT.OR P2, PT, R0, 0x6a, P2 ;  /* 0x0000006a0000780c */ /* 0x000fe20001741670 */
[--C-:B------:R-:W-:Y:S01]  /*3750*/  FFMA.FTZ R33, R33, UR22, -R8.reuse ;  /* 0x0000001621217c23 */ /* 0x100fe20008010808 */
[----:B------:R-:W-:Y:S01]  /*3760*/  FMNMX.FTZ R7, R31, R10, !PT ;  /* 0x0000000a1f077209 */ /* 0x000fe20007810000 */
[--C-:B------:R-:W-:Y:S01]  /*3770*/  FFMA.FTZ R37, R37, UR22, -R8.reuse ;  /* 0x0000001625257c23 */ /* 0x100fe20008010808 */
[----:B------:R-:W-:Y:S01]  /*3780*/  FSEL R79, R79, -INF , !P2 ;  /* 0xff8000004f4f7808 */ /* 0x000fe20005000000 */
[----:B------:R-:W0:Y:S01]  /*3790*/  MUFU.EX2 R3, R3 ;  /* 0x0000000300037308 */ /* 0x000e220000000800 */
[----:B------:R-:W-:Y:S01]  /*37a0*/  FMNMX.FTZ R10, R34, R7, !PT ;  /* 0x00000007220a7209 */ /* 0x000fe20007810000 */
[--C-:B------:R-:W-:Y:S01]  /*37b0*/  FFMA.FTZ R45, R45, UR22, -R8.reuse ;  /* 0x000000162d2d7c23 */ /* 0x100fe20008010808 */
[----:B------:R-:W-:Y:S01]  /*37c0*/  ISETP.LT.OR P6, PT, R0, 0x7a, P6 ;  /* 0x0000007a0000780c */ /* 0x000fe200037c1670 */
[--C-:B------:R-:W-:Y:S01]  /*37d0*/  FFMA.FTZ R49, R49, UR22, -R8.reuse ;  /* 0x0000001631317c23 */ /* 0x100fe20008010808 */
[----:B------:R-:W-:Y:S01]  /*37e0*/  FMNMX.FTZ R9, R35, R10, !PT ;  /* 0x0000000a23097209 */ /* 0x000fe20007810000 */
[--C-:B------:R-:W-:Y:S01]  /*37f0*/  FFMA.FTZ R146, R36, UR22, -R8.reuse ;  /* 0x0000001624927c23 */ /* 0x100fe20008010808 */
[----:B------:R-:W-:Y:S01]  /*3800*/  FSEL R87, R87, -INF , !P6 ;  /* 0xff80000057577808 */ /* 0x000fe20007000000 */
[----:B------:R-:W1:Y:S01]  /*3810*/  MUFU.EX2 R150, R150 ;  /* 0x0000009600967308 */ /* 0x000e620000000800 */
[----:B------:R-:W-:Y:S01]  /*3820*/  FMNMX.FTZ R10, R38, R9, !PT ;  /* 0x00000009260a7209 */ /* 0x000fe20007810000 */
[--C-:B------:R-:W-:Y:S01]  /*3830*/  FFMA.FTZ R140, R40, UR22, -R8.reuse ;  /* 0x00000016288c7c23 */ /* 0x100fe20008010808 */
[--C-:B------:R-:W-:Y:S01]  /*3840*/  FFMA.FTZ R142, R44, UR22, -R8.reuse ;  /* 0x000000162c8e7c23 */ /* 0x100fe20008010808 */
[--C-:B------:R-:W-:Y:S01]  /*3850*/  FFMA.FTZ R136, R48, UR22, -R8.reuse ;  /* 0x0000001630887c23 */ /* 0x100fe20008010808 */
[----:B------:R-:W-:Y:S01]  /*3860*/  FMNMX.FTZ R9, R39, R10, !PT ;  /* 0x0000000a27097209 */ /* 0x000fe20007810000 */
[--C-:B------:R-:W-:Y:S01]  /*3870*/  FFMA.FTZ R138, R52, UR22, -R8.reuse ;  /* 0x00000016348a7c23 */ /* 0x100fe20008010808 */
[--C-:B------:R-:W-:Y:S01]  /*3880*/  FFMA.FTZ R132, R56, UR22, -R8.reuse ;  /* 0x0000001638847c23 */ /* 0x100fe20008010808 */
[----:B------:R-:W2:Y:S01]  /*3890*/  MUFU.EX2 R5, R5 ;  /* 0x0000000500057308 */ /* 0x000ea20000000800 */
        /* <DEDUP_REMOVED lines=9> */
[--C-:B------:R-:W-:Y:S01]  /*3930*/  FFMA.FTZ R126, R76, UR22, -R8.reuse ;  /* 0x000000164c7e7c23 */ /* 0x100fe20008010808 */
[--C-:B------:R-:W-:Y:S01]  /*3940*/  FFMA.FTZ R120, R80, UR22, -R8.reuse ;  /* 0x0000001650787c23 */ /* 0x100fe20008010808 */
[----:B------:R-:W-:Y:S01]  /*3950*/  FFMA.FTZ R122, R84, UR22, -R8 ;  /* 0x00000016547a7c23 */ /* 0x000fe20008010808 */
[----:B------:R-:W-:-:S03]  /*3960*/  FMNMX.FTZ R11, R47, R10, !PT ;  /* 0x0000000a2f0b7209 */ /* 0x000fc60007810000 */
[----:B------:R4:W5:Y:S01]  /*3970*/  MUFU.EX2 R7, R33 ;  /* 0x0000002100077308 */ /* 0x0009620000000800 */
[----:B------:R-:W-:-:S04]  /*3980*/  FMNMX.FTZ R10, R50, R11, !PT ;  /* 0x0000000b320a7209 */ /* 0x000fc80007810000 */
[----:B------:R-:W-:-:S03]  /*3990*/  FMNMX.FTZ R13, R51, R10, !PT ;  /* 0x0000000a330d7209 */ /* 0x000fc60007810000 */
[----:B------:R-:W-:Y:S01]  /*39a0*/  MUFU.EX2 R11, R41 ;  /* 0x00000029000b7308 */ /* 0x000fe20000000800 */
[----:B------:R-:W-:Y:S01]  /*39b0*/  FMNMX.FTZ R10, R54, R13, !PT ;  /* 0x0000000d360a7209 */ /* 0x000fe20007810000 */
[----:B----4-:R-:W-:-:S03]  /*39c0*/  FFMA.FTZ R33, R65, UR22, -R8 ;  /* 0x0000001641217c23 */ /* 0x010fc60008010808 */
[----:B------:R-:W-:-:S03]  /*39d0*/  FMNMX.FTZ R13, R55, R10, !PT ;  /* 0x0000000a370d7209 */ /* 0x000fc60007810000 */
[----:B------:R4:W-:Y:S01]  /*39e0*/  MUFU.EX2 R9, R37 ;  /* 0x0000002500097308 */ /* 0x0009e20000000800 */
[----:B------:R-:W-:-:S04]  /*39f0*/  FMNMX.FTZ R10, R58, R13, !PT ;  /* 0x0000000d3a0a7209 */ /* 0x000fc80007810000 */
[----:B------:R-:W-:-:S03]  /*3a00*/  FMNMX.FTZ R15, R59, R10, !PT ;  /* 0x0000000a3b0f7209 */ /* 0x000fc60007810000 */
[----:B------:R0:W-:Y:S01]  /*3a10*/  MUFU.EX2 R13, R45 ;  /* 0x0000002d000d7308 */ /* 0x0001e20000000800 */
[----:B------:R-:W-:Y:S01]  /*3a20*/  FMNMX.FTZ R10, R62, R15, !PT ;  /* 0x0000000f3e0a7209 */ /* 0x000fe20007810000 */
[----:B----4-:R-:W-:-:S03]  /*3a30*/  FFMA.FTZ R37, R69, UR22, -R8 ;  /* 0x0000001645257c23 */ /* 0x010fc60008010808 */
[----:B------:R-:W-:-:S03]  /*3a40*/  FMNMX.FTZ R15, R63, R10, !PT ;  /* 0x0000000a3f0f7209 */ /* 0x000fc60007810000 */
[----:B------:R-:W4:Y:S01]  /*3a50*/  MUFU.EX2 R146, R146 ;  /* 0x0000009200927308 */ /* 0x000f220000000800 */
[----:B------:R-:W-:Y:S01]  /*3a60*/  FMNMX.FTZ R10, R66, R15, !PT ;  /* 0x0000000f420a7209 */ /* 0x000fe20007810000 */
[----:B0-----:R-:W-:-:S03]  /*3a70*/  FFMA.FTZ R45, R77, UR22, -R8 ;  /* 0x000000164d2d7c23 */ /* 0x001fc60008010808 */
[----:B------:R-:W-:-:S03]  /*3a80*/  FMNMX.FTZ R21, R67, R10, !PT ;  /* 0x0000000a43157209 */ /* 0x000fc60007810000 */
[----:B------:R0:W-:Y:S01]  /*3a90*/  MUFU.EX2 R15, R49 ;  /* 0x00000031000f7308 */ /* 0x0001e20000000800 */
[----:B------:R-:W-:-:S04]  /*3aa0*/  FMNMX.FTZ R10, R70, R21, !PT ;  /* 0x00000015460a7209 */ /* 0x000fc80007810000 */
        /* <DEDUP_REMOVED lines=21> */
[----:B------:R-:W-:-:S04]  /*3c00*/  FFMA.FTZ R41, R73, UR22, -R8 ;  /* 0x0000001649297c23 */ /* 0x000fc80008010808 */
[----:B0-----:R-:W0:Y:S02]  /*3c10*/  SHFL.BFLY PT, R53, R6, 0x1, 0x1f ;  /* 0x0c201f0006357f89 */ /* 0x001e2400000e0000 */
[----:B------:R-:W-:Y:S08]  /*3c20*/  MUFU.EX2 R29, R29 ;  /* 0x0000001d001d7308 */ /* 0x000ff00000000800 */
[----:B------:R-:W-:Y:S08]  /*3c30*/  MUFU.EX2 R128, R128 ;  /* 0x0000008000807308 */ /* 0x000ff00000000800 */
[----:B------:R-:W-:Y:S01]  /*3c40*/  MUFU.EX2 R33, R33 ;  /* 0x0000002100217308 */ /* 0x000fe20000000800 */
[----:B0-----:R-:W-:Y:S01]  /*3c50*/  FMNMX.FTZ R0, R6, R53, !PT ;  /* 0x0000003506007209 */ /* 0x001fe20007810000 */
[----:B------:R-:W-:-:S06]  /*3c60*/  FFMA.FTZ R53, R85, UR22, -R8 ;  /* 0x0000001655357c23 */ /* 0x000fcc0008010808 */
[----:B------:R-:W-:Y:S01]  /*3c70*/  MUFU.EX2 R130, R130 ;  /* 0x0000008200827308 */ /* 0x000fe20000000800 */
[C---:B------:R-:W-:Y:S01]  /*3c80*/  FSETP.NEU.FTZ.AND P2, PT, R0.reuse, -INF , PT ;  /* 0xff8000000000780b */ /* 0x040fe20003f5d000 */
[----:B------:R-:W-:-:S05]  /*3c90*/  FMUL.FTZ R6, R0, UR22 ;  /* 0x0000001600067c20 */ /* 0x000fca0008410000 */
[----:B------:R-:W-:Y:S01]  /*3ca0*/  FSEL R6, R6, RZ, P2 ;  /* 0x000000ff06067208 */ /* 0x000fe20001000000 */
[----:B------:R-:W-:Y:S01]  /*3cb0*/  MUFU.EX2 R37, R37 ;  /* 0x0000002500257308 */ /* 0x000fe20000000800 */
[----:B------:R-:W-:-:S03]  /*3cc0*/  PLOP3.LUT P2, PT, PT, PT, UP0, 0x40, 0x0 ;  /* 0x000000000000781c */ /* 0x000fc60003f4e808 */
[--C-:B------:R-:W-:Y:S01]  /*3cd0*/  FFMA.FTZ R8, R27, UR22, -R6.reuse ;  /* 0x000000161b087c23 */ /* 0x100fe20008010806 */
[----:B------:R-:W-:Y:S01]  /*3ce0*/  FADD.FTZ R27, R148, R3 ;  /* 0x00000003941b7221 */ /* 0x000fe20000010000 */
[--C-:B------:R-:W-:Y:S01]  /*3cf0*/  FFMA.FTZ R149, R26, UR22, -R6.reuse ;  /* 0x000000161a957c23 */ /* 0x100fe20008010806 */
[--C-:B------:R-:W-:Y:S01]  /*3d00*/  FFMA.FTZ R151, R30, UR22, -R6.reuse ;  /* 0x000000161e977c23 */ /* 0x100fe20008010806 */
[--C-:B------:R-:W-:Y:S01]  /*3d10*/  FFMA.FTZ R10, R31, UR22, -R6.reuse ;  /* 0x000000161f0a7c23 */ /* 0x100fe20008010806 */
[----:B------:R-:W-:Y:S01]  /*3d20*/  FADD.FTZ R30, R150, R27 ;  /* 0x0000001b961e7221 */ /* 0x000fe20000010000 */
[----:B------:R-:W-:Y:S01]  /*3d30*/  MUFU.EX2 R8, R8 ;  /* 0x0000000800087308 */ /* 0x000fe20000000800 */
[--C-:B------:R-:W-:Y:S01]  /*3d40*/  FFMA.FTZ R145, R34, UR22, -R6.reuse ;  /* 0x0000001622917c23 */ /* 0x100fe20008010806 */
[----:B------:R-:W-:Y:S01]  /*3d50*/  FFMA.FTZ R12, R35, UR22, -R6 ;  /* 0x00000016230c7c23 */ /* 0x000fe20008010806 */
[----:B--2---:R-:W-:Y:S01]  /*3d60*/  FADD.FTZ R27, R5, R30 ;  /* 0x0000001e051b7221 */ /* 0x004fe20000010000 */
[--C-:B------:R-:W-:Y:S01]  /*3d70*/  FFMA.FTZ R147, R38, UR22, -R6.reuse ;  /* 0x0000001626937c23 */ /* 0x100fe20008010806 */
[--C-:B------:R-:W-:Y:S01]  /*3d80*/  FFMA.FTZ R14, R39, UR22, -R6.reuse ;  /* 0x00000016270e7c23 */ /* 0x100fe20008010806 */
[--C-:B------:R-:W-:Y:S01]  /*3d90*/  FFMA.FTZ R141, R42, UR22, -R6.reuse ;  /* 0x000000162a8d7c23 */ /* 0x100fe20008010806 */
[----:B---3--:R-:W-:Y:S01]  /*3da0*/  FADD.FTZ R30, R144, R27 ;  /* 0x0000001b901e7221 */ /* 0x008fe20000010000 */
[----:B------:R-:W0:Y:S01]  /*3db0*/  MUFU.EX2 R149, R149 ;  /* 0x0000009500957308 */ /* 0x000e220000000800 */
[--C-:B------:R-:W-:Y:S01]  /*3dc0*/  FFMA.FTZ R20, R43, UR22, -R6.reuse ;  /* 0x000000162b147c23 */ /* 0x100fe20008010806 */
[----:B------:R-:W-:Y:S01]  /*3dd0*/  FFMA.FTZ R143, R46, UR22, -R6 ;  /* 0x000000162e8f7c23 */ /* 0x000fe20008010806 */
[----:B-----5:R-:W-:Y:S01]  /*3de0*/  FADD.FTZ R27, R7, R30 ;  /* 0x0000001e071b7221 */ /* 0x020fe20000010000 */
[--C-:B------:R-:W-:Y:S01]  /*3df0*/  FFMA.FTZ R24, R47, UR22, -R6.reuse ;  /* 0x000000162f187c23 */ /* 0x100fe20008010806 */
[--C-:B------:R-:W-:Y:S01]  /*3e00*/  FFMA.FTZ R137, R50, UR22, -R6.reuse ;  /* 0x0000001632897c23 */ /* 0x100fe20008010806 */
[--C-:B------:R-:W-:Y:S01]  /*3e10*/  FFMA.FTZ R26, R51, UR22, -R6.reuse ;  /* 0x00000016331a7c23 */ /* 0x100fe20008010806 */
[----:B----4-:R-:W-:Y:S01]  /*3e20*/  FADD.FTZ R32, R146, R27 ;  /* 0x0000001b92207221 */ /* 0x010fe20000010000 */
[----:B------:R-:W1:Y:S01]  /*3e30*/  MUFU.EX2 R151, R151 ;  /* 0x0000009700977308 */ /* 0x000e620000000800 */
[--C-:B------:R-:W-:Y:S01]  /*3e40*/  FFMA.FTZ R139, R54, UR22, -R6.reuse ;  /* 0x00000016368b7c23 */ /* 0x100fe20008010806 */
[----:B------:R-:W-:Y:S01]  /*3e50*/  FFMA.FTZ R28, R55, UR22, -R6 ;  /* 0x00000016371c7c23 */ /* 0x000fe20008010806 */
[----:B------:R-:W-:Y:S01]  /*3e60*/  FADD.FTZ R27, R9, R32 ;  /* 0x00000020091b7221 */ /* 0x000fe20000010000 */
[--C-:B------:R-:W-:Y:S01]  /*3e70*/  FFMA.FTZ R133, R58, UR22, -R6.reuse ;  /* 0x000000163a857c23 */ /* 0x100fe20008010806 */
[--C-:B------:R-:W-:Y:S01]  /*3e80*/  FFMA.FTZ R30, R59, UR22, -R6.reuse ;  /* 0x000000163b1e7c23 */ /* 0x100fe20008010806 */
[----:B------:R-:W-:Y:S01]  /*3e90*/  FFMA.FTZ R135, R62, UR22, -R6 ;  /* 0x000000163e877c23 */ /* 0x000fe20008010806 */
[----:B------:R-:W-:Y:S01]  /*3ea0*/  FADD.FTZ R32, R140, R27 ;  /* 0x0000001b8c207221 */ /* 0x000fe20000010000 */
[----:B------:R-:W2:Y:S01]  /*3eb0*/  MUFU.EX2 R10, R10 ;  /* 0x0000000a000a7308 */ /* 0x000ea20000000800 */
[----:B0-----:R-:W-:Y:S01]  /*3ec0*/  FADD.FTZ R34, R149, R8 ;  /* 0x0000000895227221 */ /* 0x001fe20000010000 */
[----:B------:R-:W-:Y:S01]  /*3ed0*/  FFMA.FTZ R129, R66, UR22, -R6 ;  /* 0x0000001642817c23 */ /* 0x000fe20008010806 */
[----:B------:R-:W-:Y:S01]  /*3ee0*/  FADD.FTZ R31, R11, R32 ;  /* 0x000000200b1f7221 */ /* 0x000fe20000010000 */
[--C-:B------:R-:W-:Y:S01]  /*3ef0*/  FFMA.FTZ R32, R63, UR22, -R6.reuse ;  /* 0x000000163f207c23 */ /* 0x100fe20008010806 */
[--C-:B------:R-:W-:Y:S01]  /*3f00*/  FFMA.FTZ R131, R70, UR22, -R6.reuse ;  /* 0x0000001646837c23 */ /* 0x100fe20008010806 */
[----:B------:R-:W-:Y:S01]  /*3f10*/  FFMA.FTZ R74, R74, UR22, -R6 ;  /* 0x000000164a4a7c23 */ /* 0x000fe20008010806 */
[----:B------:R-:W-:Y:S01]  /*3f20*/  FADD.FTZ R36, R142, R31 ;  /* 0x0000001f8e247221 */ /* 0x000fe20000010000 */
[----:B------:R-:W0:Y:S01]  /*3f30*/  MUFU.EX2 R145, R145 ;  /* 0x0000009100917308 */ /* 0x000e220000000800 */
[----:B-1----:R-:W-:Y:S01]  /*3f40*/  FADD.FTZ R27, R151, R34 ;  /* 0x00000022971b7221 */ /* 0x002fe20000010000 */
[----:B------:R-:W-:Y:S01]  /*3f50*/  FFMA.FTZ R75, R75, UR22, -R6 ;  /* 0x000000164b4b7c23 */ /* 0x000fe20008010806 */
[----:B------:R-:W-:Y:S01]  /*3f60*/  FADD.FTZ R31, R13, R36 ;  /* 0x000000240d1f7221 */ /* 0x000fe20000010000 */
[--C-:B------:R-:W-:Y:S01]  /*3f70*/  FFMA.FTZ R78, R78, UR22, -R6.reuse ;  /* 0x000000164e4e7c23 */ /* 0x100fe20008010806 */
[--C-:B------:R-:W-:Y:S01]  /*3f80*/  FFMA.FTZ R79, R79, UR22, -R6.reuse ;  /* 0x000000164f4f7c23 */ /* 0x100fe20008010806 */
[--C-:B------:R-:W-:Y:S01]  /*3f90*/  FFMA.FTZ R82, R82, UR22, -R6.reuse ;  /* 0x0000001652527c23 */ /* 0x100fe20008010806 */
[--C-:B------:R-:W-:Y:S01]  /*3fa0*/  FFMA.FTZ R83, R83, UR22, -R6.reuse ;  /* 0x0000001653537c23 */ /* 0x100fe20008010806 */
[----:B------:R-:W1:Y:S01]  /*3fb0*/  MUFU.EX2 R12, R12 ;  /* 0x0000000c000c7308 */ /* 0x000e620000000800 */
[----:B--2---:R-:W-:Y:S01]  /*3fc0*/  FADD.FTZ R34, R10, R27 ;  /* 0x0000001b0a227221 */ /* 0x004fe20000010000 */
[--C-:B------:R-:W-:Y:S01]  /*3fd0*/  FFMA.FTZ R86, R86, UR22, -R6.reuse ;  /* 0x0000001656567c23 */ /* 0x100fe20008010806 */
[----:B------:R-:W-:Y:S01]  /*3fe0*/  FFMA.FTZ R87, R87, UR22, -R6 ;  /* 0x0000001657577c23 */ /* 0x000fe20008010806 */
[----:B------:R-:W-:-:S02]  /*3ff0*/  F2FP.F16.F32.PACK_AB R148, R3, R148 ;  /* 0x000000940394723e */ /* 0x000fc400000000ff */
[----:B------:R-:W-:Y:S02]  /*4000*/  F2FP.F16.F32.PACK_AB R150, R5, R150 ;  /* 0x000000960596723e */ /* 0x000fe400000000ff */
[----:B------:R-:W2:Y:S01]  /*4010*/  MUFU.EX2 R147, R147 ;  /* 0x0000009300937308 */ /* 0x000ea20000000800 */
[----:B0-----:R-:W-:Y:S01]  /*4020*/  FADD.FTZ R27, R145, R34 ;  /* 0x00000022911b7221 */ /* 0x001fe20000010000 */
[----:B------:R-:W-:Y:S01]  /*4030*/  FADD.FTZ R34, R136, R31 ;  /* 0x0000001f88227221 */ /* 0x000fe20000010000 */
[----:B------:R-:W-:Y:S02]  /*4040*/  F2FP.F16.F32.PACK_AB R149, R8, R149 ;  /* 0x000000950895723e */ /* 0x000fe400000000ff */
[----:B------:R-:W-:Y:S01]  /*4050*/  F2FP.F16.F32.PACK_AB R144, R7, R144 ;  /* 0x000000900790723e */ /* 0x000fe200000000ff */
[----:B------:R-:W-:Y:S01]  /*4060*/  FADD.FTZ R31, R15, R34 ;  /* 0x000000220f1f7221 */ /* 0x000fe20000010000 */
[----:B------:R-:W-:Y:S01]  /*4070*/  FFMA.FTZ R34, R67, UR22, -R6 ;  /* 0x0000001643227c23 */ /* 0x000fe20008010806 */
[----:B------:R-:W0:Y:S01]  /*4080*/  MUFU.EX2 R14, R14 ;  /* 0x0000000e000e7308 */ /* 0x000e220000000800 */
[----:B-1----:R-:W-:Y:S01]  /*4090*/  FADD.FTZ R36, R12, R27 ;  /* 0x0000001b0c247221 */ /* 0x002fe20000010000 */
[----:B------:R-:W-:-:S02]  /*40a0*/  F2FP.F16.F32.PACK_AB R146, R9, R146 ;  /* 0x000000920992723e */ /* 0x000fc400000000ff */
[----:B------:R-:W-:Y:S02]  /*40b0*/  F2FP.F16.F32.PACK_AB R140, R11, R140 ;  /* 0x0000008c0b8c723e */ /* 0x000fe400000000ff */
[----:B------:R-:W-:Y:S02]  /*40c0*/  F2FP.F16.F32.PACK_AB R142, R13, R142 ;  /* 0x0000008e0d8e723e */ /* 0x000fe400000000ff */
[----:B------:R-:W1:Y:S01]  /*40d0*/  MUFU.EX2 R141, R141 ;  /* 0x0000008d008d7308 */ /* 0x000e620000000800 */
[----:B--2---:R-:W-:Y:S01]  /*40e0*/  FADD.FTZ R27, R147, R36 ;  /* 0x00000024931b7221 */ /* 0x004fe20000010000 */
[----:B------:R-:W-:Y:S01]  /*40f0*/  FADD.FTZ R36, R138, R31 ;  /* 0x0000001f8a247221 */ /* 0x000fe20000010000 */
[----:B------:R-:W-:Y:S02]  /*4100*/  F2FP.F16.F32.PACK_AB R136, R15, R136 ;  /* 0x000000880f88723e */ /* 0x000fe400000000ff */
[C---:B------:R-:W-:Y:S01]  /*4110*/  F2FP.F16.F32.PACK_AB R138, R21.reuse, R138 ;  /* 0x0000008a158a723e */ /* 0x040fe200000000ff */
[----:B------:R-:W-:Y:S01]  /*4120*/  FADD.FTZ R31, R21, R36 ;  /* 0x00000024151f7221 */ /* 0x000fe20000010000 */
[----:B------:R-:W-:Y:S01]  /*4130*/  FFMA.FTZ R36, R71, UR22, -R6 ;  /* 0x0000001647247c23 */ /* 0x000fe20008010806 */
[----:B------:R-:W2:Y:S01]  /*4140*/  MUFU.EX2 R20, R20 ;  /* 0x0000001400147308 */ /* 0x000ea20000000800 */
[----:B0-----:R-:W-:Y:S01]  /*4150*/  FADD.FTZ R38, R14, R27 ;  /* 0x0000001b0e267221 */ /* 0x001fe20000010000 */
[----:B------:R-:W-:Y:S01]  /*4160*/  FADD.FTZ R40, R132, R31 ;  /* 0x0000001f84287221 */ /* 0x000fe20000010000 */
[----:B------:R-:W-:-:S02]  /*4170*/  F2FP.F16.F32.PACK_AB R132, R25, R132 ;  /* 0x000000841984723e */ /* 0x000fc400000000ff */
[----:B------:R-:W-:Y:S01]  /*4180*/  F2FP.F16.F32.PACK_AB R151, R10, R151 ;  /* 0x000000970a97723e */ /* 0x000fe200000000ff */
[----:B------:R-:W-:Y:S01]  /*4190*/  FADD.FTZ R31, R25, R40 ;  /* 0x00000028191f7221 */ /* 0x000fe20000010000 */
[----:B------:R-:W-:Y:S01]  /*41a0*/  F2FP.F16.F32.PACK_AB R145, R12, R145 ;  /* 0x000000910c91723e */ /* 0x000fe200000000ff */
[----:B------:R-:W0:Y:S01]  /*41b0*/  MUFU.EX2 R143, R143 ;  /* 0x0000008f008f7308 */ /* 0x000e220000000800 */
[----:B-1----:R-:W-:Y:S01]  /*41c0*/  FADD.FTZ R27, R141, R38 ;  /* 0x000000268d1b7221 */ /* 0x002fe20000010000 */
[----:B------:R-:W-:Y:S01]  /*41d0*/  FADD.FTZ R40, R134, R31 ;  /* 0x0000001f86287221 */ /* 0x000fe20000010000 */
[C---:B------:R-:W-:Y:S02]  /*41e0*/  F2FP.F16.F32.PACK_AB R134, R29.reuse, R134 ;  /* 0x000000861d86723e */ /* 0x040fe400000000ff */
[----:B------:R-:W-:Y:S01]  /*41f0*/  F2FP.F16.F32.PACK_AB R147, R14, R147 ;  /* 0x000000930e93723e */ /* 0x000fe200000000ff */
[----:B------:R-:W-:Y:S01]  /*4200*/  FADD.FTZ R31, R29, R40 ;  /* 0x000000281d1f7221 */ /* 0x000fe20000010000 */
[----:B------:R-:W-:Y:S01]  /*4210*/  IMAD.IADD R40, R17, 0x1, -R18 ;  /* 0x0000000111287824 */ /* 0x000fe200078e0a12 */
[----:B------:R-:W1:Y:S01]  /*4220*/  MUFU.EX2 R24, R24 ;  /* 0x0000001800187308 */ /* 0x000e620000000800 */
[C---:B--2---:R-:W-:Y:S01]  /*4230*/  FADD.FTZ R38, R20.reuse, R27 ;  /* 0x0000001b14267221 */ /* 0x044fe20000010000 */
[----:B------:R-:W-:Y:S01]  /*4240*/  F2FP.F16.F32.PACK_AB R141, R20, R141 ;  /* 0x0000008d148d723e */ /* 0x000fe200000000ff */
[----:B------:R-:W-:-:S05]  /*4250*/  IMAD R40, R153, 0xc0, R40 ;  /* 0x000000c099287824 */ /* 0x000fca00078e0228 */
[----:B------:R-:W2:Y:S01]  /*4260*/  MUFU.EX2 R137, R137 ;  /* 0x0000008900897308 */ /* 0x000ea20000000800 */
[----:B0-----:R-:W-:Y:S01]  /*4270*/  FADD.FTZ R27, R143, R38 ;  /* 0x000000268f1b7221 */ /* 0x001fe20000010000 */
[----:B------:R-:W-:-:S06]  /*4280*/  R2UR UR10, R40 ;  /* 0x00000000280a72ca */ /* 0x000fcc00000e0000 */
[----:B------:R-:W0:Y:S01]  /*4290*/  MUFU.EX2 R26, R26 ;  /* 0x0000001a001a7308 */ /* 0x000e220000000800 */
[C---:B-1----:R-:W-:Y:S01]  /*42a0*/  FADD.FTZ R38, R24.reuse, R27 ;  /* 0x0000001b18267221 */ /* 0x042fe20000010000 */
[----:B------:R-:W-:-:S05]  /*42b0*/  F2FP.F16.F32.PACK_AB R143, R24, R143 ;  /* 0x0000008f188f723e */ /* 0x000fca00000000ff */
[----:B------:R-:W-:Y:S01]  /*42c0*/  UIADD3 UR6, UR10, UR6, URZ ;  /* 0x000000060a067290 */ /* 0x000fe2000fffe03f */
[----:B------:R-:W1:Y:S01]  /*42d0*/  MUFU.EX2 R139, R139 ;  /* 0x0000008b008b7308 */ /* 0x000e620000000800 */
[----:B--2---:R-:W-:Y:S01]  /*42e0*/  FADD.FTZ R27, R137, R38 ;  /* 0x00000026891b7221 */ /* 0x004fe20000010000 */
[----:B------:R-:W-:Y:S01]  /*42f0*/  FADD.FTZ R38, R128, R31 ;  /* 0x0000001f80267221 */ /* 0x000fe20000010000 */
[----:B------:R-:W-:-:S05]  /*4300*/  F2FP.F16.F32.PACK_AB R128, R33, R128 ;  /* 0x000000802180723e */ /* 0x000fca00000000ff */
[----:B------:R-:W2:Y:S01]  /*4310*/  MUFU.EX2 R28, R28 ;  /* 0x0000001c001c7308 */ /* 0x000ea20000000800 */
[C---:B0-----:R-:W-:Y:S01]  /*4320*/  FADD.FTZ R6, R26.reuse, R27 ;  /* 0x0000001b1a067221 */ /* 0x041fe20000010000 */
[----:B------:R-:W-:Y:S01]  /*4330*/  FADD.FTZ R27, R33, R38 ;  /* 0x00000026211b7221 */ /* 0x000fe20000010000 */
[----:B------:R-:W-:-:S03]  /*4340*/  F2FP.F16.F32.PACK_AB R137, R26, R137 ;  /* 0x000000891a89723e */ /* 0x000fc600000000ff */
[----:B------:R-:W-:Y:S01]  /*4350*/  FADD.FTZ R38, R130, R27 ;  /* 0x0000001b82267221 */ /* 0x000fe20000010000 */
[----:B------:R-:W-:Y:S01]  /*4360*/  F2FP.F16.F32.PACK_AB R130, R37, R130 ;  /* 0x000000822582723e */ /* 0x000fe200000000ff */
[----:B------:R-:W0:Y:S01]  /*4370*/  MUFU.EX2 R133, R133 ;  /* 0x0000008500857308 */ /* 0x000e220000000800 */
[----:B-1----:R-:W-:Y:S01]  /*4380*/  FADD.FTZ R3, R139, R6 ;  /* 0x000000068b037221 */ /* 0x002fe20000010000 */
[----:B------:R-:W-:-:S06]  /*4390*/  FADD.FTZ R5, R37, R38 ;  /* 0x0000002625057221 */ /* 0x000fcc0000010000 */
[----:B------:R-:W1:Y:S01]  /*43a0*/  MUFU.EX2 R30, R30 ;  /* 0x0000001e001e7308 */ /* 0x000e620000000800 */
[C---:B--2---:R-:W-:Y:S01]  /*43b0*/  FADD.FTZ R6, R28.reuse, R3 ;  /* 0x000000031c067221 */ /* 0x044fe20000010000 */
[----:B------:R-:W-:-:S06]  /*43c0*/  F2FP.F16.F32.PACK_AB R139, R28, R139 ;  /* 0x0000008b1c8b723e */ /* 0x000fcc00000000ff */
[----:B------:R-:W2:Y:S01]  /*43d0*/  MUFU.EX2 R135, R135 ;  /* 0x0000008700877308 */ /* 0x000ea20000000800 */
[----:B0-----:R-:W-:-:S07]  /*43e0*/  FADD.FTZ R3, R133, R6 ;  /* 0x0000000685037221 */ /* 0x001fce0000010000 */
[----:B------:R-:W0:Y:S01]  /*43f0*/  MUFU.EX2 R124, R124 ;  /* 0x0000007c007c7308 */ /* 0x000e220000000800 */
[C---:B-1----:R-:W-:Y:S01]  /*4400*/  FADD.FTZ R6, R30.reuse, R3 ;  /* 0x000000031e067221 */ /* 0x042fe20000010000 */
[----:B------:R-:W-:-:S06]  /*4410*/  F2FP.F16.F32.PACK_AB R133, R30, R133 ;  /* 0x000000851e85723e */ /* 0x000fcc00000000ff */
[----:B------:R-:W1:Y:S01]  /*4420*/  MUFU.EX2 R32, R32 ;  /* 0x0000002000207308 */ /* 0x000e620000000800 */
[----:B--2---:R-:W-:-:S07]  /*4430*/  FADD.FTZ R3, R135, R6 ;  /* 0x0000000687037221 */ /* 0x004fce0000010000 */
[----:B------:R-:W2:Y:S01]  /*4440*/  MUFU.EX2 R41, R41 ;  /* 0x0000002900297308 */ /* 0x000ea20000000800 */
[----:B0-----:R-:W-:-:S07]  /*4450*/  FADD.FTZ R38, R124, R5 ;  /* 0x000000057c267221 */ /* 0x001fce0000010000 */
[----:B------:R-:W0:Y:S01]  /*4460*/  MUFU.EX2 R129, R129 ;  /* 0x0000008100817308 */ /* 0x000e220000000800 */
[C---:B-1----:R-:W-:Y:S01]  /*4470*/  FADD.FTZ R6, R32.reuse, R3 ;  /* 0x0000000320067221 */ /* 0x042fe20000010000 */
[----:B------:R-:W-:-:S06]  /*4480*/  F2FP.F16.F32.PACK_AB R135, R32, R135 ;  /* 0x000000872087723e */ /* 0x000fcc00000000ff */
[----:B------:R-:W1:Y:S01]  /*4490*/  MUFU.EX2 R126, R126 ;  /* 0x0000007e007e7308 */ /* 0x000e620000000800 */
[C---:B--2---:R-:W-:Y:S01]  /*44a0*/  FADD.FTZ R5, R41.reuse, R38 ;  /* 0x0000002629057221 */ /* 0x044fe20000010000 */
[----:B------:R-:W-:-:S06]  /*44b0*/  F2FP.F16.F32.PACK_AB R124, R41, R124 ;  /* 0x0000007c297c723e */ /* 0x000fcc00000000ff */
[----:B------:R-:W2:Y:S01]  /*44c0*/  MUFU.EX2 R34, R34 ;  /* 0x0000002200227308 */ /* 0x000ea20000000800 */
[----:B0-----:R-:W-:-:S07]  /*44d0*/  FADD.FTZ R3, R129, R6 ;  /* 0x0000000681037221 */ /* 0x001fce0000010000 */
[----:B------:R-:W0:Y:S01]  /*44e0*/  MUFU.EX2 R45, R45 ;  /* 0x0000002d002d7308 */ /* 0x000e220000000800 */
[----:B-1----:R-:W-:-:S07]  /*44f0*/  FADD.FTZ R38, R126, R5 ;  /* 0x000000057e267221 */ /* 0x002fce0000010000 */
[----:B------:R-:W1:Y:S01]  /*4500*/  MUFU.EX2 R131, R131 ;  /* 0x0000008300837308 */ /* 0x000e620000000800 */
[C---:B--2---:R-:W-:Y:S01]  /*4510*/  FADD.FTZ R6, R34.reuse, R3 ;  /* 0x0000000322067221 */ /* 0x044fe20000010000 */
[----:B------:R-:W-:-:S06]  /*4520*/  F2FP.F16.F32.PACK_AB R129, R34, R129 ;  /* 0x000000812281723e */ /* 0x000fcc00000000ff */
[----:B------:R-:W2:Y:S01]  /*4530*/  MUFU.EX2 R120, R120 ;  /* 0x0000007800787308 */ /* 0x000ea20000000800 */
[C---:B0-----:R-:W-:Y:S01]  /*4540*/  FADD.FTZ R5, R45.reuse, R38 ;  /* 0x000000262d057221 */ /* 0x041fe20000010000 */
[----:B------:R-:W-:-:S06]  /*4550*/  F2FP.F16.F32.PACK_AB R126, R45, R126 ;  /* 0x0000007e2d7e723e */ /* 0x000fcc00000000ff */
[----:B------:R-:W0:Y:S01]  /*4560*/  MUFU.EX2 R36, R36 ;  /* 0x0000002400247308 */ /* 0x000e220000000800 */
[----:B-1----:R-:W-:-:S07]  /*4570*/  FADD.FTZ R3, R131, R6 ;  /* 0x0000000683037221 */ /* 0x002fce0000010000 */
[----:B------:R-:W1:Y:S01]  /*4580*/  MUFU.EX2 R49, R49 ;  /* 0x0000003100317308 */ /* 0x000e620000000800 */
[----:B--2---:R-:W-:-:S07]  /*4590*/  FADD.FTZ R38, R120, R5 ;  /* 0x0000000578267221 */ /* 0x004fce0000010000 */
[----:B------:R-:W2:Y:S01]  /*45a0*/  MUFU.EX2 R74, R74 ;  /* 0x0000004a004a7308 */ /* 0x000ea20000000800 */
[C---:B0-----:R-:W-:Y:S01]  /*45b0*/  FADD.FTZ R3, R36.reuse, R3 ;  /* 0x0000000324037221 */ /* 0x041fe20000010000 */
[----:B------:R-:W-:-:S06]  /*45c0*/  F2FP.F16.F32.PACK_AB R131, R36, R131 ;  /* 0x000000832483723e */ /* 0x000fcc00000000ff */
[----:B------:R-:W0:Y:S01]  /*45d0*/  MUFU.EX2 R75, R75 ;  /* 0x0000004b004b7308 */ /* 0x000e220000000800 */
[C---:B-1----:R-:W-:Y:S01]  /*45e0*/  FADD.FTZ R5, R49.reuse, R38 ;  /* 0x0000002631057221 */ /* 0x042fe20000010000 */
[----:B------:R-:W-:-:S06]  /*45f0*/  F2FP.F16.F32.PACK_AB R120, R49, R120 ;  /* 0x000000783178723e */ /* 0x000fcc00000000ff */
[----:B------:R-:W1:Y:S01]  /*4600*/  MUFU.EX2 R78, R78 ;  /* 0x0000004e004e7308 */ /* 0x000e620000000800 */
[----:B--2---:R-:W-:-:S07]  /*4610*/  FADD.FTZ R38, R74, R3 ;  /* 0x000000034a267221 */ /* 0x004fce0000010000 */
[----:B------:R-:W2:Y:S01]  /*4620*/  MUFU.EX2 R79, R79 ;  /* 0x0000004f004f7308 */ /* 0x000ea20000000800 */
[C---:B0-----:R-:W-:Y:S01]  /*4630*/  FADD.FTZ R3, R75.reuse, R38 ;  /* 0x000000264b037221 */ /* 0x041fe20000010000 */
[----:B------:R-:W-:-:S06]  /*4640*/  F2FP.F16.F32.PACK_AB R125, R75, R74 ;  /* 0x0000004a4b7d723e */ /* 0x000fcc00000000ff */
[----:B------:R-:W0:Y:S01]  /*4650*/  MUFU.EX2 R82, R82 ;  /* 0x0000005200527308 */ /* 0x000e220000000800 */
[----:B-1----:R-:W-:-:S07]  /*4660*/  FADD.FTZ R8, R78, R3 ;  /* 0x000000034e087221 */ /* 0x002fce0000010000 */
        /* <DEDUP_REMOVED lines=11> */
[----:B0-----:R-:W-:Y:S01]  /*4720*/  FADD.FTZ R8, R86, R3 ;  /* 0x0000000356087221 */ /* 0x001fe20000010000 */
[----:B------:R-:W-:Y:S02]  /*4730*/  VIADD R3, R88, 0xfffffffe ;  /* 0xfffffffe58037836 */ /* 0x000fe40000000000 */
[C---:B-1----:R-:W-:Y:S01]  /*4740*/  FADD.FTZ R6, R53.reuse, R6 ;  /* 0x0000000635067221 */ /* 0x042fe20000010000 */
[----:B------:R-:W-:Y:S01]  /*4750*/  F2FP.F16.F32.PACK_AB R122, R53, R122 ;  /* 0x0000007a357a723e */ /* 0x000fe200000000ff */
[C---:B--2---:R-:W-:Y:S01]  /*4760*/  FADD.FTZ R5, R87.reuse, R8 ;  /* 0x0000000857057221 */ /* 0x044fe20000010000 */
[----:B------:R-:W-:Y:S01]  /*4770*/  F2FP.F16.F32.PACK_AB R123, R87, R86 ;  /* 0x00000056577b723e */ /* 0x000fe200000000ff */
[----:B------:R-:W-:Y:S06]  /*4780*/  @P2 BRA `(.L_x_865) ;  /* 0x0000000000482947 */ /* 0x000fec0003800000 */
[C---:B------:R-:W-:Y:S01]  /*4790*/  ISETP.GT.AND P2, PT, R40.reuse, RZ, PT ;  /* 0x000000ff2800720c */ /* 0x040fe20003f44270 */
[----:B------:R-:W-:-:S05]  /*47a0*/  VIADD R7, R40, 0xffffffff ;  /* 0xffffffff28077836 */ /* 0x000fca0000000000 */
[----:B------:R-:W-:-:S07]  /*47b0*/  R2UR UR14, R7 ;  /* 0x00000000070e72ca */ /* 0x000fce00000e0000 */
[----:B------:R-:W-:Y:S08]  /*47c0*/  @P2 BRA `(.L_x_866) ;  /* 0x00000000001c2947 */ /* 0x000ff00003800000 */
[----:B------:R-:W-:Y:S02]  /*47d0*/  UISETP.NE.AND UP1, UPT, UR7, 0x1, UPT ;  /* 0x000000010700788c */ /* 0x000fe4000bf25270 */
[----:B------:R-:W-:-:S09]  /*47e0*/  UIADD3 UR14, -UR10, URZ, URZ ;  /* 0x0000003f0a0e7290 */ /* 0x000fd2000fffe13f */
[----:B------:R-:W-:Y:S02]  /*47f0*/  @UP1 ULDC.64 UR18, c[0x0][0x9e8] ;  /* 0x00027a0000121ab9 */ /* 0x000fe40000000a00 */
[----:B------:R-:W-:-:S04]  /*4800*/  UIMAD.WIDE.U32 UR10, UR14, UR18, URZ ;  /* 0x000000120e0a72a5 */ /* 0x000fc8000f8e003f */
[----:B------:R-:W-:-:S04]  /*4810*/  @UP1 USHF.R.U32.HI UR14, URZ, UR19, UR11 ;  /* 0x000000133f0e1299 */ /* 0x000fc8000801160b */
[----:B------:R-:W-:Y:S01]  /*4820*/  ULOP3.LUT UR14, URZ, UR14, URZ, 0x33, !UPT ;  /* 0x0000000e3f0e7292 */ /* 0x000fe2000f8e333f */
[----:B------:R-:W-:Y:S11]  /*4830*/  BRA `(.L_x_867) ;  /* 0x0000000000107947 */ /* 0x000ff60003800000 */
.L_x_866:
[----:B------:R-:W-:-:S11]  /*4840*/  UISETP.NE.AND UP1, UPT, UR7, 0x1, UPT ;  /* 0x000000010700788c */ /* 0x000fd6000bf25270 */
[----:B------:R-:W-:Y:S02]  /*4850*/  @UP1 ULDC.64 UR18, c[0x0][0x9e8] ;  /* 0x00027a0000121ab9 */ /* 0x000fe40000000a00 */
[----:B------:R-:W-:-:S04]  /*4860*/  UIMAD.WIDE.U32 UR10, UR14, UR18, URZ ;  /* 0x000000120e0a72a5 */ /* 0x000fc8000f8e003f */
[----:B------:R-:W-:-:S12]  /*4870*/  @UP1 USHF.R.U32.HI UR14, URZ, UR19, UR11 ;  /* 0x000000133f0e1299 */ /* 0x000fd8000801160b */
.L_x_867:
[----:B------:R-:W-:-:S04]  /*4880*/  UIMAD UR7, UR14, UR7, UR7 ;  /* 0x000000070e0772a4 */ /* 0x000fc8000f8e0207 */
[----:B------:R-:W-:-:S04]  /*4890*/  UISETP.LT.AND UP1, UPT, UR6, UR7, UPT ;  /* 0x000000070600728c */ /* 0x000fc8000bf21270 */
[----:B------:R-:W-:-:S12]  /*48a0*/  USEL UR6, UR6, UR7, UP1 ;  /* 0x0000000706067287 */ /* 0x000fd80008800000 */
.L_x_865:
        /* <DEDUP_REMOVED lines=23> */
[----:B------:R-:W-:Y:S01]  /*4a20*/  IADD3 R7, R4, R17, -R18 ;  /* 0x0000001104077210 */ /* 0x000fe20007ffe812 */
[----:B------:R-:W-:Y:S01]  /*4a30*/  IMAD.MOV.U32 R119, RZ, RZ, RZ ;  /* 0x000000ffff777224 */ /* 0x000fe200078e00ff */
[----:B------:R-:W-:Y:S01]  /*4a40*/  ULDC UR24, c[0x0][0x9e4] ;  /* 0x0002790000187ab9 */ /* 0x000fe20000000800 */
[----:B------:R-:W-:Y:S01]  /*4a50*/  ULDC UR23, c[0x0][0x9dc] ;  /* 0x0002770000177ab9 */ /* 0x000fe20000000800 */
[----:B------:R-:W-:Y:S01]  /*4a60*/  LOP3.LUT R11, RZ, R7, RZ, 0x33, !PT ;  /* 0x00000007ff0b7212 */ /* 0x000fe200078e33ff */
[----:B------:R-:W-:Y:S01]  /*4a70*/  VIADD R9, R7, 0x8 ;  /* 0x0000000807097836 */ /* 0x000fe20000000000 */
[----:B------:R-:W-:Y:S01]  /*4a80*/  ULDC UR22, c[0x0][0x988] ;  /* 0x0002620000167ab9 */ /* 0x000fe20000000800 */
[----:B------:R-:W-:-:S03]  /*4a90*/  ULDC UR21, c[0x0][0x9e0] ;  /* 0x0002780000157ab9 */ /* 0x000fc60000000800 */
[----:B------:R-:W-:-:S07]  /*4aa0*/  LOP3.LUT R13, RZ, R9, RZ, 0x33, !PT ;  /* 0x00000009ff0d7212 */ /* 0x000fce00078e33ff */
.L_x_885:
        /* <DEDUP_REMOVED lines=9> */
.L_x_870:
[----:B------:R-:W-:Y:S01]  /*4b40*/  ULEA UR6, UR26, UR45, 0x3 ;  /* 0x0000002d1a067291 */ /* 0x000fe2000f8e183f */
[----:B------:R-:W-:-:S05]  /*4b50*/  IMAD.U32 R8, RZ, RZ, UR25 ;  /* 0x00000019ff087e24 */ /* 0x000fca000f8e00ff */
[----:B------:R-:W-:-:S04]  /*4b60*/  SHF.L.U32 R8, R8, 0x1f, RZ ;  /* 0x0000001f08087819 */ /* 0x000fc800000006ff */
[----:B------:R0:W1:Y:S01]  /*4b70*/  SYNCS.PHASECHK.TRANS64.TRYWAIT P2, [UR6+0x16830], R8 ;  /* 0x01683008ff0075a7 */ /* 0x0000620008040146 */
[----:B------:R-:W-:Y:S05]  /*4b80*/  @!P0 BRA `(.L_x_871) ;  /* 0x0000000000048947 */ /* 0x000fea0003800000 */
[----:B------:R-:W-:Y:S01]  /*4b90*/  BPT.TRAP 0x1 ;  /* 0x000000040000795c */ /* 0x000fe20000300000 */
.L_x_871:
[----:B-1----:R-:W-:Y:S05]  /*4ba0*/  @P2 BRA `(.L_x_869) ;  /* 0x0000000000082947 */ /* 0x002fea0003800000 */
[----:B------:R-:W1:Y:S02]  /*4bb0*/  SYNCS.PHASECHK.TRANS64.TRYWAIT P2, [UR6+0x16830], R8 ;  /* 0x01683008ff0075a7 */ /* 0x000e640008040146 */
[----:B-1----:R-:W-:Y:S05]  /*4bc0*/  @!P2 BRA `(.L_x_872) ;  /* 0x000000dc00f8a947 */ /* 0x002fea0003800000 */
.L_x_869:
[----:B------:R-:W2:Y:S01]  /*4bd0*/  S2R R10, SR_TID.X ;  /* 0x00000000000a7919 */ /* 0x000ea20000002100 */
[----:B------:R-:W-:Y:S01]  /*4be0*/  ULEA UR18, UR26, UR20, 0xa ;  /* 0x000000141a127291 */ /* 0x000fe2000f8e503f */
        /* <DEDUP_REMOVED lines=8> */
[----:B01----:R-:W-:-:S05]  /*4c70*/  VIADD R8, R10, 0x8 ;  /* 0x000000080a087836 */ /* 0x003fca0000000000 */
[----:B------:R0:W-:Y:S06]  /*4c80*/  BAR.SYNC.DEFER_BLOCKING R8, 0x100 ;  /* 0x000400080000751d */ /* 0x0001ec0000010000 */
        /* <DEDUP_REMOVED lines=12> */
[----:B0-----:R-:W-:Y:S05]  /*4d50*/  @P3 BRA `(.L_x_873) ;  /* 0x00000000002c3947 */ /* 0x001fea0003800000 */
[----:B------:R-:W-:Y:S05]  /*4d60*/  @!P0 BRA `(.L_x_874) ;  /* 0x0000000000048947 */ /* 0x000fea0003800000 */
[----:B------:R-:W-:Y:S01]  /*4d70*/  BPT.TRAP 0x1 ;  /* 0x000000040000795c */ /* 0x000fe20000300000 */
.L_x_874:
[----:B------:R-:W-:Y:S01]  /*4d80*/  ULEA UR6, UR39, UR45, 0x3 ;  /* 0x0000002d27067291 */ /* 0x000fe2000f8e183f */
[----:B------:R-:W-:-:S05]  /*4d90*/  IMAD.U32 R8, RZ, RZ, UR38 ;  /* 0x00000026ff087e24 */ /* 0x000fca000f8e00ff */
[----:B------:R-:W-:-:S04]  /*4da0*/  SHF.L.U32 R8, R8, 0x1f, RZ ;  /* 0x0000001f08087819 */ /* 0x000fc800000006ff */
[----:B------:R0:W1:Y:S01]  /*4db0*/  SYNCS.PHASECHK.TRANS64.TRYWAIT P2, [UR6+0x16850], R8 ;  /* 0x01685008ff0075a7 */ /* 0x0000620008040146 */
[----:B------:R-:W-:Y:S05]  /*4dc0*/  @!P0 BRA `(.L_x_875) ;  /* 0x0000000000048947 */ /* 0x000fea0003800000 */
[----:B------:R-:W-:Y:S01]  /*4dd0*/  BPT.TRAP 0x1 ;  /* 0x000000040000795c */ /* 0x000fe20000300000 */
.L_x_875:
[----:B-1----:R-:W-:Y:S05]  /*4de0*/  @P2 BRA `(.L_x_873) ;  /* 0x0000000000082947 */ /* 0x002fea0003800000 */
[----:B------:R-:W1:Y:S02]  /*4df0*/  SYNCS.PHASECHK.TRANS64.TRYWAIT P2, [UR6+0x16850], R8 ;  /* 0x01685008ff0075a7 */ /* 0x000e640008040146 */
[----:B-1----:R-:W-:Y:S05]  /*4e00*/  @!P2 BRA `(.L_x_876) ;  /* 0x000000dc0080a947 */ /* 0x002fea0003800000 */
.L_x_873:
[----:B------:R-:W-:Y:S01]  /*4e10*/  UIADD3 UR6, UR45, 0x400, URZ ;  /* 0x000004002d067890 */ /* 0x000fe2000fffe03f */
[----:B------:R-:W-:Y:S01]  /*4e20*/  WARPGROUP.ARRIVE ;  /* 0x00000000000079c5 */ /* 0x000fe20000000000 */
[----:B------:R-:W-:-:S05]  /*4e30*/  UMOV UR7, 0x40000040 ;  /* 0x4000004000077882 */ /* 0x000fca0000000000 */
[----:B------:R-:W2:Y:S01]  /*4e40*/  S2R R14, SR_TID.X ;  /* 0x00000000000e7919 */ /* 0x000ea20000002100 */
[----:B------:R-:W-:Y:S01]  /*4e50*/  USHF.R.U32.HI UR6, URZ, 0x4, UR6 ;  /* 0x000000043f067899 */ /* 0x000fe20008011606 */
[----:B------:R-:W-:Y:S02]  /*4e60*/  IMAD.U32 R12, RZ, RZ, UR26 ;  /* 0x0000001aff0c7e24 */ /* 0x000fe4000f8e00ff */
[----:B01----:R-:W-:Y:S01]  /*4e70*/  IMAD.SHL.U32 R8, R3, 0x80, RZ ;  /* 0x0000008003087824 */ /* 0x003fe200078e00ff */
[----:B------:R-:W-:Y:S02]  /*4e80*/  ULOP3.LUT UR6, UR6, 0x3fff, URZ, 0xc0, !UPT ;  /* 0x00003fff06067892 */ /* 0x000fe4000f8ec03f */
[----:B------:R-:W-:Y:S02]  /*4e90*/  @!P1 LEA R12, R12, UR45, 0x3 ;  /* 0x0000002d0c0c9c11 */ /* 0x000fe4000f8e18ff */
[----:B------:R-:W-:Y:S01]  /*4ea0*/  ULEA UR10, UR39, UR6, 0xa ;  /* 0x00000006270a7291 */ /* 0x000fe2000f8e503f */
[----:B------:R-:W-:-:S02]  /*4eb0*/  IADD3 R15, R17, 0x1, -R8 ;  /* 0x00000001110f7810 */ /* 0x000fc40007ffe808 */
[----:B------:R-:W-:-:S03]  /*4ec0*/  @!P1 VIADD R12, R12, 0x16840 ;  /* 0x000168400c0c9836 */ /* 0x000fc60000000000 */
[----:B------:R-:W-:Y:S01]  /*4ed0*/  IMAD.IADD R15, R15, 0x1, -R18 ;  /* 0x000000010f0f7824 */ /* 0x000fe200078e0a12 */
[----:B------:R-:W-:Y:S01]  /*4ee0*/  UMOV UR6, UR10 ;  /* 0x0000000a00067c82 */ /* 0x000fe20008000000 */
[----:B------:R-:W-:Y:S01]  /*4ef0*/  @!P1 PRMT R12, RZ, 0x654, R12 ;  /* 0x00000654ff0c9816 */ /* 0x000fe2000000000c */
[----:B------:R-:W-:Y:S01]  /*4f00*/  HGMMA.64x64x16.F32 R88, R148, gdesc[UR4].tnspB, R88, gsb0 ;  /* 0x40e0000494587df0 */ /* 0x000fe20008000858 */
[----:B------:R-:W-:Y:S01]  /*4f10*/  UIADD3 UR6, UR10, 0x80, URZ ;  /* 0x000000800a067890 */ /* 0x000fe2000fffe03f */
[----:B------:R-:W-:Y:S01]  /*4f20*/  IMAD R15, R16, -0x2, R15 ;  /* 0xfffffffe100f7824 */ /* 0x000fe200078e020f */
[----:B------:R-:W-:Y:S01]  /*4f30*/  UMOV UR7, 0x40000040 ;  /* 0x4000004000077882 */ /* 0x000fe20000000000 */
[----:B--2---:R-:W-:Y:S02]  /*4f40*/  SHF.R.U32.HI R10, RZ, 0x7, R14 ;  /* 0x00000007ff0a7819 */ /* 0x004fe4000001160e */
[----:B------:R-:W-:-:S03]  /*4f50*/  ISETP.GE.U32.AND P2, PT, R14, 0x180, PT ;  /* 0x000001800e00780c */ /* 0x000fc60003f46070 */
[----:B------:R-:W-:-:S05]  /*4f60*/  VIADD R10, R10, 0x9 ;  /* 0x000000090a0a7836 */ /* 0x000fca0000000000 */
[----:B------:R-:W-:Y:S02]  /*4f70*/  SEL R14, R10, 0x9, !P2 ;  /* 0x000000090a0e7807 */ /* 0x000fe40005000000 */
[----:B------:R-:W-:Y:S01]  /*4f80*/  PLOP3.LUT P2, PT, PT, PT, UP0, 0x40, 0x0 ;  /* 0x000000000000781c */ /* 0x000fe20003f4e808 */
        /* <DEDUP_REMOVED lines=36> */
[C---:B------:R-:W-:Y:S01]  /*51d0*/  VIADD R123, R15.reuse, UR21 ;  /* 0x000000150f7b7c36 */ /* 0x040fe20008000000 */
[----:B------:R1:W-:Y:S01]  /*51e0*/  @!P1 SYNCS.ARRIVE.TRANS64.RED.A1T0 RZ, [R12+URZ], RZ ;  /* 0x000000ff0cff99a7 */ /* 0x0003e2000810043f */
[----:B------:R-:W-:-:S04]  /*51f0*/  VIADD R121, R15, UR6 ;  /* 0x000000060f797c36 */ /* 0x000fc80008000000 */
[C---:B------:R-:W-:Y:S02]  /*5200*/  IMAD.IADD R10, R4.reuse, 0x1, R121 ;  /* 0x00000001040a7824 */ /* 0x040fe400078e0279 */
[----:B-1----:R-:W-:Y:S01]  /*5210*/  IMAD.IADD R12, R4, 0x1, R123 ;  /* 0x00000001040c7824 */ /* 0x002fe200078e027b */
[----:B0-----:R-:W-:Y:S06]  /*5220*/  @P2 BRA `(.L_x_877) ;  /* 0x0000000000582947 */ /* 0x001fec0003800000 */
[----:B------:R-:W-:Y:S01]  /*5230*/  ISETP.GT.AND P2, PT, R7, -0x1, PT ;  /* 0xffffffff0700780c */ /* 0x000fe20003f44270 */
[----:B------:R-:W-:-:S12]  /*5240*/  BSSY B0, `(.L_x_878) ;  /* 0x0000010000007945 */ /* 0x000fd80003800000 */
[----:B------:R-:W-:Y:S05]  /*5250*/  @P2 BRA `(.L_x_879) ;  /* 0x0000000000202947 */ /* 0x000fea0003800000 */
[----:B------:R-:W-:-:S05]  /*5260*/  IMAD.U32 R120, RZ, RZ, UR24 ;  /* 0x00000018ff787e24 */ /* 0x000fca000f8e00ff */
[----:B------:R-:W-:-:S13]  /*5270*/  ISETP.NE.AND P2, PT, R120, 0x1, PT ;  /* 0x000000017800780c */ /* 0x000fda0003f45270 */
[----:B------:R-:W0:Y:S02]  /*5280*/  @P2 LDC.64 R14, c[0x0][0x9e8] ;  /* 0x00027a00ff0e2b82 */ /* 0x000e240000000a00 */
[----:B0-----:R-:W-:-:S04]  /*5290*/  @P2 IMAD.HI.U32 R20, R11, R14, RZ ;  /* 0x0000000e0b142227 */ /* 0x001fc800078e00ff */
[----:B------:R-:W-:Y:S01]  /*52a0*/  IMAD.MOV.U32 R14, RZ, RZ, R11 ;  /* 0x000000ffff0e7224 */ /* 0x000fe200078e000b */
[----:B------:R-:W-:-:S04]  /*52b0*/  @P2 SHF.R.U32.HI R14, RZ, R15, R20 ;  /* 0x0000000fff0e2219 */ /* 0x000fc80000011614 */
[----:B------:R-:W-:Y:S01]  /*52c0*/  LOP3.LUT R21, RZ, R14, RZ, 0x33, !PT ;  /* 0x0000000eff157212 */ /* 0x000fe200078e33ff */
[----:B------:R-:W-:Y:S06]  /*52d0*/  BRA `(.L_x_880) ;  /* 0x0000000000187947 */ /* 0x000fec0003800000 */
.L_x_879:
[----:B------:R-:W-:Y:S02]  /*52e0*/  IMAD.U32 R120, RZ, RZ, UR24 ;  /* 0x00000018ff787e24 */ /* 0x000fe4000f8e00ff */
[----:B------:R-:W-:-:S03]  /*52f0*/  IMAD.MOV.U32 R21, RZ, RZ, R7 ;  /* 0x000000ffff157224 */ /* 0x000fc600078e0007 */
[----:B------:R-:W-:-:S13]  /*5300*/  ISETP.NE.AND P2, PT, R120, 0x1, PT ;  /* 0x000000017800780c */ /* 0x000fda0003f45270 */
[----:B------:R-:W0:Y:S02]  /*5310*/  @P2 LDC.64 R14, c[0x0][0x9e8] ;  /* 0x00027a00ff0e2b82 */ /* 0x000e240000000a00 */
[----:B0-----:R-:W-:-:S05]  /*5320*/  @P2 IMAD.HI.U32 R14, R7, R14, RZ ;  /* 0x0000000e070e2227 */ /* 0x001fca00078e00ff */
[----:B------:R-:W-:-:S07]  /*5330*/  @P2 SHF.R.U32.HI R21, RZ, R15, R14 ;  /* 0x0000000fff152219 */ /* 0x000fce000001160e */
.L_x_880:
[----:B------:R-:W-:Y:S05]  /*5340*/  BSYNC B0 ;  /* 0x0000000000007941 */ /* 0x000fea0003800000 */
.L_x_878:
[----:B------:R-:W-:-:S04]  /*5350*/  IMAD R15, R21, R120, -R8 ;  /* 0x00000078150f7224 */ /* 0x000fc800078e0a08 */
[----:B------:R-:W-:-:S05]  /*5360*/  IMAD R15, R16, -0x2, R15 ;  /* 0xfffffffe100f7824 */ /* 0x000fca00078e020f */
[----:B------:R-:W-:Y:S02]  /*5370*/  VIADDMNMX R12, R15, R120, R12, PT ;  /* 0x000000780f0c7246 */ /* 0x000fe4000380010c */
[----:B------:R-:W-:-:S07]  /*5380*/  VIMNMX R10, R10, R15, !PT ;  /* 0x0000000f0a0a7248 */ /* 0x000fce0007fe0100 */
.L_x_877:
[----:B------:R-:W-:Y:S02]  /*5390*/  ISETP.GT.AND P2, PT, R3, -0x1, PT ;  /* 0xffffffff0300780c */ /* 0x000fe40003f44270 */
[----:B------:R-:W-:Y:S02]  /*53a0*/  IADD3 R123, R123, 0x8, R4 ;  /* 0x000000087b7b7810 */ /* 0x000fe40007ffe004 */
[C---:B------:R-:W-:Y:S02]  /*53b0*/  ISETP.GT.AND P5, PT, R10.reuse, RZ, P2 ;  /* 0x000000ff0a00720c */ /* 0x040fe400017a4270 */
[----:B------:R-:W-:Y:S02]  /*53c0*/  ISETP.GT.AND P4, PT, R10, 0x1, P2 ;  /* 0x000000010a00780c */ /* 0x000fe40001784270 */
        /* <DEDUP_REMOVED lines=92> */
[----:B------:R-:W-:Y:S02]  /*5990*/  IADD3 R121, R121, 0x8, R4 ;  /* 0x0000000879797810 */ /* 0x000fe40007ffe004 */
[----:B------:R-:W-:Y:S02]  /*59a0*/  FSEL R81, R81, -INF , !P4 ;  /* 0xff80000051517808 */ /* 0x000fe40006000000 */
[----:B------:R-:W-:Y:S02]  /*59b0*/  FSEL R84, R84, -INF , !P6 ;  /* 0xff80000054547808 */ /* 0x000fe40007000000 */
[----:B------:R-:W-:Y:S01]  /*59c0*/  FSEL R85, R85, -INF , !P3 ;  /* 0xff80000055557808 */ /* 0x000fe20005800000 */
[----:B------:R-:W-:Y:S06]  /*59d0*/  @P5 BRA `(.L_x_881) ;  /* 0x0000000000585947 */ /* 0x000fec0003800000 */
[----:B------:R-:W-:Y:S01]  /*59e0*/  ISETP.GT.AND P3, PT, R9, -0x1, PT ;  /* 0xffffffff0900780c */ /* 0x000fe20003f64270 */
[----:B------:R-:W-:-:S12]  /*59f0*/  BSSY B0, `(.L_x_882) ;  /* 0x0000010000007945 */ /* 0x000fd80003800000 */
[----:B------:R-:W-:Y:S05]  /*5a00*/  @P3 BRA `(.L_x_883) ;  /* 0x0000000000203947 */ /* 0x000fea0003800000 */
[----:B------:R-:W-:Y:S02]  /*5a10*/  IMAD.U32 R12, RZ, RZ, UR24 ;  /* 0x00000018ff0c7e24 */ /* 0x000fe4000f8e00ff */
[----:B------:R-:W-:-:S03]  /*5a20*/  IMAD.MOV.U32 R10, RZ, RZ, R13 ;  /* 0x000000ffff0a7224 */ /* 0x000fc600078e000d */
[----:B------:R-:W-:-:S13]  /*5a30*/  ISETP.NE.AND P3, PT, R12, 0x1, PT ;  /* 0x000000010c00780c */ /* 0x000fda0003f65270 */
[----:B------:R-:W0:Y:S02]  /*5a40*/  @P3 LDC.64 R14, c[0x0][0x9e8] ;  /* 0x00027a00ff0e3b82 */ /* 0x000e240000000a00 */
[----:B0-----:R-:W-:-:S05]  /*5a50*/  @P3 IMAD.HI.U32 R14, R13, R14, RZ ;  /* 0x0000000e0d0e3227 */ /* 0x001fca00078e00ff */
[----:B------:R-:W-:-:S04]  /*5a60*/  @P3 SHF.R.U32.HI R10, RZ, R15, R14 ;  /* 0x0000000fff0a3219 */ /* 0x000fc8000001160e */
[----:B------:R-:W-:Y:S01]  /*5a70*/  LOP3.LUT R125, RZ, R10, RZ, 0x33, !PT ;  /* 0x0000000aff7d7212 */ /* 0x000fe200078e33ff */
[----:B------:R-:W-:Y:S06]  /*5a80*/  BRA `(.L_x_884) ;  /* 0x0000000000187947 */ /* 0x000fec0003800000 */
.L_x_883:
[----:B------:R-:W-:Y:S02]  /*5a90*/  IMAD.U32 R12, RZ, RZ, UR24 ;  /* 0x00000018ff0c7e24 */ /* 0x000fe4000f8e00ff */
[----:B------:R-:W-:-:S03]  /*5aa0*/  IMAD.MOV.U32 R125, RZ, RZ, R9 ;  /* 0x000000ffff7d7224 */ /* 0x000fc600078e0009 */
[----:B------:R-:W-:-:S13]  /*5ab0*/  ISETP.NE.AND P3, PT, R12, 0x1, PT ;  /* 0x000000010c00780c */ /* 0x000fda0003f65270 */
[----:B------:R-:W0:Y:S02]  /*5ac0*/  @P3 LDC.64 R14, c[0x0][0x9e8] ;  /* 0x00027a00ff0e3b82 */ /* 0x000e240000000a00 */
[----:B0-----:R-:W-:-:S05]  /*5ad0*/  @P3 IMAD.HI.U32 R14, R9, R14, RZ ;  /* 0x0000000e090e3227 */ /* 0x001fca00078e00ff */
[----:B------:R-:W-:-:S07]  /*5ae0*/  @P3 SHF.R.U32.HI R125, RZ, R15, R14 ;  /* 0x0000000fff7d3219 */ /* 0x000fce000001160e */
.L_x_884:
[----:B------:R-:W-:Y:S05]  /*5af0*/  BSYNC B0 ;  /* 0x0000000000007941 */ /* 0x000fea0003800000 */
.L_x_882:
[----:B------:R-:W-:-:S04]  /*5b00*/  IMAD R15, R125, R12, -R8 ;  /* 0x0000000c7d0f7224 */ /* 0x000fc800078e0a08 */
[----:B------:R-:W-:-:S05]  /*5b10*/  IMAD R8, R16, -0x2, R15 ;  /* 0xfffffffe10087824 */ /* 0x000fca00078e020f */
[----:B------:R-:W-:Y:S02]  /*5b20*/  VIADDMNMX R123, R8, R12, R123, PT ;  /* 0x0000000c087b7246 */ /* 0x000fe4000380017b */
[----:B------:R-:W-:-:S07]  /*5b30*/  VIMNMX R121, R121, R8, !PT ;  /* 0x0000000879797248 */ /* 0x000fce0007fe0100 */
.L_x_881:
[----:B------:R-:W-:Y:S01]  /*5b40*/  FMNMX.FTZ R8, R21, R2, !PT ;  /* 0x0000000215087209 */ /* 0x000fe20007810000 */
[----:B------:R-:W-:Y:S01]  /*5b50*/  UMOV UR38, UR25 ;  /* 0x0000001900267c82 */ /* 0x000fe20008000000 */
        /* <DEDUP_REMOVED lines=18> */
[C---:B------:R-:W-:Y:S02]  /*5c80*/  ISETP.GT.AND P5, PT, R121.reuse, RZ, P2 ;  /* 0x000000ff7900720c */ /* 0x040fe400017a4270 */
[----:B------:R-:W-:Y:S02]  /*5c90*/  FMNMX.FTZ R8, R44, R15, !PT ;  /* 0x0000000f2c087209 */ /* 0x000fe40007810000 */
[----:B------:R-:W-:Y:S02]  /*5ca0*/  ISETP.GT.AND P4, PT, R121, 0x1, P2 ;  /* 0x000000017900780c */ /* 0x000fe40001784270 */
[----:B------:R-:W-:Y:S02]  /*5cb0*/  FMNMX.FTZ R15, R45, R8, !PT ;  /* 0x000000082d0f7209 */ /* 0x000fe40007810000 */
[----:B------:R-:W-:-:S02]  /*5cc0*/  ISETP.LT.OR P5, PT, R123, 0x1, P5 ;  /* 0x000000017b00780c */ /* 0x000fc40002fa1670 */
[----:B------:R-:W-:Y:S02]  /*5cd0*/  FMNMX.FTZ R8, R48, R15, !PT ;  /* 0x0000000f30087209 */ /* 0x000fe40007810000 */
[----:B------:R-:W-:Y:S02]  /*5ce0*/  ISETP.LT.OR P4, PT, R123, 0x2, P4 ;  /* 0x000000027b00780c */ /* 0x000fe40002781670 */
[----:B------:R-:W-:Y:S02]  /*5cf0*/  FMNMX.FTZ R15, R49, R8, !PT ;  /* 0x00000008310f7209 */ /* 0x000fe40007810000 */
[----:B------:R-:W-:Y:S02]  /*5d00*/  ISETP.GT.AND P3, PT, R121, 0x9, P2 ;  /* 0x000000097900780c */ /* 0x000fe40001764270 */
[----:B------:R-:W-:Y:S02]  /*5d10*/  FMNMX.FTZ R8, R52, R15, !PT ;  /* 0x0000000f34087209 */ /* 0x000fe40007810000 */
[----:B------:R-:W-:-:S02]  /*5d20*/  FSEL R27, R27, -INF , !P4 ;  /* 0xff8000001b1b7808 */ /* 0x000fc40006000000 */
[----:B------:R-:W-:Y:S02]  /*5d30*/  FMNMX.FTZ R15, R53, R8, !PT ;  /* 0x00000008350f7209 */ /* 0x000fe40007810000 */
[----:B------:R-:W-:Y:S02]  /*5d40*/  ISETP.GT.AND P4, PT, R121, 0x10, P2 ;  /* 0x000000107900780c */ /* 0x000fe40001784270 */
[----:B------:R-:W-:Y:S02]  /*5d50*/  FMNMX.FTZ R8, R56, R15, !PT ;  /* 0x0000000f38087209 */ /* 0x000fe40007810000 */
[----:B------:R-:W-:Y:S02]  /*5d60*/  ISETP.LT.OR P3, PT, R123, 0xa, P3 ;  /* 0x0000000a7b00780c */ /* 0x000fe40001f61670 */
[----:B------:R-:W-:Y:S02]  /*5d70*/  FMNMX.FTZ R15, R57, R8, !PT ;  /* 0x00000008390f7209 */ /* 0x000fe40007810000 */
[----:B------:R-:W-:-:S02]  /*5d80*/  ISETP.LT.OR P4, PT, R123, 0x11, P4 ;  /* 0x000000117b00780c */ /* 0x000fc40002781670 */
[----:B------:R-:W-:Y:S02]  /*5d90*/  FMNMX.FTZ R8, R60, R15, !PT ;  /* 0x0000000f3c087209 */ /* 0x000fe40007810000 */
[----:B------:R-:W-:Y:S02]  /*5da0*/  FSEL R31, R31, -INF , !P3 ;  /* 0xff8000001f1f7808 */ /* 0x000fe40005800000 */
        /* <DEDUP_REMOVED lines=25> */
[C---:B------:R-:W-:Y:S02]  /*5f40*/  ISETP.GT.AND P3, PT, R121.reuse, 0x29, P2 ;  /* 0x000000297900780c */ /* 0x040fe40001764270 */
[----:B------:R-:W-:Y:S01]  /*5f50*/  FSEL R46, R46, -INF , !P4 ;  /* 0xff8000002e2e7808 */ /* 0x000fe20006000000 */
[----:B------:R-:W0:Y:S01]  /*5f60*/  SHFL.BFLY PT, R15, R10, 0x2, 0x1f ;  /* 0x0c401f000a0f7f89 */ /* 0x000e2200000e0000 */
[----:B------:R-:W-:-:S04]  /*5f70*/  ISETP.GT.AND P4, PT, R121, 0x30, P2 ;  /* 0x000000307900780c */ /* 0x000fc80001784270 */
[----:B------:R-:W-:-:S04]  /*5f80*/  ISETP.LT.OR P4, PT, R123, 0x31, P4 ;  /* 0x000000317b00780c */ /* 0x000fc80002781670 */
[----:B------:R-:W-:Y:S02]  /*5f90*/  FSEL R50, R50, -INF , !P4 ;  /* 0xff80000032327808 */ /* 0x000fe40006000000 */
[----:B------:R-:W-:-:S04]  /*5fa0*/  ISETP.GT.AND P4, PT, R121, 0x39, P2 ;  /* 0x000000397900780c */ /* 0x000fc80001784270 */
[----:B------:R-:W-:-:S04]  /*5fb0*/  ISETP.LT.OR P4, PT, R123, 0x3a, P4 ;  /* 0x0000003a7b00780c */ /* 0x000fc80002781670 */
[----:B------:R-:W-:Y:S02]  /*5fc0*/  FSEL R55, R55, -INF , !P4 ;  /* 0xff80000037377808 */ /* 0x000fe40006000000 */
[----:B------:R-:W-:Y:S02]  /*5fd0*/  ISETP.GT.AND P4, PT, R121, 0x48, P2 ;  /* 0x000000487900780c */ /* 0x000fe40001784270 */
[----:B0-----:R-:W-:Y:S02]  /*5fe0*/  FMNMX.FTZ R15, R10, R15, !PT ;  /* 0x0000000f0a0f7209 */ /* 0x001fe40007810000 */
[----:B------:R-:W-:-:S03]  /*5ff0*/  ISETP.LT.OR P4, PT, R123, 0x49, P4 ;  /* 0x000000497b00780c */ /* 0x000fc60002781670 */
[----:B------:R-:W0:Y:S01]  /*6000*/  SHFL.BFLY PT, R8, R15, 0x1, 0x1f ;  /* 0x0c201f000f087f89 */ /* 0x000e2200000e0000 */
[----:B------:R-:W-:Y:S02]  /*6010*/  FSEL R62, R62, -INF , !P4 ;  /* 0xff8000003e3e7808 */ /* 0x000fe40006000000 */
        /* <DEDUP_REMOVED lines=8> */
[----:B------:R-:W-:Y:S02]  /*60a0*/  ISETP.LT.OR P4, PT, R123, 0x6a, P4 ;  /* 0x0000006a7b00780c */ /* 0x000fe40002781670 */
[C---:B------:R-:W-:Y:S01]  /*60b0*/  FSETP.NEU.FTZ.AND P6, PT, R8.reuse, -INF , PT ;  /* 0xff8000000800780b */ /* 0x040fe20003fdd000 */
[----:B------:R-:W-:Y:S01]  /*60c0*/  FMUL.FTZ R12, R8, UR22 ;  /* 0x00000016080c7c20 */ /* 0x000fe20008410000 */
[----:B------:R-:W-:-:S02]  /*60d0*/  FSEL R79, R79, -INF , !P4 ;  /* 0xff8000004f4f7808 */ /* 0x000fc40006000000 */
[----:B------:R-:W-:Y:S02]  /*60e0*/  ISETP.GT.AND P4, PT, R121, 0x78, P2 ;  /* 0x000000787900780c */ /* 0x000fe40001784270 */
[----:B------:R-:W-:Y:S02]  /*60f0*/  FSEL R10, R12, RZ, P6 ;  /* 0x000000ff0c0a7208 */ /* 0x000fe40003000000 */
[----:B------:R-:W-:-:S03]  /*6100*/  ISETP.LT.OR P4, PT, R123, 0x79, P4 ;  /* 0x000000797b00780c */ /* 0x000fc60002781670 */
[--C-:B------:R-:W-:Y:S01]  /*6110*/  FFMA.FTZ R15, R21, UR22, -R10.reuse ;  /* 0x00000016150f7c23 */ /* 0x100fe2000801080a */
[--C-:B------:R-:W-:Y:S01]  /*6120*/  FFMA.FTZ R21, R29, UR22, -R10.reuse ;  /* 0x000000161d157c23 */ /* 0x100fe2000801080a */
[----:B------:R-:W-:Y:S01]  /*6130*/  FSEL R29, R26, -INF , !P5 ;  /* 0xff8000001a1d7808 */ /* 0x000fe20006800000 */
[--C-:B------:R-:W-:Y:S01]  /*6140*/  FFMA.FTZ R148, R25, UR22, -R10.reuse ;  /* 0x0000001619947c23 */ /* 0x100fe2000801080a */
[--C-:B------:R-:W-:Y:S01]  /*6150*/  FFMA.FTZ R25, R33, UR22, -R10.reuse ;  /* 0x0000001621197c23 */ /* 0x100fe2000801080a */
[----:B------:R-:W-:Y:S01]  /*6160*/  ISETP.LT.OR P5, PT, R123, 0x2a, P3 ;  /* 0x0000002a7b00780c */ /* 0x000fe20001fa1670 */
[----:B------:R-:W-:Y:S01]  /*6170*/  MUFU.EX2 R15, R15 ;  /* 0x0000000f000f7308 */ /* 0x000fe20000000800 */
        /* <DEDUP_REMOVED lines=35> */
[----:B------:R-:W-:Y:S01]  /*63b0*/  FFMA.FTZ R85, R85, UR22, -R10 ;  /* 0x0000001655557c23 */ /* 0x000fe2000801080a */
[----:B------:R-:W-:Y:S01]  /*63c0*/  FMNMX.FTZ R41, R43, R12, !PT ;  /* 0x0000000c2b297209 */ /* 0x000fe20007810000 */
[----:B------:R-:W-:Y:S01]  /*63d0*/  MUFU.EX2 R148, R148 ;  /* 0x0000009400947308 */ /* 0x000fe20000000800 */
[----:B------:R-:W-:-:S02]  /*63e0*/  ISETP.LT.OR P3, PT, R123, 0x41, P3 ;  /* 0x000000417b00780c */ /* 0x000fc40001f61670 */
[----:B------:R-:W-:Y:S02]  /*63f0*/  FMNMX.FTZ R12, R46, R41, !PT ;  /* 0x000000292e0c7209 */ /* 0x000fe40007810000 */
[----:B------:R-:W-:Y:S02]  /*6400*/  ISETP.LT.OR P5, PT, R123, 0x42, P5 ;  /* 0x000000427b00780c */ /* 0x000fe40002fa1670 */
[----:B------:R-:W-:Y:S01]  /*6410*/  FMNMX.FTZ R41, R47, R12, !PT ;  /* 0x0000000c2f297209 */ /* 0x000fe20007810000 */
[----:B------:R-:W-:Y:S01]  /*6420*/  MUFU.EX2 R150, R150 ;  /* 0x0000009600967308 */ /* 0x000fe20000000800 */
[----:B------:R-:W-:Y:S02]  /*6430*/  FSEL R58, R58, -INF , !P3 ;  /* 0xff8000003a3a7808 */ /* 0x000fe40005800000 */
[----:B------:R-:W-:Y:S01]  /*6440*/  FMNMX.FTZ R12, R50, R41, !PT ;  /* 0x00000029320c7209 */ /* 0x000fe20007810000 */
[----:B------:R-:W-:Y:S01]  /*6450*/  FFMA.FTZ R41, R45, UR22, -R10 ;  /* 0x000000162d297c23 */ /* 0x000fe2000801080a */
[----:B------:R-:W-:-:S02]  /*6460*/  ISETP.GT.AND P3, PT, R121, 0x49, P2 ;  /* 0x000000497900780c */ /* 0x000fc40001764270 */
[----:B------:R-:W-:Y:S01]  /*6470*/  FMNMX.FTZ R45, R51, R12, !PT ;  /* 0x0000000c332d7209 */ /* 0x000fe20007810000 */
[----:B------:R-:W-:Y:S01]  /*6480*/  MUFU.EX2 R21, R21 ;  /* 0x0000001500157308 */ /* 0x000fe20000000800 */
[----:B------:R-:W-:Y:S02]  /*6490*/  FSEL R59, R59, -INF , !P5 ;  /* 0xff8000003b3b7808 */ /* 0x000fe40006800000 */
[----:B------:R-:W-:Y:S02]  /*64a0*/  FMNMX.FTZ R12, R54, R45, !PT ;  /* 0x0000002d360c7209 */ /* 0x000fe40007810000 */
[----:B------:R-:W-:Y:S02]  /*64b0*/  ISETP.GT.AND P5, PT, R121, 0x50, P2 ;  /* 0x000000507900780c */ /* 0x000fe400017a4270 */
[----:B------:R-:W-:Y:S01]  /*64c0*/  FMNMX.FTZ R45, R55, R12, !PT ;  /* 0x0000000c372d7209 */ /* 0x000fe20007810000 */
[----:B------:R-:W-:Y:S01]  /*64d0*/  MUFU.EX2 R144, R144 ;  /* 0x0000009000907308 */ /* 0x000fe20000000800 */
[----:B------:R-:W-:-:S02]  /*64e0*/  ISETP.LT.OR P3, PT, R123, 0x4a, P3 ;  /* 0x0000004a7b00780c */ /* 0x000fc40001f61670 */
[----:B------:R-:W-:Y:S01]  /*64f0*/  FMNMX.FTZ R12, R58, R45, !PT ;  /* 0x0000002d3a0c7209 */ /* 0x000fe20007810000 */
[----:B------:R-:W-:Y:S01]  /*6500*/  FFMA.FTZ R45, R49, UR22, -R10 ;  /* 0x00000016312d7c23 */ /* 0x000fe2000801080a */
[----:B------:R-:W-:Y:S02]  /*6510*/  FSEL R63, R63, -INF , !P3 ;  /* 0xff8000003f3f7808 */ /* 0x000fe40005800000 */
[----:B------:R-:W-:Y:S01]  /*6520*/  FMNMX.FTZ R49, R59, R12, !PT ;  /* 0x0000000c3b317209 */ /* 0x000fe20007810000 */
[----:B------:R-:W-:Y:S01]  /*6530*/  MUFU.EX2 R25, R25 ;  /* 0x0000001900197308 */ /* 0x000fe20000000800 */
[----:B------:R-:W-:Y:S02]  /*6540*/  ISETP.LT.OR P5, PT, R123, 0x51, P5 ;  /* 0x000000517b00780c */ /* 0x000fe40002fa1670 */
[----:B------:R-:W-:Y:S02]  /*6550*/  FMNMX.FTZ R12, R62, R49, !PT ;  /* 0x000000313e0c7209 */ /* 0x000fe40007810000 */
[----:B------:R-:W-:-:S02]  /*6560*/  ISETP.GT.AND P3, PT, R121, 0x58, P2 ;  /* 0x000000587900780c */ /* 0x000fc40001764270 */
[----:B------:R-:W-:Y:S01]  /*6570*/  FSEL R66, R66, -INF , !P5 ;  /* 0xff80000042427808 */ /* 0x000fe20006800000 */
[----:B------:R-:W-:Y:S01]  /*6580*/  MUFU.EX2 R146, R146 ;  /* 0x0000009200927308 */ /* 0x000fe20000000800 */
[----:B------:R-:W-:Y:S02]  /*6590*/  FMNMX.FTZ R49, R63, R12, !PT ;  /* 0x0000000c3f317209 */ /* 0x000fe40007810000 */
[----:B------:R-:W-:Y:S02]  /*65a0*/  ISETP.GT.AND P5, PT, R121, 0x59, P2 ;  /* 0x000000597900780c */ /* 0x000fe400017a4270 */
[----:B------:R-:W-:Y:S02]  /*65b0*/  ISETP.LT.OR P3, PT, R123, 0x59, P3 ;  /* 0x000000597b00780c */ /* 0x000fe40001f61670 */
[----:B------:R-:W-:Y:S01]  /*65c0*/  FMNMX.FTZ R12, R66, R49, !PT ;  /* 0x00000031420c7209 */ /* 0x000fe20007810000 */
[----:B------:R-:W-:Y:S01]  /*65d0*/  FFMA.FTZ R49, R53, UR22, -R10 ;  /* 0x0000001635317c23 */ /* 0x000fe2000801080a */
[----:B------:R-:W-:Y:S01]  /*65e0*/  ISETP.LT.OR P5, PT, R123, 0x5a, P5 ;  /* 0x0000005a7b00780c */ /* 0x000fe20002fa1670 */
[----:B------:R-:W-:Y:S01]  /*65f0*/  MUFU.EX2 R33, R33 ;  /* 0x0000002100217308 */ /* 0x000fe20000000800 */
[----:B------:R-:W-:-:S02]  /*6600*/  FSEL R70, R70, -INF , !P3 ;  /* 0xff80000046467808 */ /* 0x000fc40005800000 */
[----:B------:R-:W-:Y:S02]  /*6610*/  FMNMX.FTZ R53, R67, R12, !PT ;  /* 0x0000000c43357209 */ /* 0x000fe40007810000 */
[----:B------:R-:W-:Y:S02]  /*6620*/  ISETP.GT.AND P3, PT, R121, 0x61, P2 ;  /* 0x000000617900780c */ /* 0x000fe40001764270 */
[----:B------:R-:W-:Y:S01]  /*6630*/  FSEL R71, R71, -INF , !P5 ;  /* 0xff80000047477808 */ /* 0x000fe20006800000 */
[----:B------:R-:W-:Y:S01]  /*6640*/  MUFU.EX2 R140, R140 ;  /* 0x0000008c008c7308 */ /* 0x000fe20000000800 */
[----:B------:R-:W-:Y:S02]  /*6650*/  FMNMX.FTZ R12, R70, R53, !PT ;  /* 0x00000035460c7209 */ /* 0x000fe40007810000 */
[----:B------:R-:W-:Y:S02]  /*6660*/  ISETP.GT.AND P5, PT, R121, 0x68, P2 ;  /* 0x000000687900780c */ /* 0x000fe400017a4270 */
[----:B------:R-:W-:-:S02]  /*6670*/  ISETP.LT.OR P3, PT, R123, 0x62, P3 ;  /* 0x000000627b00780c */ /* 0x000fc40001f61670 */
[----:B------:R-:W-:Y:S01]  /*6680*/  FMNMX.FTZ R53, R71, R12, !PT ;  /* 0x0000000c47357209 */ /* 0x000fe20007810000 */
[----:B------:R-:W-:Y:S01]  /*6690*/  MUFU.EX2 R37, R37 ;  /* 0x0000002500257308 */ /* 0x000fe20000000800 */
[----:B------:R-:W-:Y:S02]  /*66a0*/  FSEL R75, R75, -INF , !P3 ;  /* 0xff8000004b4b7808 */ /* 0x000fe40005800000 */
[----:B------:R-:W-:Y:S02]  /*66b0*/  ISETP.LT.OR P5, PT, R123, 0x69, P5 ;  /* 0x000000697b00780c */ /* 0x000fe40002fa1670 */
[----:B------:R-:W-:Y:S01]  /*66c0*/  FMNMX.FTZ R12, R74, R53, !PT ;  /* 0x000000354a0c7209 */ /* 0x000fe20007810000 */
[----:B------:R-:W-:Y:S01]  /*66d0*/  FFMA.FTZ R53, R57, UR22, -R10 ;  /* 0x0000001639357c23 */ /* 0x000fe2000801080a */
[----:B------:R-:W-:Y:S01]  /*66e0*/  ISETP.GT.AND P3, PT, R121, 0x70, P2 ;  /* 0x000000707900780c */ /* 0x000fe20001764270 */
[----:B------:R-:W-:Y:S01]  /*66f0*/  MUFU.EX2 R142, R142 ;  /* 0x0000008e008e7308 */ /* 0x000fe20000000800 */
[----:B------:R-:W-:-:S02]  /*6700*/  FSEL R78, R78, -INF , !P5 ;  /* 0xff8000004e4e7808 */ /* 0x000fc40006800000 */
[----:B------:R-:W-:Y:S02]  /*6710*/  FMNMX.FTZ R57, R75, R12, !PT ;  /* 0x0000000c4b397209 */ /* 0x000fe40007810000 */
[----:B------:R-:W-:Y:S02]  /*6720*/  ISETP.GT.AND P5, PT, R121, 0x71, P2 ;  /* 0x000000717900780c */ /* 0x000fe400017a4270 */
[C---:B------:R-:W-:Y:S01]  /*6730*/  ISETP.LT.OR P3, PT, R123.reuse, 0x71, P3 ;  /* 0x000000717b00780c */ /* 0x040fe20001f61670 */
[----:B------:R-:W-:Y:S01]  /*6740*/  MUFU.EX2 R41, R41 ;  /* 0x0000002900297308 */ /* 0x000fe20000000800 */
[----:B------:R-:W-:Y:S02]  /*6750*/  FMNMX.FTZ R12, R78, R57, !PT ;  /* 0x000000394e0c7209 */ /* 0x000fe40007810000 */
[----:B------:R-:W-:Y:S02]  /*6760*/  ISETP.LT.OR P5, PT, R123, 0x72, P5 ;  /* 0x000000727b00780c */ /* 0x000fe40002fa1670 */
[----:B------:R-:W-:-:S02]  /*6770*/  FSEL R82, R82, -INF , !P3 ;  /* 0xff80000052527808 */ /* 0x000fc40005800000 */
[----:B------:R-:W-:Y:S01]  /*6780*/  FMNMX.FTZ R57, R79, R12, !PT ;  /* 0x0000000c4f397209 */ /* 0x000fe20007810000 */
[----:B------:R-:W-:Y:S01]  /*6790*/  MUFU.EX2 R136, R136 ;  /* 0x0000008800887308 */ /* 0x000fe20000000800 */
[----:B------:R-:W-:Y:S02]  /*67a0*/  ISETP.GT.AND P2, PT, R121, 0x79, P2 ;  /* 0x000000797900780c */ /* 0x000fe40001744270 */
[----:B------:R-:W-:Y:S02]  /*67b0*/  FSEL R83, R83, -INF , !P5 ;  /* 0xff80000053537808 */ /* 0x000fe40006800000 */
[----:B------:R-:W-:Y:S01]  /*67c0*/  FMNMX.FTZ R12, R82, R57, !PT ;  /* 0x00000039520c7209 */ /* 0x000fe20007810000 */
[----:B------:R-:W-:Y:S01]  /*67d0*/  FFMA.FTZ R57, R61, UR22, -R10 ;  /* 0x000000163d397c23 */ /* 0x000fe2000801080a */
[----:B------:R-:W-:Y:S01]  /*67e0*/  ISETP.LT.OR P2, PT, R123, 0x7a, P2 ;  /* 0x0000007a7b00780c */ /* 0x000fe20001741670 */
[----:B------:R-:W-:Y:S01]  /*67f0*/  MUFU.EX2 R45, R45 ;  /* 0x0000002d002d7308 */ /* 0x000fe20000000800 */
[----:B------:R-:W-:-:S02]  /*6800*/  FSEL R86, R86, -INF , !P4 ;  /* 0xff80000056567808 */ /* 0x000fc40006000000 */
[----:B------:R-:W-:Y:S02]  /*6810*/  FMNMX.FTZ R61, R83, R12, !PT ;  /* 0x0000000c533d7209 */ /* 0x000fe40007810000 */
[----:B------:R-:W-:Y:S02]  /*6820*/  FSEL R87, R87, -INF , !P2 ;  /* 0xff80000057577808 */ /* 0x000fe40005000000 */
[----:B------:R-:W-:Y:S01]  /*6830*/  FMNMX.FTZ R12, R86, R61, !PT ;  /* 0x0000003d560c7209 */ /* 0x000fe20007810000 */
[--C-:B------:R-:W-:Y:S01]  /*6840*/  FFMA.FTZ R61, R65, UR22, -R10.reuse ;  /* 0x00000016413d7c23 */ /* 0x100fe2000801080a */
[--C-:B------:R-:W-:Y:S01]  /*6850*/  FFMA.FTZ R65, R69, UR22, -R10.reuse ;  /* 0x0000001645417c23 */ /* 0x100fe2000801080a */
[--C-:B------:R-:W-:Y:S01]  /*6860*/  FFMA.FTZ R69, R73, UR22, -R10.reuse ;  /* 0x0000001649457c23 */ /* 0x100fe2000801080a */
[----:B------:R-:W-:Y:S01]  /*6870*/  FMNMX.FTZ R12, R87, R12, !PT ;  /* 0x0000000c570c7209 */ /* 0x000fe20007810000 */
[--C-:B------:R-:W-:Y:S01]  /*6880*/  FFMA.FTZ R73, R77, UR22, -R10.reuse ;  /* 0x000000164d497c23 */ /* 0x100fe2000801080a */
[----:B------:R-:W-:Y:S01]  /*6890*/  FFMA.FTZ R77, R81, UR22, -R10 ;  /* 0x00000016514d7c23 */ /* 0x000fe2000801080a */
[----:B------:R-:W-:Y:S01]  /*68a0*/  FSEL R81, R8, RZ, P6 ;  /* 0x000000ff08517208 */ /* 0x000fe20003000000 */
[----:B------:R-:W-:Y:S01]  /*68b0*/  MUFU.EX2 R138, R138 ;  /* 0x0000008a008a7308 */ /* 0x000fe20000000800 */
[----:B------:R-:W0:Y:S03]  /*68c0*/  SHFL.BFLY PT, R121, R12, 0x2, 0x1f ;  /* 0x0c401f000c797f89 */ /* 0x000e2600000e0000 */
[----:B------:R-:W-:-:S04]  /*68d0*/  FADD.FTZ R2, -R81, R2 ;  /* 0x0000000251027221 */ /* 0x000fc80000010100 */
[----:B------:R-:W-:Y:S01]  /*68e0*/  FMUL.FTZ R2, R2, UR22 ;  /* 0x0000001602027c20 */ /* 0x000fe20008410000 */
[----:B------:R-:W-:Y:S08]  /*68f0*/  MUFU.EX2 R49, R49 ;  /* 0x0000003100317308 */ /* 0x000ff00000000800 */
[----:B------:R-:W1:Y:S01]  /*6900*/  MUFU.EX2 R2, R2 ;  /* 0x0000000200027308 */ /* 0x000e620000000800 */
[----:B0-----:R-:W-:-:S07]  /*6910*/  FMNMX.FTZ R121, R12, R121, !PT ;  /* 0x000000790c797209 */ /* 0x001fce0007810000 */
[----:B------:R-:W-:Y:S01]  /*6920*/  MUFU.EX2 R132, R132 ;  /* 0x0000008400847308 */ /* 0x000fe20000000800 */
[----:B------:R-:W0:Y:S07]  /*6930*/  SHFL.BFLY PT, R12, R121, 0x1, 0x1f ;  /* 0x0c201f00790c7f89 */ /* 0x000e2e00000e0000 */
[----:B------:R-:W-:Y:S01]  /*6940*/  MUFU.EX2 R53, R53 ;  /* 0x0000003500357308 */ /* 0x000fe20000000800 */
[-C--:B-1----:R-:W-:Y:S01]  /*6950*/  FMUL.FTZ R88, R88, R2.reuse ;  /* 0x0000000258587220 */ /* 0x082fe20000410000 */
[-C--:B------:R-:W-:Y:S01]  /*6960*/  FMUL.FTZ R89, R89, R2.reuse ;  /* 0x0000000259597220 */ /* 0x080fe20000410000 */
[-C--:B------:R-:W-:Y:S01]  /*6970*/  FMUL.FTZ R92, R92, R2.reuse ;  /* 0x000000025c5c7220 */ /* 0x080fe20000410000 */
[-C--:B------:R-:W-:Y:S01]  /*6980*/  FMUL.FTZ R93, R93, R2.reuse ;  /* 0x000000025d5d7220 */ /* 0x080fe20000410000 */
[-C--:B------:R-:W-:Y:S01]  /*6990*/  FMUL.FTZ R96, R96, R2.reuse ;  /* 0x0000000260607220 */ /* 0x080fe20000410000 */
[-C--:B------:R-:W-:Y:S01]  /*69a0*/  FMUL.FTZ R97, R97, R2.reuse ;  /* 0x0000000261617220 */ /* 0x080fe20000410000 */
[-C--:B------:R-:W-:Y:S01]  /*69b0*/  FMUL.FTZ R100, R100, R2.reuse ;  /* 0x0000000264647220 */ /* 0x080fe20000410000 */
[----:B------:R-:W-:Y:S01]  /*69c0*/  MUFU.EX2 R134, R134 ;  /* 0x0000008600867308 */ /* 0x000fe20000000800 */
[-C--:B------:R-:W-:Y:S01]  /*69d0*/  FMUL.FTZ R101, R101, R2.reuse ;  /* 0x0000000265657220 */ /* 0x080fe20000410000 */
        /* <DEDUP_REMOVED lines=8> */
[----:B------:R-:W-:Y:S01]  /*6a60*/  FMUL.FTZ R117, R117, R2 ;  /* 0x0000000275757220 */ /* 0x000fe20000410000 */
[----:B0-----:R-:W-:-:S04]  /*6a70*/  FMNMX.FTZ R10, R121, R12, !PT ;  /* 0x0000000c790a7209 */ /* 0x001fc80007810000 */
[C---:B------:R-:W-:Y:S01]  /*6a80*/  FSETP.NEU.FTZ.AND P2, PT, R10.reuse, -INF , PT ;  /* 0xff8000000a00780b */ /* 0x040fe20003f5d000 */
[----:B------:R-:W-:Y:S01]  /*6a90*/  FMUL.FTZ R40, R10, UR22 ;  /* 0x000000160a287c20 */ /* 0x000fe20008410000 */
[----:B------:R-:W-:Y:S04]  /*6aa0*/  MUFU.EX2 R128, R128 ;  /* 0x0000008000807308 */ /* 0x000fe80000000800 */
[----:B------:R-:W-:-:S04]  /*6ab0*/  FSEL R40, R40, RZ, P2 ;  /* 0x000000ff28287208 */ /* 0x000fc80001000000 */
[----:B------:R-:W-:Y:S01]  /*6ac0*/  MUFU.EX2 R61, R61 ;  /* 0x0000003d003d7308 */ /* 0x000fe20000000800 */
[--C-:B------:R-:W-:Y:S01]  /*6ad0*/  FFMA.FTZ R12, R27, UR22, -R40.reuse ;  /* 0x000000161b0c7c23 */ /* 0x100fe20008010828 */
[----:B------:R-:W-:Y:S01]  /*6ae0*/  FFMA.FTZ R27, R2, R6, R15 ;  /* 0x00000006021b7223 */ /* 0x000fe2000001000f */
[--C-:B------:R-:W-:Y:S01]  /*6af0*/  FFMA.FTZ R149, R29, UR22, -R40.reuse ;  /* 0x000000161d957c23 */ /* 0x100fe20008010828 */
[--C-:B------:R-:W-:Y:S01]  /*6b00*/  FFMA.FTZ R151, R30, UR22, -R40.reuse ;  /* 0x000000161e977c23 */ /* 0x100fe20008010828 */
[--C-:B------:R-:W-:Y:S01]  /*6b10*/  FFMA.FTZ R14, R31, UR22, -R40.reuse ;  /* 0x000000161f0e7c23 */ /* 0x100fe20008010828 */
[----:B------:R-:W-:Y:S01]  /*6b20*/  FADD.FTZ R27, R148, R27 ;  /* 0x0000001b941b7221 */ /* 0x000fe20000010000 */
[--C-:B------:R-:W-:Y:S01]  /*6b30*/  FFMA.FTZ R145, R34, UR22, -R40.reuse ;  /* 0x0000001622917c23 */ /* 0x100fe20008010828 */
[----:B------:R-:W-:Y:S01]  /*6b40*/  MUFU.EX2 R12, R12 ;  /* 0x0000000c000c7308 */ /* 0x000fe20000000800 */
[--C-:B------:R-:W-:Y:S01]  /*6b50*/  FFMA.FTZ R20, R35, UR22, -R40.reuse ;  /* 0x0000001623147c23 */ /* 0x100fe20008010828 */
[----:B------:R-:W-:Y:S01]  /*6b60*/  FADD.FTZ R6, R150, R27 ;  /* 0x0000001b96067221 */ /* 0x000fe20000010000 */
[----:B------:R-:W-:Y:S01]  /*6b70*/  FSEL R27, R10, RZ, P2 ;  /* 0x000000ff0a1b7208 */ /* 0x000fe20001000000 */
[--C-:B------:R-:W-:Y:S01]  /*6b80*/  FFMA.FTZ R147, R38, UR22, -R40.reuse ;  /* 0x0000001626937c23 */ /* 0x100fe20008010828 */
[----:B------:R-:W-:Y:S01]  /*6b90*/  FFMA.FTZ R24, R39, UR22, -R40 ;  /* 0x0000001627187c23 */ /* 0x000fe20008010828 */
[----:B------:R-:W-:Y:S01]  /*6ba0*/  FADD.FTZ R29, R21, R6 ;  /* 0x00000006151d7221 */ /* 0x000fe20000010000 */
[----:B------:R-:W-:Y:S01]  /*6bb0*/  FFMA.FTZ R141, R42, UR22, -R40 ;  /* 0x000000162a8d7c23 */ /* 0x000fe20008010828 */
[----:B------:R-:W-:Y:S01]  /*6bc0*/  FADD.FTZ R27, -R27, R0 ;  /* 0x000000001b1b7221 */ /* 0x000fe20000010100 */
[----:B------:R-:W-:Y:S01]  /*6bd0*/  MUFU.EX2 R149, R149 ;  /* 0x0000009500957308 */ /* 0x000fe20000000800 */
[----:B------:R-:W-:Y:S01]  /*6be0*/  FADD.FTZ R6, R144, R29 ;  /* 0x0000001d90067221 */ /* 0x000fe20000010000 */
[--C-:B------:R-:W-:Y:S01]  /*6bf0*/  FFMA.FTZ R26, R43, UR22, -R40.reuse ;  /* 0x000000162b1a7c23 */ /* 0x100fe20008010828 */
[----:B------:R-:W-:Y:S01]  /*6c00*/  FMUL.FTZ R0, R27, UR22 ;  /* 0x000000161b007c20 */ /* 0x000fe20008410000 */
[----:B------:R-:W-:Y:S01]  /*6c10*/  FFMA.FTZ R143, R46, UR22, -R40 ;  /* 0x000000162e8f7c23 */ /* 0x000fe20008010828 */
[----:B------:R-:W-:Y:S01]  /*6c20*/  FADD.FTZ R29, R25, R6 ;  /* 0x00000006191d7221 */ /* 0x000fe20000010000 */
[--C-:B------:R-:W-:Y:S01]  /*6c30*/  FFMA.FTZ R28, R47, UR22, -R40.reuse ;  /* 0x000000162f1c7c23 */ /* 0x100fe20008010828 */
[--C-:B------:R-:W-:Y:S01]  /*6c40*/  FFMA.FTZ R137, R50, UR22, -R40.reuse ;  /* 0x0000001632897c23 */ /* 0x100fe20008010828 */
        /* <DEDUP_REMOVED lines=8> */
[----:B------:R-:W0:Y:S01]  /*6cd0*/  MUFU.EX2 R0, R0 ;  /* 0x0000000000007308 */ /* 0x000e220000000800 */
[----:B------:R-:W-:Y:S01]  /*6ce0*/  FADD.FTZ R6, R140, R27 ;  /* 0x0000001b8c067221 */ /* 0x000fe20000010000 */
[--C-:B------:R-:W-:Y:S01]  /*6cf0*/  FFMA.FTZ R135, R62, UR22, -R40.reuse ;  /* 0x000000163e877c23 */ /* 0x100fe20008010828 */
[----:B------:R-:W-:Y:S01]  /*6d00*/  F2FP.F16.F32.PACK_AB R148, R148, R15 ;  /* 0x0000000f9494723e */ /* 0x000fe200000000ff */
[----:B------:R-:W-:Y:S01]  /*6d10*/  FFMA.FTZ R36, R63, UR22, -R40 ;  /* 0x000000163f247c23 */ /* 0x000fe20008010828 */
[----:B------:R-:W-:Y:S01]  /*6d20*/  FADD.FTZ R27, R37, R6 ;  /* 0x00000006251b7221 */ /* 0x000fe20000010000 */
[--C-:B------:R-:W-:Y:S01]  /*6d30*/  FFMA.FTZ R129, R66, UR22, -R40.reuse ;  /* 0x0000001642817c23 */ /* 0x100fe20008010828 */
[--C-:B------:R-:W-:Y:S01]  /*6d40*/  FFMA.FTZ R131, R70, UR22, -R40.reuse ;  /* 0x0000001646837c23 */ /* 0x100fe20008010828 */
[----:B------:R-:W1:Y:S01]  /*6d50*/  MUFU.EX2 R14, R14 ;  /* 0x0000000e000e7308 */ /* 0x000e620000000800 */
[----:B------:R-:W-:Y:S01]  /*6d60*/  FADD.FTZ R6, R142, R27 ;  /* 0x0000001b8e067221 */ /* 0x000fe20000010000 */
[--C-:B------:R-:W-:Y:S01]  /*6d70*/  FFMA.FTZ R74, R74, UR22, -R40.reuse ;  /* 0x000000164a4a7c23 */ /* 0x100fe20008010828 */
[--C-:B------:R-:W-:Y:S01]  /*6d80*/  FFMA.FTZ R75, R75, UR22, -R40.reuse ;  /* 0x000000164b4b7c23 */ /* 0x100fe20008010828 */
[----:B------:R-:W-:Y:S01]  /*6d90*/  FFMA.FTZ R78, R78, UR22, -R40 ;  /* 0x000000164e4e7c23 */ /* 0x000fe20008010828 */
[----:B------:R-:W-:Y:S01]  /*6da0*/  FADD.FTZ R27, R41, R6 ;  /* 0x00000006291b7221 */ /* 0x000fe20000010000 */
[--C-:B------:R-:W-:Y:S01]  /*6db0*/  FFMA.FTZ R79, R79, UR22, -R40.reuse ;  /* 0x000000164f4f7c23 */ /* 0x100fe20008010828 */
[--C-:B------:R-:W-:Y:S01]  /*6dc0*/  FFMA.FTZ R82, R82, UR22, -R40.reuse ;  /* 0x0000001652527c23 */ /* 0x100fe20008010828 */
[----:B------:R-:W2:Y:S01]  /*6dd0*/  MUFU.EX2 R145, R145 ;  /* 0x0000009100917308 */ /* 0x000ea20000000800 */
[----:B0-----:R-:W-:Y:S01]  /*6de0*/  FFMA.FTZ R5, R0, R5, R149 ;  /* 0x0000000500057223 */ /* 0x001fe20000010095 */
[----:B------:R-:W-:Y:S01]  /*6df0*/  FADD.FTZ R38, R136, R27 ;  /* 0x0000001b88267221 */ /* 0x000fe20000010000 */
[--C-:B------:R-:W-:Y:S01]  /*6e00*/  FFMA.FTZ R83, R83, UR22, -R40.reuse ;  /* 0x0000001653537c23 */ /* 0x100fe20008010828 */
[----:B------:R-:W-:Y:S01]  /*6e10*/  FFMA.FTZ R86, R86, UR22, -R40 ;  /* 0x0000001656567c23 */ /* 0x000fe20008010828 */
[----:B------:R-:W-:Y:S01]  /*6e20*/  FADD.FTZ R6, R12, R5 ;  /* 0x000000050c067221 */ /* 0x000fe20000010000 */
[----:B------:R-:W-:Y:S01]  /*6e30*/  FADD.FTZ R27, R45, R38 ;  /* 0x000000262d1b7221 */ /* 0x000fe20000010000 */
[----:B------:R-:W-:Y:S01]  /*6e40*/  FFMA.FTZ R38, R67, UR22, -R40 ;  /* 0x0000001643267c23 */ /* 0x000fe20008010828 */
[----:B------:R-:W0:Y:S01]  /*6e50*/  MUFU.EX2 R20, R20 ;  /* 0x0000001400147308 */ /* 0x000e220000000800 */
[----:B------:R-:W-:Y:S01]  /*6e60*/  FADD.FTZ R5, R151, R6 ;  /* 0x0000000697057221 */ /* 0x000fe20000010000 */
[----:B------:R-:W-:Y:S01]  /*6e70*/  FADD.FTZ R42, R138, R27 ;  /* 0x0000001b8a2a7221 */ /* 0x000fe20000010000 */
[----:B------:R-:W-:Y:S01]  /*6e80*/  IMAD.U32 R29, RZ, RZ, UR39 ;  /* 0x00000027ff1d7e24 */ /* 0x000fe2000f8e00ff */
[----:B------:R-:W-:Y:S01]  /*6e90*/  ISETP.GT.AND P2, PT, R3, UR27, PT ;  /* 0x0000001b03007c0c */ /* 0x000fe2000bf44270 */
[----:B-1----:R-:W-:Y:S01]  /*6ea0*/  FADD.FTZ R6, R14, R5 ;  /* 0x000000050e067221 */ /* 0x002fe20000010000 */
[----:B------:R-:W-:Y:S01]  /*6eb0*/  FADD.FTZ R27, R49, R42 ;  /* 0x0000002a311b7221 */ /* 0x000fe20000010000 */
[----:B------:R-:W-:Y:S01]  /*6ec0*/  FFMA.FTZ R42, R71, UR22, -R40 ;  /* 0x00000016472a7c23 */ /* 0x000fe20008010828 */
[----:B------:R-:W1:Y:S01]  /*6ed0*/  MUFU.EX2 R147, R147 ;  /* 0x0000009300937308 */ /* 0x000e620000000800 */
[----:B--2---:R-:W-:Y:S01]  /*6ee0*/  FADD.FTZ R5, R145, R6 ;  /* 0x0000000691057221 */ /* 0x004fe20000010000 */
[----:B------:R-:W-:Y:S01]  /*6ef0*/  FADD.FTZ R44, R132, R27 ;  /* 0x0000001b842c7221 */ /* 0x000fe20000010000 */
[----:B------:R-:W-:Y:S01]  /*6f00*/  FFMA.FTZ R40, R87, UR22, -R40 ;  /* 0x0000001657287c23 */ /* 0x000fe20008010828 */
[----:B------:R-:W-:Y:S01]  /*6f10*/  @!P1 LEA R29, R29, UR45, 0x3 ;  /* 0x0000002d1d1d9c11 */ /* 0x000fe2000f8e18ff */
[----:B------:R-:W-:Y:S01]  /*6f20*/  UMOV UR39, UR26 ;  /* 0x0000001a00277c82 */ /* 0x000fe20008000000 */
[----:B------:R-:W-:Y:S01]  /*6f30*/  FADD.FTZ R27, R53, R44 ;  /* 0x0000002c351b7221 */ /* 0x000fe20000010000 */
[----:B------:R-:W-:Y:S01]  /*6f40*/  FMUL.FTZ R90, R90, R0 ;  /* 0x000000005a5a7220 */ /* 0x000fe20000410000 */
[----:B------:R-:W2:Y:S01]  /*6f50*/  MUFU.EX2 R24, R24 ;  /* 0x0000001800187308 */ /* 0x000ea20000000800 */
[----:B0-----:R-:W-:Y:S01]  /*6f60*/  FADD.FTZ R6, R20, R5 ;  /* 0x0000000514067221 */ /* 0x001fe20000010000 */
[----:B------:R-:W-:Y:S01]  /*6f70*/  FADD.FTZ R44, R134, R27 ;  /* 0x0000001b862c7221 */ /* 0x000fe20000010000 */
[----:B------:R-:W-:-:S02]  /*6f80*/  @!P1 VIADD R29, R29, 0x16860 ;  /* 0x000168601d1d9836 */ /* 0x000fc40000000000 */
[-C--:B------:R-:W-:Y:S01]  /*6f90*/  FMUL.FTZ R91, R91, R0.reuse ;  /* 0x000000005b5b7220 */ /* 0x080fe20000410000 */
[-C--:B------:R-:W-:Y:S01]  /*6fa0*/  FMUL.FTZ R94, R94, R0.reuse ;  /* 0x000000005e5e7220 */ /* 0x080fe20000410000 */
[----:B------:R-:W-:Y:S01]  /*6fb0*/  FADD.FTZ R27, R57, R44 ;  /* 0x0000002c391b7221 */ /* 0x000fe20000010000 */
[-C--:B------:R-:W-:Y:S01]  /*6fc0*/  FMUL.FTZ R95, R95, R0.reuse ;  /* 0x000000005f5f7220 */ /* 0x080fe20000410000 */
[----:B------:R-:W0:Y:S01]  /*6fd0*/  MUFU.EX2 R141, R141 ;  /* 0x0000008d008d7308 */ /* 0x000e220000000800 */
[----:B-1----:R-:W-:Y:S01]  /*6fe0*/  FADD.FTZ R5, R147, R6 ;  /* 0x0000000693057221 */ /* 0x002fe20000010000 */
[----:B------:R-:W-:Y:S01]  /*6ff0*/  FADD.FTZ R44, R128, R27 ;  /* 0x0000001b802c7221 */ /* 0x000fe20000010000 */
[----:B------:R-:W-:Y:S01]  /*7000*/  @!P1 PRMT R29, RZ, 0x654, R29 ;  /* 0x00000654ff1d9816 */ /* 0x000fe2000000001d */
[-C--:B------:R-:W-:Y:S01]  /*7010*/  FMUL.FTZ R98, R98, R0.reuse ;  /* 0x0000000062627220 */ /* 0x080fe20000410000 */
[-C--:B------:R-:W-:Y:S01]  /*7020*/  FMUL.FTZ R99, R99, R0.reuse ;  /* 0x0000000063637220 */ /* 0x080fe20000410000 */
[----:B------:R-:W-:Y:S01]  /*7030*/  FADD.FTZ R27, R61, R44 ;  /* 0x0000002c3d1b7221 */ /* 0x000fe20000010000 */
[----:B------:R1:W-:Y:S01]  /*7040*/  @!P1 SYNCS.ARRIVE.TRANS64.RED.A1T0 RZ, [R29+URZ], RZ ;  /* 0x000000ff1dff99a7 */ /* 0x0003e2000810043f */
[----:B------:R-:W3:Y:S01]  /*7050*/  MUFU.EX2 R26, R26 ;  /* 0x0000001a001a7308 */ /* 0x000ee20000000800 */
[----:B--2---:R-:W-:Y:S01]  /*7060*/  FADD.FTZ R6, R24, R5 ;  /* 0x0000000518067221 */ /* 0x004fe20000010000 */
[-C--:B------:R-:W-:Y:S01]  /*7070*/  FMUL.FTZ R102, R102, R0.reuse ;  /* 0x0000000066667220 */ /* 0x080fe20000410000 */
[-C--:B------:R-:W-:Y:S01]  /*7080*/  FMUL.FTZ R103, R103, R0.reuse ;  /* 0x0000000067677220 */ /* 0x080fe20000410000 */
[-C--:B------:R-:W-:Y:S01]  /*7090*/  FMUL.FTZ R106, R106, R0.reuse ;  /* 0x000000006a6a7220 */ /* 0x080fe20000410000 */
[-C--:B------:R-:W-:Y:S01]  /*70a0*/  FMUL.FTZ R107, R107, R0.reuse ;  /* 0x000000006b6b7220 */ /* 0x080fe20000410000 */
[-C--:B------:R-:W-:Y:S01]  /*70b0*/  FMUL.FTZ R110, R110, R0.reuse ;  /* 0x000000006e6e7220 */ /* 0x080fe20000410000 */
[-C--:B------:R-:W-:Y:S01]  /*70c0*/  FMUL.FTZ R111, R111, R0.reuse ;  /* 0x000000006f6f7220 */ /* 0x080fe20000410000 */
[----:B------:R-:W2:Y:S01]  /*70d0*/  MUFU.EX2 R143, R143 ;  /* 0x0000008f008f7308 */ /* 0x000ea20000000800 */
[----:B0-----:R-:W-:Y:S01]  /*70e0*/  FADD.FTZ R5, R141, R6 ;  /* 0x000000068d057221 */ /* 0x001fe20000010000 */
[-C--:B------:R-:W-:Y:S01]  /*70f0*/  FMUL.FTZ R114, R114, R0.reuse ;  /* 0x0000000072727220 */ /* 0x080fe20000410000 */
[-C--:B------:R-:W-:Y:S01]  /*7100*/  FMUL.FTZ R115, R115, R0.reuse ;  /* 0x0000000073737220 */ /* 0x080fe20000410000 */
[-C--:B------:R-:W-:Y:S01]  /*7110*/  FMUL.FTZ R118, R118, R0.reuse ;  /* 0x0000000076767220 */ /* 0x080fe20000410000 */
[----:B------:R-:W-:Y:S01]  /*7120*/  FMUL.FTZ R119, R119, R0 ;  /* 0x0000000077777220 */ /* 0x000fe20000410000 */
[----:B------:R-:W-:Y:S01]  /*7130*/  F2FP.F16.F32.PACK_AB R150, R21, R150 ;  /* 0x000000961596723e */ /* 0x000fe200000000ff */
[----:B------:R-:W-:Y:S01]  /*7140*/  VIADD R3, R3, 0xffffffff ;  /* 0xffffffff03037836 */ /* 0x000fe20000000000 */
[----:B------:R-:W0:Y:S01]  /*7150*/  MUFU.EX2 R28, R28 ;  /* 0x0000001c001c7308 */ /* 0x000e220000000800 */
[----:B---3--:R-:W-:Y:S01]  /*7160*/  FADD.FTZ R6, R26, R5 ;  /* 0x000000051a067221 */ /* 0x008fe20000010000 */
[----:B------:R-:W-:Y:S01]  /*7170*/  F2FP.F16.F32.PACK_AB R144, R25, R144 ;  /* 0x000000901990723e */ /* 0x000fe200000000ff */
[----:B------:R-:W-:Y:S01]  /*7180*/  IMAD.MOV.U32 R2, RZ, RZ, R8 ;  /* 0x000000ffff027224 */ /* 0x000fe200078e0008 */
[----:B------:R-:W-:Y:S01]  /*7190*/  F2FP.F16.F32.PACK_AB R146, R33, R146 ;  /* 0x000000922192723e */ /* 0x000fe200000000ff */
[----:B------:R-:W-:Y:S01]  /*71a0*/  IMAD.MOV.U32 R0, RZ, RZ, R10 ;  /* 0x000000ffff007224 */ /* 0x000fe200078e000a */
[----:B------:R-:W-:-:S02]  /*71b0*/  F2FP.F16.F32.PACK_AB R140, R37, R140 ;  /* 0x0000008c258c723e */ /* 0x000fc400000000ff */
[----:B------:R-:W3:Y:S01]  /*71c0*/  MUFU.EX2 R130, R130 ;  /* 0x0000008200827308 */ /* 0x000ee20000000800 */
[----:B--2---:R-:W-:Y:S01]  /*71d0*/  FADD.FTZ R5, R143, R6 ;  /* 0x000000068f057221 */ /* 0x004fe20000010000 */
[----:B------:R-:W-:Y:S02]  /*71e0*/  F2FP.F16.F32.PACK_AB R142, R41, R142 ;  /* 0x0000008e298e723e */ /* 0x000fe400000000ff */
[----:B------:R-:W-:Y:S02]  /*71f0*/  F2FP.F16.F32.PACK_AB R136, R45, R136 ;  /* 0x000000882d88723e */ /* 0x000fe400000000ff */
[----:B------:R-:W-:Y:S02]  /*7200*/  F2FP.F16.F32.PACK_AB R138, R49, R138 ;  /* 0x0000008a318a723e */ /* 0x000fe400000000ff */
[----:B------:R-:W2:Y:S01]  /*7210*/  MUFU.EX2 R137, R137 ;  /* 0x0000008900897308 */ /* 0x000ea20000000800 */
[----:B0-----:R-:W-:Y:S01]  /*7220*/  FADD.FTZ R6, R28, R5 ;  /* 0x000000051c067221 */ /* 0x001fe20000010000 */
[----:B------:R-:W-:-:S02]  /*7230*/  F2FP.F16.F32.PACK_AB R132, R53, R132 ;  /* 0x000000843584723e */ /* 0x000fc400000000ff */
[----:B------:R-:W-:Y:S02]  /*7240*/  F2FP.F16.F32.PACK_AB R134, R57, R134 ;  /* 0x000000863986723e */ /* 0x000fe400000000ff */
[----:B------:R-:W-:Y:S02]  /*7250*/  F2FP.F16.F32.PACK_AB R128, R61, R128 ;  /* 0x000000803d80723e */ /* 0x000fe400000000ff */
[----:B------:R-:W0:Y:S01]  /*7260*/  MUFU.EX2 R65, R65 ;  /* 0x0000004100417308 */ /* 0x000e220000000800 */
[----:B---3--:R-:W-:Y:S01]  /*7270*/  FADD.FTZ R44, R130, R27 ;  /* 0x0000001b822c7221 */ /* 0x008fe20000010000 */
[----:B------:R-:W-:Y:S02]  /*7280*/  F2FP.F16.F32.PACK_AB R149, R12, R149 ;  /* 0x000000950c95723e */ /* 0x000fe400000000ff */
[----:B------:R-:W-:Y:S02]  /*7290*/  F2FP.F16.F32.PACK_AB R151, R14, R151 ;  /* 0x000000970e97723e */ /* 0x000fe400000000ff */
[----:B------:R-:W-:-:S02]  /*72a0*/  F2FP.F16.F32.PACK_AB R145, R20, R145 ;  /* 0x000000911491723e */ /* 0x000fc400000000ff */
[----:B------:R-:W3:Y:S01]  /*72b0*/  MUFU.EX2 R30, R30 ;  /* 0x0000001e001e7308 */ /* 0x000ee20000000800 */
[----:B--2---:R-:W-:Y:S01]  /*72c0*/  FADD.FTZ R5, R137, R6 ;  /* 0x0000000689057221 */ /* 0x004fe20000010000 */
[----:B------:R-:W-:Y:S02]  /*72d0*/  F2FP.F16.F32.PACK_AB R147, R24, R147 ;  /* 0x000000931893723e */ /* 0x000fe400000000ff */
[----:B------:R-:W-:Y:S02]  /*72e0*/  F2FP.F16.F32.PACK_AB R141, R26, R141 ;  /* 0x0000008d1a8d723e */ /* 0x000fe400000000ff */
[----:B------:R-:W-:Y:S02]  /*72f0*/  F2FP.F16.F32.PACK_AB R143, R28, R143 ;  /* 0x0000008f1c8f723e */ /* 0x000fe400000000ff */
[----:B------:R-:W2:Y:S01]  /*7300*/  MUFU.EX2 R124, R124 ;  /* 0x0000007c007c7308 */ /* 0x000ea20000000800 */
[C---:B0-----:R-:W-:Y:S01]  /*7310*/  FADD.FTZ R15, R65.reuse, R44 ;  /* 0x0000002c410f7221 */ /* 0x041fe20000010000 */
[----:B------:R-:W-:-:S06]  /*7320*/  F2FP.F16.F32.PACK_AB R130, R65, R130 ;  /* 0x000000824182723e */ /* 0x000fcc00000000ff */
[----:B------:R-:W0:Y:S01]  /*7330*/  MUFU.EX2 R139, R139 ;  /* 0x0000008b008b7308 */ /* 0x000e220000000800 */
[C---:B---3--:R-:W-:Y:S01]  /*7340*/  FADD.FTZ R6, R30.reuse, R5 ;  /* 0x000000051e067221 */ /* 0x048fe20000010000 */
[----:B------:R-:W-:-:S06]  /*7350*/  F2FP.F16.F32.PACK_AB R137, R30, R137 ;  /* 0x000000891e89723e */ /* 0x000fcc00000000ff */
[----:B------:R-:W3:Y:S01]  /*7360*/  MUFU.EX2 R69, R69 ;  /* 0x0000004500457308 */ /* 0x000ee20000000800 */
[----:B--2---:R-:W-:-:S07]  /*7370*/  FADD.FTZ R44, R124, R15 ;  /* 0x0000000f7c2c7221 */ /* 0x004fce0000010000 */
[----:B------:R-:W2:Y:S01]  /*7380*/  MUFU.EX2 R32, R32 ;  /* 0x0000002000207308 */ /* 0x000ea20000000800 */
[----:B0-----:R-:W-:-:S07]  /*7390*/  FADD.FTZ R5, R139, R6 ;  /* 0x000000068b057221 */ /* 0x001fce0000010000 */
[----:B------:R-:W0:Y:S01]  /*73a0*/  MUFU.EX2 R126, R126 ;  /* 0x0000007e007e7308 */ /* 0x000e220000000800 */
[C---:B---3--:R-:W-:Y:S01]  /*73b0*/  FADD.FTZ R15, R69.reuse, R44 ;  /* 0x0000002c450f7221 */ /* 0x048fe20000010000 */
[----:B------:R-:W-:-:S06]  /*73c0*/  F2FP.F16.F32.PACK_AB R124, R69, R124 ;  /* 0x0000007c457c723e */ /* 0x000fcc00000000ff */
[----:B------:R-:W3:Y:S01]  /*73d0*/  MUFU.EX2 R133, R133 ;  /* 0x0000008500857308 */ /* 0x000ee20000000800 */
[C---:B--2---:R-:W-:Y:S01]  /*73e0*/  FADD.FTZ R6, R32.reuse, R5 ;  /* 0x0000000520067221 */ /* 0x044fe20000010000 */
[----:B------:R-:W-:-:S06]  /*73f0*/  F2FP.F16.F32.PACK_AB R139, R32, R139 ;  /* 0x0000008b208b723e */ /* 0x000fcc00000000ff */
[----:B------:R-:W2:Y:S01]  /*7400*/  MUFU.EX2 R73, R73 ;  /* 0x0000004900497308 */ /* 0x000ea20000000800 */
[----:B0-----:R-:W-:-:S07]  /*7410*/  FADD.FTZ R44, R126, R15 ;  /* 0x0000000f7e2c7221 */ /* 0x001fce0000010000 */
[----:B------:R-:W0:Y:S01]  /*7420*/  MUFU.EX2 R34, R34 ;  /* 0x0000002200227308 */ /* 0x000e220000000800 */
[----:B---3--:R-:W-:-:S07]  /*7430*/  FADD.FTZ R5, R133, R6 ;  /* 0x0000000685057221 */ /* 0x008fce0000010000 */
[----:B------:R-:W3:Y:S01]  /*7440*/  MUFU.EX2 R120, R120 ;  /* 0x0000007800787308 */ /* 0x000ee20000000800 */
[C---:B--2---:R-:W-:Y:S01]  /*7450*/  FADD.FTZ R15, R73.reuse, R44 ;  /* 0x0000002c490f7221 */ /* 0x044fe20000010000 */
[----:B------:R-:W-:-:S06]  /*7460*/  F2FP.F16.F32.PACK_AB R126, R73, R126 ;  /* 0x0000007e497e723e */ /* 0x000fcc00000000ff */
[----:B------:R-:W2:Y:S01]  /*7470*/  MUFU.EX2 R135, R135 ;  /* 0x0000008700877308 */ /* 0x000ea20000000800 */
[C---:B0-----:R-:W-:Y:S01]  /*7480*/  FADD.FTZ R6, R34.reuse, R5 ;  /* 0x0000000522067221 */ /* 0x041fe20000010000 */
[----:B------:R-:W-:-:S06]  /*7490*/  F2FP.F16.F32.PACK_AB R133, R34, R133 ;  /* 0x000000852285723e */ /* 0x000fcc00000000ff */
[----:B------:R-:W0:Y:S01]  /*74a0*/  MUFU.EX2 R77, R77 ;  /* 0x0000004d004d7308 */ /* 0x000e220000000800 */
[----:B---3--:R-:W-:-:S07]  /*74b0*/  FADD.FTZ R44, R120, R15 ;  /* 0x0000000f782c7221 */ /* 0x008fce0000010000 */
[----:B------:R-:W3:Y:S01]  /*74c0*/  MUFU.EX2 R36, R36 ;  /* 0x0000002400247308 */ /* 0x000ee20000000800 */
[----:B--2---:R-:W-:-:S07]  /*74d0*/  FADD.FTZ R5, R135, R6 ;  /* 0x0000000687057221 */ /* 0x004fce0000010000 */
        /* <DEDUP_REMOVED lines=9> */
[C---:B0-----:R-:W-:Y:S01]  /*7570*/  FADD.FTZ R44, R38.reuse, R5 ;  /* 0x00000005262c7221 */ /* 0x041fe20000010000 */
[----:B------:R-:W-:-:S06]  /*7580*/  F2FP.F16.F32.PACK_AB R129, R38, R129 ;  /* 0x000000812681723e */ /* 0x000fcc00000000ff */
[----:B------:R-:W0:Y:S01]  /*7590*/  MUFU.EX2 R74, R74 ;  /* 0x0000004a004a7308 */ /* 0x000e220000000800 */
[----:B---3--:R-:W-:-:S07]  /*75a0*/  FADD.FTZ R5, R131, R44 ;  /* 0x0000002c83057221 */ /* 0x008fce0000010000 */
[----:B------:R-:W3:Y:S01]  /*75b0*/  MUFU.EX2 R75, R75 ;  /* 0x0000004b004b7308 */ /* 0x000ee20000000800 */
[C---:B--2---:R-:W-:Y:S01]  /*75c0*/  FADD.FTZ R5, R42.reuse, R5 ;  /* 0x000000052a057221 */ /* 0x044fe20000010000 */
[----:B------:R-:W-:-:S06]  /*75d0*/  F2FP.F16.F32.PACK_AB R131, R42, R131 ;  /* 0x000000832a83723e */ /* 0x000fcc00000000ff */
[----:B------:R-:W2:Y:S01]  /*75e0*/  MUFU.EX2 R127, R78 ;  /* 0x0000004e007f7308 */ /* 0x000ea20000000800 */
[----:B0-----:R-:W-:-:S07]  /*75f0*/  FADD.FTZ R44, R74, R5 ;  /* 0x000000054a2c7221 */ /* 0x001fce0000010000 */
        /* <DEDUP_REMOVED lines=16> */
[----:B---3--:R-:W-:Y:S01]  /*7700*/  FADD.FTZ R44, R123, R44 ;  /* 0x0000002c7b2c7221 */ /* 0x008fe20000010000 */
[C---:B--2---:R-:W-:Y:S01]  /*7710*/  FADD.FTZ R6, R81.reuse, R6 ;  /* 0x0000000651067221 */ /* 0x044fe20000010000 */
[----:B------:R-:W-:Y:S02]  /*7720*/  F2FP.F16.F32.PACK_AB R122, R81, R122 ;  /* 0x0000007a517a723e */ /* 0x000fe400000000ff */
[C---:B0-----:R-:W-:Y:S01]  /*7730*/  FADD.FTZ R5, R40.reuse, R44 ;  /* 0x0000002c28057221 */ /* 0x041fe20000010000 */
[----:B------:R-:W-:Y:S01]  /*7740*/  F2FP.F16.F32.PACK_AB R123, R40, R123 ;  /* 0x0000007b287b723e */ /* 0x000fe200000000ff */
[----:B-1----:R-:W-:Y:S06]  /*7750*/  @P2 BRA `(.L_x_885) ;  /* 0xffffffd000d42947 */ /* 0x002fec000383ffff */
[----:B------:R-:W-:Y:S01]  /*7760*/  IMAD.MOV.U32 R0, RZ, RZ, R10 ;  /* 0x000000ffff007224 */ /* 0x000fe200078e000a */
[----:B------:R-:W-:Y:S01]  /*7770*/  UMOV UR39, UR26 ;  /* 0x0000001a00277c82 */ /* 0x000fe20008000000 */
[----:B------:R-:W-:Y:S01]  /*7780*/  IMAD.MOV.U32 R2, RZ, RZ, R8 ;  /* 0x000000ffff027224 */ /* 0x000fe200078e0008 */
[----:B------:R-:W-:-:S06]  /*7790*/  UMOV UR38, UR25 ;  /* 0x0000001900267c82 */ /* 0x000fcc0008000000 */
.L_x_868:
[----:B------:R-:W-:Y:S01]  /*77a0*/  IADD3 R8, R17, 0xc0, -R18 ;  /* 0x000000c011087810 */ /* 0x000fe20007ffe812 */
[----:B------:R-:W-:Y:S02]  /*77b0*/  ULDC UR11, c[0x0][0x9e4] ;  /* 0x00027900000b7ab9 */ /* 0x000fe40000000800 */
[----:B------:R-:W-:Y:S02]  /*77c0*/  UISETP.GE.AND UP0, UPT, UR11, 0x1, UPT ;  /* 0x000000010b00788c */ /* 0x000fe4000bf06270 */
[----:B------:R-:W-:-:S04]  /*77d0*/  IMAD R8, R153, 0xc0, R8 ;  /* 0x000000c099087824 */ /* 0x000fc800078e0208 */
[----:B------:R-:W-:Y:S02]  /*77e0*/  PLOP3.LUT P5, PT, PT, PT, UP0, 0x80, 0x0 ;  /* 0x000000000000781c */ /* 0x000fe40003faf008 */
[----:B------:R-:W-:-:S13]  /*77f0*/  R2UR UR10, R8 ;  /* 0x00000000080a72ca */ /* 0x000fda00000e0000 */
[----:B------:R-:W-:Y:S01]  /*7800*/  UIADD3 UR23, UR10, -UR23, URZ ;  /* 0x800000170a177290 */ /* 0x000fe2000fffe03f */
        /* <DEDUP_REMOVED lines=11> */
.L_x_887:
[----:B------:R-:W-:-:S11]  /*78c0*/  UISETP.NE.AND UP0, UPT, UR11, 0x1, UPT ;  /* 0x000000010b00788c */ /* 0x000fd6000bf05270 */
[----:B------:R-:W-:Y:S02]  /*78d0*/  @UP0 ULDC.64 UR14, c[0x0][0x9e8] ;  /* 0x00027a00000e0ab9 */ /* 0x000fe40000000a00 */
[----:B------:R-:W-:-:S04]  /*78e0*/  UIMAD.WIDE.U32 UR6, UR10, UR14, URZ ;  /* 0x0000000e0a0672a5 */ /* 0x000fc8000f8e003f */
[----:B------:R-:W-:-:S12]  /*78f0*/  @UP0 USHF.R.U32.HI UR10, URZ, UR15, UR7 ;  /* 0x0000000f3f0a0299 */ /* 0x000fd80008011607 */
.L_x_888:
[----:B------:R-:W-:-:S04]  /*7900*/  UIMAD UR10, UR10, UR11, URZ ;  /* 0x0000000b0a0a72a4 */ /* 0x000fc8000f8e023f */
[----:B------:R-:W-:-:S04]  /*7910*/  UISETP.LT.AND UP0, UPT, UR23, UR10, UPT ;  /* 0x0000000a1700728c */ /* 0x000fc8000bf01270 */
[----:B------:R-:W-:-:S12]  /*7920*/  USEL UR23, UR23, UR10, !UP0 ;  /* 0x0000000a17177287 */ /* 0x000fd8000c000000 */
.L_x_886:
        /* <DEDUP_REMOVED lines=13> */
.L_x_898:
        /* <DEDUP_REMOVED lines=9> */
.L_x_891:
[----:B------:R-:W-:Y:S01]  /*7a90*/  ULEA UR6, UR39, UR45, 0x3 ;  /* 0x0000002d27067291 */ /* 0x000fe2000f8e183f */
[----:B------:R-:W-:-:S05]  /*7aa0*/  IMAD.U32 R0, RZ, RZ, UR38 ;  /* 0x00000026ff007e24 */ /* 0x000fca000f8e00ff */
[----:B------:R-:W-:-:S04]  /*7ab0*/  SHF.L.U32 R0, R0, 0x1f, RZ ;  /* 0x0000001f00007819 */ /* 0x000fc800000006ff */
[----:B------:R0:W1:Y:S01]  /*7ac0*/  SYNCS.PHASECHK.TRANS64.TRYWAIT P2, [UR6+0x16830], R0 ;  /* 0x01683000ff0075a7 */ /* 0x0000620008040146 */
[----:B------:R-:W-:Y:S05]  /*7ad0*/  @!P0 BRA `(.L_x_892) ;  /* 0x0000000000048947 */ /* 0x000fea0003800000 */
[----:B------:R-:W-:Y:S01]  /*7ae0*/  BPT.TRAP 0x1 ;  /* 0x000000040000795c */ /* 0x000fe20000300000 */
.L_x_892:
[----:B-1----:R-:W-:Y:S05]  /*7af0*/  @P2 BRA `(.L_x_890) ;  /* 0x0000000000082947 */ /* 0x002fea0003800000 */
[----:B------:R-:W1:Y:S02]  /*7b00*/  SYNCS.PHASECHK.TRANS64.TRYWAIT P2, [UR6+0x16830], R0 ;  /* 0x01683000ff0075a7 */ /* 0x000e640008040146 */
[----:B-1----:R-:W-:Y:S05]  /*7b10*/  @!P2 BRA `(.L_x_893) ;  /* 0x000000b00054a947 */ /* 0x002fea0003800000 */
.L_x_890:
        /* <DEDUP_REMOVED lines=27> */
.L_x_895:
[----:B------:R-:W-:Y:S01]  /*7cd0*/  ULEA UR6, UR23, UR45, 0x3 ;  /* 0x0000002d17067291 */ /* 0x000fe2000f8e183f */
[----:B------:R-:W-:-:S05]  /*7ce0*/  IMAD.U32 R0, RZ, RZ, UR24 ;  /* 0x00000018ff007e24 */ /* 0x000fca000f8e00ff */
[----:B------:R-:W-:-:S04]  /*7cf0*/  SHF.L.U32 R0, R0, 0x1f, RZ ;  /* 0x0000001f00007819 */ /* 0x000fc800000006ff */
[----:B------:R0:W1:Y:S01]  /*7d00*/  SYNCS.PHASECHK.TRANS64.TRYWAIT P2, [UR6+0x16850], R0 ;  /* 0x01685000ff0075a7 */ /* 0x0000620008040146 */
[----:B------:R-:W-:Y:S05]  /*7d10*/  @!P0 BRA `(.L_x_896) ;  /* 0x0000000000048947 */ /* 0x000fea0003800000 */
[----:B------:R-:W-:Y:S01]  /*7d20*/  BPT.TRAP 0x1 ;  /* 0x000000040000795c */ /* 0x000fe20000300000 */
.L_x_896:
[----:B-1----:R-:W-:Y:S05]  /*7d30*/  @P2 BRA `(.L_x_894) ;  /* 0x0000000000082947 */ /* 0x002fea0003800000 */
[----:B------:R-:W1:Y:S02]  /*7d40*/  SYNCS.PHASECHK.TRANS64.TRYWAIT P2, [UR6+0x16850], R0 ;  /* 0x01685000ff0075a7 */ /* 0x000e640008040146 */
[----:B-1----:R-:W-:Y:S05]  /*7d50*/  @!P2 BRA `(.L_x_897) ;  /* 0x000000ac00dca947 */ /* 0x002fea0003800000 */
.L_x_894:
[----:B------:R-:W-:Y:S01]  /*7d60*/  UIADD3 UR6, UR45, 0x400, URZ ;  /* 0x000004002d067890 */ /* 0x000fe2000fffe03f */
[----:B------:R-:W-:Y:S01]  /*7d70*/  WARPGROUP.ARRIVE ;  /* 0x00000000000079c5 */ /* 0x000fe20000000000 */
[----:B------:R-:W-:Y:S01]  /*7d80*/  UMOV UR7, 0x40000040 ;  /* 0x4000004000077882 */ /* 0x000fe20000000000 */
[----:B01----:R-:W-:Y:S01]  /*7d90*/  FMNMX.FTZ R0, R24, R9, !PT ;  /* 0x0000000918007209 */ /* 0x003fe20007810000 */
[----:B------:R-:W-:-:S03]  /*7da0*/  USHF.R.U32.HI UR6, URZ, 0x4, UR6 ;  /* 0x000000043f067899 */ /* 0x000fc60008011606 */
[----:B------:R-:W0:Y:S01]  /*7db0*/  S2R R153, SR_TID.X ;  /* 0x0000000000997919 */ /* 0x000e220000002100 */
[----:B------:R-:W-:Y:S01]  /*7dc0*/  UMOV UR24, UR38 ;  /* 0x0000002600187c82 */ /* 0x000fe20008000000 */
[----:B------:R-:W-:Y:S01]  /*7dd0*/  FMNMX.FTZ R11, R25, R0, !PT ;  /* 0x00000000190b7209 */ /* 0x000fe20007810000 */
[----:B------:R-:W-:-:S03]  /*7de0*/  ULOP3.LUT UR6, UR6, 0x3fff, URZ, 0xc0, !UPT ;  /* 0x00003fff06067892 */ /* 0x000fc6000f8ec03f */
        /* <DEDUP_REMOVED lines=11> */
[----:B------:R-:W-:Y:S02]  /*7ea0*/  FMNMX.FTZ R0, R40, R11, !PT ;  /* 0x0000000b28007209 */ /* 0x000fe40007810000 */
[----:B0-----:R-:W-:Y:S02]  /*7eb0*/  SHF.R.U32.HI R152, RZ, 0x7, R153 ;  /* 0x00000007ff987819 */ /* 0x001fe40000011699 */
[----:B------:R-:W-:Y:S02]  /*7ec0*/  FMNMX.FTZ R11, R41, R0, !PT ;  /* 0x00000000290b7209 */ /* 0x000fe40007810000 */
[----:B------:R-:W-:Y:S02]  /*7ed0*/  ISETP.GE.U32.AND P2, PT, R153, 0x180, PT ;  /* 0x000001809900780c */ /* 0x000fe40003f46070 */
        /* <DEDUP_REMOVED lines=27> */
[----:B------:R-:W0:Y:S02]  /*8090*/  SHFL.BFLY PT, R11, R0, 0x2, 0x1f ;  /* 0x0c401f00000b7f89 */ /* 0x000e2400000e0000 */
[----:B0-----:R-:W-:Y:S02]  /*80a0*/  FMNMX.FTZ R11, R0, R11, !PT ;  /* 0x0000000b000b7209 */ /* 0x001fe40007810000 */
[----:B------:R-:W-:-:S03]  /*80b0*/  FMNMX.FTZ R0, R26, R7, !PT ;  /* 0x000000071a007209 */ /* 0x000fc60007810000 */
[----:B------:R-:W0:Y:S01]  /*80c0*/  SHFL.BFLY PT, R2, R11, 0x1, 0x1f ;  /* 0x0c201f000b027f89 */ /* 0x000e2200000e0000 */
        /* <DEDUP_REMOVED lines=8> */
[----:B0-----:R-:W-:Y:S02]  /*8150*/  FMNMX.FTZ R2, R11, R2, !PT ;  /* 0x000000020b027209 */ /* 0x001fe40007810000 */
        /* <DEDUP_REMOVED lines=13> */
[----:B------:R0:W-:Y:S01]  /*8230*/  MUFU.EX2 R13, R33 ;  /* 0x00000021000d7308 */ /* 0x0001e20000000800 */
        /* <DEDUP_REMOVED lines=16> */
[----:B0-----:R-:W-:Y:S01]  /*8340*/  FMNMX.FTZ R33, R55, R0, !PT ;  /* 0x0000000037217209 */ /* 0x001fe20007810000 */
        /* <DEDUP_REMOVED lines=13> */
[----:B------:R0:W-:Y:S01]  /*8420*/  MUFU.EX2 R33, R49 ;  /* 0x0000003100217308 */ /* 0x0001e20000000800 */
[----:B------:R-:W-:-:S04]  /*8430*/  FMNMX.FTZ R0, R66, R37, !PT ;  /* 0x0000002542007209 */ /* 0x000fc80007810000 */
[----:B------:R-:W-:-:S03]  /*8440*/  FMNMX.FTZ R37, R67, R0, !PT ;  /* 0x0000000043257209 */ /* 0x000fc60007810000 */
[----:B------:R-:W1:Y:S01]  /*8450*/  MUFU.EX2 R148, R148 ;  /* 0x0000009400947308 */ /* 0x000e620000000800 */
[----:B------:R-:W-:Y:S01]  /*8460*/  FMNMX.FTZ R0, R70, R37, !PT ;  /* 0x0000002546007209 */ /* 0x000fe20007810000 */
[--C-:B0-----:R-:W-:Y:S01]  /*8470*/  FFMA.FTZ R49, R65, UR22, -R8.reuse ;  /* 0x0000001641317c23 */ /* 0x101fe20008010808 */
[----:B------:R-:W-:Y:S02]  /*8480*/  FFMA.FTZ R65, R81, UR22, -R8 ;  /* 0x0000001651417c23 */ /* 0x000fe40008010808 */
[----:B------:R-:W-:-:S03]  /*8490*/  FMNMX.FTZ R37, R71, R0, !PT ;  /* 0x0000000047257209 */ /* 0x000fc60007810000 */
[----:B------:R-:W0:Y:S01]  /*84a0*/  MUFU.EX2 R11, R11 ;  /* 0x0000000b000b7308 */ /* 0x000e220000000800 */
[----:B------:R-:W-:-:S04]  /*84b0*/  FMNMX.FTZ R0, R74, R37, !PT ;  /* 0x000000254a007209 */ /* 0x000fc80007810000 */
[----:B------:R-:W-:-:S03]  /*84c0*/  FMNMX.FTZ R37, R75, R0, !PT ;  /* 0x000000004b257209 */ /* 0x000fc60007810000 */
[----:B------:R-:W-:Y:S01]  /*84d0*/  MUFU.EX2 R150, R150 ;  /* 0x0000009600967308 */ /* 0x000fe20000000800 */
[----:B------:R-:W-:Y:S01]  /*84e0*/  FMNMX.FTZ R0, R78, R37, !PT ;  /* 0x000000254e007209 */ /* 0x000fe20007810000 */
[----:B-1----:R-:W-:Y:S01]  /*84f0*/  FFMA.FTZ R6, R9, R6, R148 ;  /* 0x0000000609067223 */ /* 0x002fe20000010094 */
[----:B------:R-:W-:Y:S02]  /*8500*/  WARPGROUP.DEPBAR.LE gsb0, 0x0 ;  /* 0x00008000000079c5 */ /* 0x000fe40000010000 */
[----:B------:R-:W-:Y:S01]  /*8510*/  WARPGROUP.ARRIVE ;  /* 0x00000000000079c5 */ /* 0x000fe20000000000 */
[----:B------:R-:W-:Y:S01]  /*8520*/  FMNMX.FTZ R45, R79, R0, !PT ;  /* 0x000000004f2d7209 */ /* 0x000fe20007810000 */
[--C-:B------:R-:W-:Y:S01]  /*8530*/  FFMA.FTZ R140, R40, UR22, -R8.reuse ;  /* 0x00000016288c7c23 */ /* 0x100fe20008010808 */
[----:B------:R1:W-:Y:S01]  /*8540*/  MUFU.EX2 R37, R57 ;  /* 0x0000003900257308 */ /* 0x0003e20000000800 */
[----:B------:R-:W-:Y:S01]  /*8550*/  FFMA.FTZ R142, R44, UR22, -R8 ;  /* 0x000000162c8e7c23 */ /* 0x000fe20008010808 */
[----:B------:R-:W-:Y:S01]  /*8560*/  FMNMX.FTZ R0, R82, R45, !PT ;  /* 0x0000002d52007209 */ /* 0x000fe20007810000 */
[----:B------:R-:W-:Y:S01]  /*8570*/  HGMMA.64x64x16.F32 R88, R136, gdesc[UR4].tnspB, R88, gsb0 ;  /* 0x40e0000488587df0 */ /* 0x000fe20008000858 */
[----:B------:R-:W-:Y:S01]  /*8580*/  UIADD3 UR6, UR10, 0x200, URZ ;  /* 0x000002000a067890 */ /* 0x000fe2000fffe03f */
[----:B0-----:R-:W-:Y:S01]  /*8590*/  F2FP.F16.F32.PACK_AB R148, R11, R148 ;  /* 0x000000940b94723e */ /* 0x001fe200000000ff */
[----:B------:R-:W-:Y:S01]  /*85a0*/  UMOV UR7, 0x40000040 ;  /* 0x4000004000077882 */ /* 0x000fe20000000000 */
[----:B------:R-:W-:Y:S01]  /*85b0*/  FMNMX.FTZ R45, R83, R0, !PT ;  /* 0x00000000532d7209 */ /* 0x000fe20007810000 */
[----:B------:R-:W-:Y:S03]  /*85c0*/  MUFU.EX2 R15, R15 ;  /* 0x0000000f000f7308 */ /* 0x000fe60000000800 */
[----:B------:R-:W-:-:S04]  /*85d0*/  FMNMX.FTZ R0, R86, R45, !PT ;  /* 0x0000002d56007209 */ /* 0x000fc80007810000 */
[----:B------:R-:W-:Y:S01]  /*85e0*/  FMNMX.FTZ R0, R87, R0, !PT ;  /* 0x0000000057007209 */ /* 0x000fe20007810000 */
[----:B------:R0:W-:Y:S04]  /*85f0*/  MUFU.EX2 R45, R61 ;  /* 0x0000003d002d7308 */ /* 0x0001e80000000800 */
[----:B-1----:R-:W1:Y:S04]  /*8600*/  SHFL.BFLY PT, R57, R0, 0x2, 0x1f ;  /* 0x0c401f0000397f89 */ /* 0x002e6800000e0000 */
[----:B------:R-:W-:Y:S01]  /*8610*/  MUFU.EX2 R144, R144 ;  /* 0x0000009000907308 */ /* 0x000fe20000000800 */
[----:B0-----:R-:W-:-:S07]  /*8620*/  FFMA.FTZ R61, R77, UR22, -R8 ;  /* 0x000000164d3d7c23 */ /* 0x001fce0008010808 */
[----:B------:R-:W-:Y:S08]  /*8630*/  MUFU.EX2 R146, R146 ;  /* 0x0000009200927308 */ /* 0x000ff00000000800 */
[----:B------:R-:W-:Y:S01]  /*8640*/  MUFU.EX2 R25, R25 ;  /* 0x0000001900197308 */ /* 0x000fe20000000800 */
[----:B-1----:R-:W-:Y:S01]  /*8650*/  FMNMX.FTZ R28, R0, R57, !PT ;  /* 0x00000039001c7209 */ /* 0x002fe20007810000 */
[----:B------:R-:W-:-:S06]  /*8660*/  FFMA.FTZ R57, R73, UR22, -R8 ;  /* 0x0000001649397c23 */ /* 0x000fcc0008010808 */
[----:B------:R-:W-:Y:S01]  /*8670*/  MUFU.EX2 R140, R140 ;  /* 0x0000008c008c7308 */ /* 0x000fe20000000800 */
[----:B------:R-:W0:Y:S07]  /*8680*/  SHFL.BFLY PT, R69, R28, 0x1, 0x1f ;  /* 0x0c201f001c457f89 */ /* 0x000e2e00000e0000 */
[----:B------:R-:W-:Y:S08]  /*8690*/  MUFU.EX2 R29, R29 ;  /* 0x0000001d001d7308 */ /* 0x000ff00000000800 */
[----:B------:R-:W-:Y:S08]  /*86a0*/  MUFU.EX2 R142, R142 ;  /* 0x0000008e008e7308 */ /* 0x000ff00000000800 */
[----:B------:R-:W-:Y:S01]  /*86b0*/  MUFU.EX2 R41, R41 ;  /* 0x0000002900297308 */ /* 0x000fe20000000800 */
[----:B0-----:R-:W-:-:S05]  /*86c0*/  FMNMX.FTZ R0, R28, R69, !PT ;  /* 0x000000451c007209 */ /* 0x001fca0007810000 */
[----:B------:R-:W-:Y:S02]  /*86d0*/  FMUL.FTZ R32, R0, UR22 ;  /* 0x0000001600207c20 */ /* 0x000fe40008410000 */
[----:B------:R-:W-:Y:S01]  /*86e0*/  MUFU.EX2 R10, R10 ;  /* 0x0000000a000a7308 */ /* 0x000fe20000000800 */
[----:B------:R-:W-:Y:S02]  /*86f0*/  WARPGROUP.DEPBAR.LE gsb0, 0x0 ;  /* 0x00008000000079c5 */ /* 0x000fe40000010000 */
[----:B------:R-:W-:Y:S01]  /*8700*/  WARPGROUP.ARRIVE ;  /* 0x00000000000079c5 */ /* 0x000fe20000000000 */
[--C-:B------:R-:W-:Y:S01]  /*8710*/  FFMA.FTZ R136, R48, UR22, -R8.reuse ;  /* 0x0000001630887c23 */ /* 0x100fe20008010808 */
[----:B------:R-:W-:Y:S01]  /*8720*/  FFMA.FTZ R138, R52, UR22, -R8 ;  /* 0x00000016348a7c23 */ /* 0x000fe20008010808 */
[--C-:B------:R-:W-:Y:S01]  /*8730*/  FFMA.FTZ R149, R26, UR22, -R32.reuse ;  /* 0x000000161a957c23 */ /* 0x100fe20008010820 */
[--C-:B------:R-:W-:Y:S01]  /*8740*/  FFMA.FTZ R26, R27, UR22, -R32.reuse ;  /* 0x000000161b1a7c23 */ /* 0x100fe20008010820 */
[----:B------:R-:W-:Y:S01]  /*8750*/  IMAD.U32 R27, RZ, RZ, UR39 ;  /* 0x00000027ff1b7e24 */ /* 0x000fe2000f8e00ff */
[----:B------:R-:W-:Y:S01]  /*8760*/  HGMMA.64x64x16.F32 R88, R132, gdesc[UR4].tnspB, R88, gsb0 ;  /* 0x40e0000484587df0 */ /* 0x000fe20008000858 */
[----:B------:R-:W-:Y:S01]  /*8770*/  UIADD3 UR6, UR10, 0x280, URZ ;  /* 0x000002800a067890 */ /* 0x000fe2000fffe03f */
[--C-:B------:R-:W-:Y:S01]  /*8780*/  FFMA.FTZ R151, R30, UR22, -R32.reuse ;  /* 0x000000161e977c23 */ /* 0x100fe20008010820 */
[----:B------:R-:W-:Y:S01]  /*8790*/  UMOV UR7, 0x40000040 ;  /* 0x4000004000077882 */ /* 0x000fe20000000000 */
[----:B------:R-:W-:Y:S01]  /*87a0*/  MUFU.EX2 R149, R149 ;  /* 0x0000009500957308 */ /* 0x000fe20000000800 */
[----:B------:R-:W-:Y:S01]  /*87b0*/  @!P1 LEA R27, R27, UR45, 0x3 ;  /* 0x0000002d1b1b9c11 */ /* 0x000fe2000f8e18ff */
[----:B------:R-:W-:Y:S01]  /*87c0*/  FFMA.FTZ R30, R31, UR22, -R32 ;  /* 0x000000161f1e7c23 */ /* 0x000fe20008010820 */
[----:B------:R-:W-:-:S02]  /*87d0*/  VIADD R31, R152, 0x9 ;  /* 0x00000009981f7836 */ /* 0x000fc40000000000 */
[--C-:B------:R-:W-:Y:S01]  /*87e0*/  FFMA.FTZ R145, R34, UR22, -R32.reuse ;  /* 0x0000001622917c23 */ /* 0x100fe20008010820 */
[--C-:B------:R-:W-:Y:S01]  /*87f0*/  FFMA.FTZ R34, R35, UR22, -R32.reuse ;  /* 0x0000001623227c23 */ /* 0x100fe20008010820 */
[----:B------:R-:W-:Y:S02]  /*8800*/  @!P1 VIADD R27, R27, 0x16840 ;  /* 0x000168401b1b9836 */ /* 0x000fe40000000000 */
[--C-:B------:R-:W-:Y:S01]  /*8810*/  FFMA.FTZ R147, R38, UR22, -R32.reuse ;  /* 0x0000001626937c23 */ /* 0x100fe20008010820 */
[----:B------:R-:W-:Y:S01]  /*8820*/  MUFU.EX2 R26, R26 ;  /* 0x0000001a001a7308 */ /* 0x000fe20000000800 */
[----:B------:R-:W-:Y:S01]  /*8830*/  SEL R31, R31, 0x9, !P2 ;  /* 0x000000091f1f7807 */ /* 0x000fe20005000000 */
[--C-:B------:R-:W-:Y:S01]  /*8840*/  FFMA.FTZ R36, R39, UR22, -R32.reuse ;  /* 0x0000001627247c23 */ /* 0x100fe20008010820 */
[----:B------:R-:W-:Y:S01]  /*8850*/  @!P1 PRMT R27, RZ, 0x654, R27 ;  /* 0x00000654ff1b9816 */ /* 0x000fe2000000001b */
        /* <DEDUP_REMOVED lines=16> */
[----:B------:R-:W-:Y:S01]  /*8960*/  IMAD.U32 R35, RZ, RZ, UR23 ;  /* 0x00000017ff237e24 */ /* 0x000fe2000f8e00ff */
[C---:B------:R-:W-:Y:S01]  /*8970*/  ISETP.GT.AND P2, PT, R3.reuse, UR21, PT ;  /* 0x0000001503007c0c */ /* 0x040fe2000bf44270 */
[----:B------:R-:W-:Y:S01]  /*8980*/  UMOV UR23, UR39 ;  /* 0x0000002700177c82 */ /* 0x000fe20008000000 */
[----:B------:R-:W-:Y:S01]  /*8990*/  VIADD R3, R3, 0xffffffff ;  /* 0xffffffff03037836 */ /* 0x000fe20000000000 */
[----:B------:R-:W-:Y:S01]  /*89a0*/  MUFU.EX2 R145, R145 ;  /* 0x0000009100917308 */ /* 0x000fe20000000800 */
[----:B------:R-:W-:-:S07]  /*89b0*/  @!P1 LEA R35, R35, UR45, 0x3 ;  /* 0x0000002d23239c11 */ /* 0x000fce000f8e18ff */
[----:B------:R-:W-:Y:S08]  /*89c0*/  MUFU.EX2 R34, R34 ;  /* 0x0000002200227308 */ /* 0x000ff00000000800 */
[----:B------:R-:W-:Y:S08]  /*89d0*/  MUFU.EX2 R147, R147 ;  /* 0x0000009300937308 */ /* 0x000ff00000000800 */
[----:B------:R-:W-:Y:S08]  /*89e0*/  MUFU.EX2 R36, R36 ;  /* 0x0000002400247308 */ /* 0x000ff00000000800 */
[----:B------:R-:W-:Y:S08]  /*89f0*/  MUFU.EX2 R141, R141 ;  /* 0x0000008d008d7308 */ /* 0x000ff00000000800 */
[----:B------:R-:W-:Y:S01]  /*8a00*/  MUFU.EX2 R38, R38 ;  /* 0x0000002600267308 */ /* 0x000fe20000000800 */
[----:B------:R-:W-:-:S02]  /*8a10*/  WARPGROUP.DEPBAR.LE gsb0, 0x0 ;  /* 0x00008000000079c5 */ /* 0x000fc40000010000 */
[----:B------:R-:W-:Y:S01]  /*8a20*/  WARPGROUP.ARRIVE ;  /* 0x00000000000079c5 */ /* 0x000fe20000000000 */
[--C-:B------:R-:W-:Y:S01]  /*8a30*/  FFMA.FTZ R132, R56, UR22, -R8.reuse ;  /* 0x0000001638847c23 */ /* 0x100fe20008010808 */
[----:B------:R-:W-:Y:S01]  /*8a40*/  FFMA.FTZ R134, R60, UR22, -R8 ;  /* 0x000000163c867c23 */ /* 0x000fe20008010808 */
[----:B------:R-:W-:Y:S02]  /*8a50*/  FADD.FTZ R8, -R0, R7 ;  /* 0x0000000700087221 */ /* 0x000fe40000010100 */
[----:B------:R-:W-:Y:S01]  /*8a60*/  MUFU.EX2 R143, R143 ;  /* 0x0000008f008f7308 */ /* 0x000fe20000000800 */
[--C-:B------:R-:W-:Y:S01]  /*8a70*/  FFMA.FTZ R133, R58, UR22, -R32.reuse ;  /* 0x000000163a857c23 */ /* 0x100fe20008010820 */
[----:B------:R-:W-:Y:S01]  /*8a80*/  HGMMA.64x64x16.F32 R88, R128, gdesc[UR4].tnspB, R88, gsb0 ;  /* 0x40e0000480587df0 */ /* 0x000fe20008000858 */
[----:B------:R-:W-:Y:S01]  /*8a90*/  UIADD3 UR6, UR10, 0x300, URZ ;  /* 0x000003000a067890 */ /* 0x000fe2000fffe03f */
[----:B------:R-:W-:Y:S01]  /*8aa0*/  FMUL.FTZ R8, R8, UR22 ;  /* 0x0000001608087c20 */ /* 0x000fe20008410000 */
[----:B------:R-:W-:Y:S01]  /*8ab0*/  UMOV UR7, 0x40000040 ;  /* 0x4000004000077882 */ /* 0x000fe20000000000 */
[----:B------:R-:W-:-:S02]  /*8ac0*/  FFMA.FTZ R135, R62, UR22, -R32 ;  /* 0x000000163e877c23 */ /* 0x000fc40008010820 */
[----:B------:R-:W-:Y:S08]  /*8ad0*/  MUFU.EX2 R40, R40 ;  /* 0x0000002800287308 */ /* 0x000ff00000000800 */
[----:B------:R-:W0:Y:S08]  /*8ae0*/  MUFU.EX2 R8, R8 ;  /* 0x0000000800087308 */ /* 0x000e300000000800 */
[----:B------:R-:W-:Y:S08]  /*8af0*/  MUFU.EX2 R136, R136 ;  /* 0x0000008800887308 */ /* 0x000ff00000000800 */
[----:B------:R-:W1:Y:S01]  /*8b00*/  MUFU.EX2 R137, R137 ;  /* 0x0000008900897308 */ /* 0x000e620000000800 */
[----:B0-----:R-:W-:Y:S01]  /*8b10*/  FFMA.FTZ R5, R8, R5, R149 ;  /* 0x0000000508057223 */ /* 0x001fe20000010095 */
[----:B------:R-:W-:-:S03]  /*8b20*/  F2FP.F16.F32.PACK_AB R149, R26, R149 ;  /* 0x000000951a95723e */ /* 0x000fc600000000ff */
[----:B------:R-:W-:-:S03]  /*8b30*/  FADD.FTZ R48, R26, R5 ;  /* 0x000000051a307221 */ /* 0x000fc60000010000 */
[----:B------:R-:W0:Y:S01]  /*8b40*/  MUFU.EX2 R42, R42 ;  /* 0x0000002a002a7308 */ /* 0x000e220000000800 */
[----:B------:R-:W-:Y:S01]  /*8b50*/  FADD.FTZ R5, R151, R48 ;  /* 0x0000003097057221 */ /* 0x000fe20000010000 */
[----:B------:R-:W-:-:S03]  /*8b60*/  F2FP.F16.F32.PACK_AB R151, R30, R151 ;  /* 0x000000971e97723e */ /* 0x000fc600000000ff */
[----:B------:R-:W-:-:S03]  /*8b70*/  FADD.FTZ R48, R30, R5 ;  /* 0x000000051e307221 */ /* 0x000fc60000010000 */
[----:B------:R-:W-:Y:S01]  /*8b80*/  MUFU.EX2 R138, R138 ;  /* 0x0000008a008a7308 */ /* 0x000fe20000000800 */
[----:B------:R-:W-:Y:S01]  /*8b90*/  FADD.FTZ R5, R145, R48 ;  /* 0x0000003091057221 */ /* 0x000fe20000010000 */
[----:B------:R-:W-:Y:S01]  /*8ba0*/  FFMA.FTZ R48, R67, UR22, -R32 ;  /* 0x0000001643307c23 */ /* 0x000fe20008010820 */
[C---:B------:R-:W-:Y:S02]  /*8bb0*/  F2FP.F16.F32.PACK_AB R145, R34.reuse, R145 ;  /* 0x000000912291723e */ /* 0x040fe400000000ff */
[----:B------:R-:W-:-:S03]  /*8bc0*/  FADD.FTZ R52, R34, R5 ;  /* 0x0000000522347221 */ /* 0x000fc60000010000 */
[----:B------:R-:W2:Y:S01]  /*8bd0*/  MUFU.EX2 R139, R139 ;  /* 0x0000008b008b7308 */ /* 0x000ea20000000800 */
[----:B------:R-:W-:Y:S01]  /*8be0*/  FADD.FTZ R5, R147, R52 ;  /* 0x0000003493057221 */ /* 0x000fe20000010000 */
[----:B------:R-:W-:-:S03]  /*8bf0*/  F2FP.F16.F32.PACK_AB R147, R36, R147 ;  /* 0x000000932493723e */ /* 0x000fc600000000ff */
[----:B------:R-:W-:-:S03]  /*8c00*/  FADD.FTZ R52, R36, R5 ;  /* 0x0000000524347221 */ /* 0x000fc60000010000 */
[----:B------:R-:W3:Y:S01]  /*8c10*/  MUFU.EX2 R44, R44 ;  /* 0x0000002c002c7308 */ /* 0x000ee20000000800 */
[----:B------:R-:W-:Y:S01]  /*8c20*/  FADD.FTZ R5, R141, R52 ;  /* 0x000000348d057221 */ /* 0x000fe20000010000 */
[----:B------:R-:W-:-:S03]  /*8c30*/  F2FP.F16.F32.PACK_AB R141, R38, R141 ;  /* 0x0000008d268d723e */ /* 0x000fc600000000ff */
[----:B------:R-:W-:-:S03]  /*8c40*/  FADD.FTZ R52, R38, R5 ;  /* 0x0000000526347221 */ /* 0x000fc60000010000 */
[----:B------:R-:W-:Y:S01]  /*8c50*/  MUFU.EX2 R132, R132 ;  /* 0x0000008400847308 */ /* 0x000fe20000000800 */
[----:B------:R-:W-:Y:S01]  /*8c60*/  FADD.FTZ R5, R143, R52 ;  /* 0x000000348f057221 */ /* 0x000fe20000010000 */
[----:B------:R-:W-:-:S03]  /*8c70*/  F2FP.F16.F32.PACK_AB R143, R40, R143 ;  /* 0x0000008f288f723e */ /* 0x000fc600000000ff */
[----:B------:R-:W-:Y:S01]  /*8c80*/  FADD.FTZ R52, R40, R5 ;  /* 0x0000000528347221 */ /* 0x000fe20000010000 */
[----:B------:R-:W-:Y:S02]  /*8c90*/  WARPGROUP.DEPBAR.LE gsb0, 0x0 ;  /* 0x00008000000079c5 */ /* 0x000fe40000010000 */
[----:B------:R-:W-:Y:S01]  /*8ca0*/  WARPGROUP.ARRIVE ;  /* 0x00000000000079c5 */ /* 0x000fe20000000000 */
[----:B------:R-:W4:Y:S01]  /*8cb0*/  MUFU.EX2 R133, R133 ;  /* 0x0000008500857308 */ /* 0x000f220000000800 */
[----:B-1----:R-:W-:Y:S01]  /*8cc0*/  FADD.FTZ R5, R137, R52 ;  /* 0x0000003489057221 */ /* 0x002fe20000010000 */
[--C-:B------:R-:W-:Y:S01]  /*8cd0*/  FFMA.FTZ R129, R66, UR22, -R32.reuse ;  /* 0x0000001642817c23 */ /* 0x100fe20008010820 */
[----:B------:R-:W-:Y:S01]  /*8ce0*/  FFMA.FTZ R131, R70, UR22, -R32 ;  /* 0x0000001646837c23 */ /* 0x000fe20008010820 */
[C---:B0-----:R-:W-:Y:S01]  /*8cf0*/  F2FP.F16.F32.PACK_AB R137, R42.reuse, R137 ;  /* 0x000000892a89723e */ /* 0x041fe200000000ff */
[----:B------:R-:W-:Y:S01]  /*8d00*/  HGMMA.64x64x16.F32 R88, R124, gdesc[UR4].tnspB, R88, gsb0 ;  /* 0x40e000047c587df0 */ /* 0x000fe20008000858 */
[----:B------:R-:W-:Y:S01]  /*8d10*/  UIADD3 UR6, UR10, 0x380, URZ ;  /* 0x000003800a067890 */ /* 0x000fe2000fffe03f */
[----:B------:R-:W-:Y:S01]  /*8d20*/  FADD.FTZ R52, R42, R5 ;  /* 0x000000052a347221 */ /* 0x000fe20000010000 */
[----:B------:R-:W-:Y:S01]  /*8d30*/  UMOV UR7, 0x40000040 ;  /* 0x4000004000077882 */ /* 0x000fe20000000000 */
[----:B------:R-:W0:Y:S02]  /*8d40*/  MUFU.EX2 R46, R46 ;  /* 0x0000002e002e7308 */ /* 0x000e240000000800 */
[----:B--2---:R-:W-:Y:S01]  /*8d50*/  FADD.FTZ R5, R139, R52 ;  /* 0x000000348b057221 */ /* 0x004fe20000010000 */
[----:B---3--:R-:W-:-:S03]  /*8d60*/  F2FP.F16.F32.PACK_AB R139, R44, R139 ;  /* 0x0000008b2c8b723e */ /* 0x008fc600000000ff */
[----:B------:R-:W-:Y:S02]  /*8d70*/  FADD.FTZ R30, R44, R5 ;  /* 0x000000052c1e7221 */ /* 0x000fe40000010000 */
[----:B------:R-:W-:Y:S02]  /*8d80*/  MUFU.EX2 R134, R134 ;  /* 0x0000008600867308 */ /* 0x000fe40000000800 */
[----:B----4-:R-:W-:-:S06]  /*8d90*/  FADD.FTZ R5, R133, R30 ;  /* 0x0000001e85057221 */ /* 0x010fcc0000010000 */
[----:B------:R-:W1:Y:S01]  /*8da0*/  MUFU.EX2 R135, R135 ;  /* 0x0000008700877308 */ /* 0x000e620000000800 */
[C---:B0-----:R-:W-:Y:S01]  /*8db0*/  FADD.FTZ R30, R46.reuse, R5 ;  /* 0x000000052e1e7221 */ /* 0x041fe20000010000 */
[----:B------:R-:W-:-:S06]  /*8dc0*/  F2FP.F16.F32.PACK_AB R133, R46, R133 ;  /* 0x000000852e85723e */ /* 0x000fcc00000000ff */
[----:B------:R-:W-:Y:S08]  /*8dd0*/  MUFU.EX2 R129, R129 ;  /* 0x0000008100817308 */ /* 0x000ff00000000800 */
[----:B------:R-:W0:Y:S01]  /*8de0*/  MUFU.EX2 R49, R49 ;  /* 0x0000003100317308 */ /* 0x000e220000000800 */
[----:B-1----:R-:W-:-:S07]  /*8df0*/  FADD.FTZ R5, R135, R30 ;  /* 0x0000001e87057221 */ /* 0x002fce0000010000 */
[----:B------:R-:W-:Y:S08]  /*8e00*/  MUFU.EX2 R48, R48 ;  /* 0x0000003000307308 */ /* 0x000ff00000000800 */
[----:B------:R-:W-:Y:S01]  /*8e10*/  MUFU.EX2 R12, R12 ;  /* 0x0000000c000c7308 */ /* 0x000fe20000000800 */
[----:B0-----:R-:W-:-:S07]  /*8e20*/  F2FP.F16.F32.PACK_AB R128, R49, R10 ;  /* 0x0000000a3180723e */ /* 0x001fce00000000ff */
[----:B------:R-:W-:Y:S08]  /*8e30*/  MUFU.EX2 R131, R131 ;  /* 0x0000008300837308 */ /* 0x000ff00000000800 */
[----:B------:R-:W0:Y:S08]  /*8e40*/  MUFU.EX2 R53, R53 ;  /* 0x0000003500357308 */ /* 0x000e300000000800 */
[----:B------:R-:W-:Y:S01]  /*8e50*/  MUFU.EX2 R14, R14 ;  /* 0x0000000e000e7308 */ /* 0x000fe20000000800 */
[----:B------:R-:W-:-:S02]  /*8e60*/  WARPGROUP.DEPBAR.LE gsb0, 0x0 ;  /* 0x00008000000079c5 */ /* 0x000fc40000010000 */
[----:B------:R-:W-:Y:S01]  /*8e70*/  WARPGROUP.ARRIVE ;  /* 0x00000000000079c5 */ /* 0x000fe20000000000 */
[--C-:B------:R-:W-:Y:S01]  /*8e80*/  FFMA.FTZ R125, R74, UR22, -R32.reuse ;  /* 0x000000164a7d7c23 */ /* 0x100fe20008010820 */
[----:B------:R-:W-:-:S03]  /*8e90*/  FFMA.FTZ R127, R78, UR22, -R32 ;  /* 0x000000164e7f7c23 */ /* 0x000fc60008010820 */
[----:B------:R-:W1:Y:S01]  /*8ea0*/  MUFU.EX2 R57, R57 ;  /* 0x0000003900397308 */ /* 0x000e620000000800 */
[----:B0-----:R-:W-:Y:S01]  /*8eb0*/  F2FP.F16.F32.PACK_AB R130, R53, R12 ;  /* 0x0000000c3582723e */ /* 0x001fe200000000ff */
[----:B------:R-:W-:Y:S06]  /*8ec0*/  HGMMA.64x64x16.F32 R88, R120, gdesc[UR4].tnspB, R88, gsb0 ;  /* 0x40e0000478587df0 */ /* 0x000fec0008000858 */
[----:B------:R-:W-:Y:S08]  /*8ed0*/  MUFU.EX2 R125, R125 ;  /* 0x0000007d007d7308 */ /* 0x000ff00000000800 */
[----:B------:R-:W-:Y:S01]  /*8ee0*/  MUFU.EX2 R20, R20 ;  /* 0x0000001400147308 */ /* 0x000fe20000000800 */
[----:B-1----:R-:W-:-:S07]  /*8ef0*/  F2FP.F16.F32.PACK_AB R124, R57, R14 ;  /* 0x0000000e397c723e */ /* 0x002fce00000000ff */
[----:B------:R-:W-:Y:S08]  /*8f00*/  MUFU.EX2 R127, R127 ;  /* 0x0000007f007f7308 */ /* 0x000ff00000000800 */
[----:B------:R-:W0:Y:S08]  /*8f10*/  MUFU.EX2 R61, R61 ;  /* 0x0000003d003d7308 */ /* 0x000e300000000800 */
[----:B------:R-:W-:Y:S08]  /*8f20*/  MUFU.EX2 R79, R79 ;  /* 0x0000004f004f7308 */ /* 0x000ff00000000800 */
[----:B------:R-:W-:Y:S01]  /*8f30*/  MUFU.EX2 R24, R24 ;  /* 0x0000001800187308 */ /* 0x000fe20000000800 */
[----:B0-----:R-:W-:-:S07]  /*8f40*/  F2FP.F16.F32.PACK_AB R126, R61, R20 ;  /* 0x000000143d7e723e */ /* 0x001fce00000000ff */
[----:B------:R-:W-:Y:S08]  /*8f50*/  MUFU.EX2 R65, R65 ;  /* 0x0000004100417308 */ /* 0x000ff00000000800 */
[----:B------:R-:W-:Y:S08]  /*8f60*/  MUFU.EX2 R83, R83 ;  /* 0x0000005300537308 */ /* 0x000ff00000000800 */
[----:B------:R-:W-:Y:S01]  /*8f70*/  MUFU.EX2 R28, R84 ;  /* 0x00000054001c7308 */ /* 0x000fe20000000800 */
[----:B------:R-:W-:-:S02]  /*8f80*/  WARPGROUP.DEPBAR.LE gsb0, 0x0 ;  /* 0x00008000000079c5 */ /* 0x000fc40000010000 */
[----:B------:R0:W-:Y:S06]  /*8f90*/  BAR.ARV R31, 0x100 ;  /* 0x0004001f0000751d */ /* 0x0001ec0000002000 */
[----:B------:R1:W-:Y:S01]  /*8fa0*/  @!P1 SYNCS.ARRIVE.TRANS64.RED.A1T0 RZ, [R27+URZ], RZ ;  /* 0x000000ff1bff99a7 */ /* 0x0003e2000810043f */
[----:B------:R-:W-:Y:S01]  /*8fb0*/  MUFU.EX2 R121, R82 ;  /* 0x0000005200797308 */ /* 0x000fe20000000800 */
[----:B0-----:R-:W-:Y:S02]  /*8fc0*/  @!P1 VIADD R31, R35, 0x16860 ;  /* 0x00016860231f9836 */ /* 0x001fe40000000000 */
[-C--:B------:R-:W-:Y:S01]  /*8fd0*/  FMUL.FTZ R88, R88, R9.reuse ;  /* 0x0000000958587220 */ /* 0x080fe20000410000 */
[-C--:B------:R-:W-:Y:S01]  /*8fe0*/  FMUL.FTZ R89, R89, R9.reuse ;  /* 0x0000000959597220 */ /* 0x080fe20000410000 */
[-C--:B------:R-:W-:Y:S01]  /*8ff0*/  FMUL.FTZ R92, R92, R9.reuse ;  /* 0x000000095c5c7220 */ /* 0x080fe20000410000 */
[-C--:B------:R-:W-:Y:S01]  /*9000*/  FMUL.FTZ R93, R93, R9.reuse ;  /* 0x000000095d5d7220 */ /* 0x080fe20000410000 */
[----:B------:R-:W-:Y:S01]  /*9010*/  @!P1 PRMT R31, RZ, 0x654, R31 ;  /* 0x00000654ff1f9816 */ /* 0x000fe2000000001f */
[----:B-1----:R-:W-:Y:S01]  /*9020*/  FADD.FTZ R27, R11, R6 ;  /* 0x000000060b1b7221 */ /* 0x002fe20000010000 */
[----:B------:R-:W-:Y:S01]  /*9030*/  FFMA.FTZ R6, R63, UR22, -R32 ;  /* 0x000000163f067c23 */ /* 0x000fe20008010820 */
[----:B------:R-:W-:Y:S01]  /*9040*/  MUFU.EX2 R123, R86 ;  /* 0x00000056007b7308 */ /* 0x000fe20000000800 */
[----:B------:R0:W-:Y:S01]  /*9050*/  @!P1 SYNCS.ARRIVE.TRANS64.RED.A1T0 RZ, [R31+URZ], RZ ;  /* 0x000000ff1fff99a7 */ /* 0x0001e2000810043f */
[----:B------:R-:W-:Y:S01]  /*9060*/  FADD.FTZ R50, R150, R27 ;  /* 0x0000001b96327221 */ /* 0x000fe20000010000 */
[-C--:B------:R-:W-:Y:S01]  /*9070*/  FMUL.FTZ R96, R96, R9.reuse ;  /* 0x0000000960607220 */ /* 0x080fe20000410000 */
[-C--:B------:R-:W-:Y:S01]  /*9080*/  FMUL.FTZ R97, R97, R9.reuse ;  /* 0x0000000961617220 */ /* 0x080fe20000410000 */
[-C--:B------:R-:W-:Y:S01]  /*9090*/  FMUL.FTZ R100, R100, R9.reuse ;  /* 0x0000000964647220 */ /* 0x080fe20000410000 */
[----:B------:R-:W-:Y:S01]  /*90a0*/  FADD.FTZ R27, R15, R50 ;  /* 0x000000320f1b7221 */ /* 0x000fe20000010000 */
[-C--:B------:R-:W-:Y:S01]  /*90b0*/  FMUL.FTZ R101, R101, R9.reuse ;  /* 0x0000000965657220 */ /* 0x080fe20000410000 */
[----:B------:R-:W1:Y:S01]  /*90c0*/  MUFU.EX2 R6, R6 ;  /* 0x0000000600067308 */ /* 0x000e620000000800 */
[-C--:B------:R-:W-:Y:S01]  /*90d0*/  FMUL.FTZ R104, R104, R9.reuse ;  /* 0x0000000968687220 */ /* 0x080fe20000410000 */
[----:B------:R-:W-:Y:S01]  /*90e0*/  FADD.FTZ R50, R144, R27 ;  /* 0x0000001b90327221 */ /* 0x000fe20000010000 */
[-C--:B------:R-:W-:Y:S01]  /*90f0*/  FMUL.FTZ R105, R105, R9.reuse ;  /* 0x0000000969697220 */ /* 0x080fe20000410000 */
[-C--:B------:R-:W-:Y:S01]  /*9100*/  FMUL.FTZ R108, R108, R9.reuse ;  /* 0x000000096c6c7220 */ /* 0x080fe20000410000 */
[-C--:B------:R-:W-:Y:S01]  /*9110*/  FMUL.FTZ R109, R109, R9.reuse ;  /* 0x000000096d6d7220 */ /* 0x080fe20000410000 */
[----:B------:R-:W-:Y:S01]  /*9120*/  FADD.FTZ R27, R13, R50 ;  /* 0x000000320d1b7221 */ /* 0x000fe20000010000 */
[--C-:B------:R-:W-:Y:S01]  /*9130*/  FFMA.FTZ R50, R71, UR22, -R32.reuse ;  /* 0x0000001647327c23 */ /* 0x100fe20008010820 */
[----:B------:R-:W-:Y:S01]  /*9140*/  FFMA.FTZ R32, R87, UR22, -R32 ;  /* 0x0000001657207c23 */ /* 0x000fe20008010820 */
[----:B------:R-:W2:Y:S01]  /*9150*/  MUFU.EX2 R7, R85 ;  /* 0x0000005500077308 */ /* 0x000ea20000000800 */
[----:B------:R-:W-:Y:S01]  /*9160*/  FADD.FTZ R54, R146, R27 ;  /* 0x0000001b92367221 */ /* 0x000fe20000010000 */
[-C--:B------:R-:W-:Y:S01]  /*9170*/  FMUL.FTZ R112, R112, R9.reuse ;  /* 0x0000000970707220 */ /* 0x080fe20000410000 */
[-C--:B------:R-:W-:Y:S01]  /*9180*/  FMUL.FTZ R113, R113, R9.reuse ;  /* 0x0000000971717220 */ /* 0x080fe20000410000 */
[-C--:B------:R-:W-:Y:S01]  /*9190*/  FMUL.FTZ R116, R116, R9.reuse ;  /* 0x0000000974747220 */ /* 0x080fe20000410000 */
[----:B------:R-:W-:Y:S01]  /*91a0*/  FADD.FTZ R27, R25, R54 ;  /* 0x00000036191b7221 */ /* 0x000fe20000010000 */
[----:B------:R-:W-:Y:S01]  /*91b0*/  FMUL.FTZ R117, R117, R9 ;  /* 0x0000000975757220 */ /* 0x000fe20000410000 */
[----:B------:R-:W-:Y:S01]  /*91c0*/  F2FP.F16.F32.PACK_AB R150, R15, R150 ;  /* 0x000000960f96723e */ /* 0x000fe200000000ff */
[----:B------:R-:W3:Y:S01]  /*91d0*/  MUFU.EX2 R50, R50 ;  /* 0x0000003200327308 */ /* 0x000ee20000000800 */
[----:B------:R-:W-:Y:S01]  /*91e0*/  FADD.FTZ R54, R140, R27 ;  /* 0x0000001b8c367221 */ /* 0x000fe20000010000 */
[C---:B-1----:R-:W-:Y:S01]  /*91f0*/  FADD.FTZ R30, R6.reuse, R5 ;  /* 0x00000005061e7221 */ /* 0x042fe20000010000 */
[----:B------:R-:W-:Y:S01]  /*9200*/  F2FP.F16.F32.PACK_AB R135, R6, R135 ;  /* 0x000000870687723e */ /* 0x000fe200000000ff */
[----:B------:R-:W-:Y:S01]  /*9210*/  FMUL.FTZ R90, R90, R8 ;  /* 0x000000085a5a7220 */ /* 0x000fe20000410000 */
[----:B------:R-:W-:Y:S01]  /*9220*/  FADD.FTZ R27, R29, R54 ;  /* 0x000000361d1b7221 */ /* 0x000fe20000010000 */
[----:B------:R-:W-:Y:S01]  /*9230*/  FADD.FTZ R5, R129, R30 ;  /* 0x0000001e81057221 */ /* 0x000fe20000010000 */
[----:B------:R-:W-:Y:S01]  /*9240*/  F2FP.F16.F32.PACK_AB R144, R13, R144 ;  /* 0x000000900d90723e */ /* 0x000fe200000000ff */
[----:B------:R-:W-:Y:S01]  /*9250*/  MUFU.EX2 R32, R32 ;  /* 0x0000002000207308 */ /* 0x000fe20000000800 */
[----:B------:R-:W-:Y:S01]  /*9260*/  FADD.FTZ R54, R142, R27 ;  /* 0x0000001b8e367221 */ /* 0x000fe20000010000 */
[----:B------:R-:W-:Y:S01]  /*9270*/  FADD.FTZ R30, R48, R5 ;  /* 0x00000005301e7221 */ /* 0x000fe20000010000 */
[----:B--2---:R-:W-:Y:S01]  /*9280*/  F2FP.F16.F32.PACK_AB R122, R7, R28 ;  /* 0x0000001c077a723e */ /* 0x004fe200000000ff */
[----:B------:R-:W-:Y:S01]  /*9290*/  FMUL.FTZ R91, R91, R8 ;  /* 0x000000085b5b7220 */ /* 0x000fe20000410000 */
[----:B------:R-:W-:Y:S01]  /*92a0*/  FADD.FTZ R27, R21, R54 ;  /* 0x00000036151b7221 */ /* 0x000fe20000010000 */
[----:B------:R-:W-:Y:S01]  /*92b0*/  FADD.FTZ R5, R131, R30 ;  /* 0x0000001e83057221 */ /* 0x000fe20000010000 */
[----:B------:R-:W-:Y:S01]  /*92c0*/  F2FP.F16.F32.PACK_AB R146, R25, R146 ;  /* 0x000000921992723e */ /* 0x000fe200000000ff */
[----:B------:R-:W-:Y:S01]  /*92d0*/  FMUL.FTZ R94, R94, R8 ;  /* 0x000000085e5e7220 */ /* 0x000fe20000410000 */
[----:B------:R-:W-:Y:S01]  /*92e0*/  FADD.FTZ R54, R136, R27 ;  /* 0x0000001b88367221 */ /* 0x000fe20000010000 */
[----:B---3--:R-:W-:Y:S01]  /*92f0*/  FADD.FTZ R30, R50, R5 ;  /* 0x00000005321e7221 */ /* 0x008fe20000010000 */
[----:B------:R-:W-:Y:S01]  /*9300*/  F2FP.F16.F32.PACK_AB R140, R29, R140 ;  /* 0x0000008c1d8c723e */ /* 0x000fe200000000ff */
[----:B------:R-:W-:Y:S01]  /*9310*/  FMUL.FTZ R95, R95, R8 ;  /* 0x000000085f5f7220 */ /* 0x000fe20000410000 */
[----:B------:R-:W-:Y:S01]  /*9320*/  FADD.FTZ R11, R33, R54 ;  /* 0x00000036210b7221 */ /* 0x000fe20000010000 */
[----:B------:R-:W-:Y:S01]  /*9330*/  FADD.FTZ R5, R125, R30 ;  /* 0x0000001e7d057221 */ /* 0x000fe20000010000 */
[----:B------:R-:W-:Y:S01]  /*9340*/  F2FP.F16.F32.PACK_AB R142, R21, R142 ;  /* 0x0000008e158e723e */ /* 0x000fe200000000ff */
[----:B------:R-:W-:Y:S01]  /*9350*/  FMUL.FTZ R98, R98, R8 ;  /* 0x0000000862627220 */ /* 0x000fe20000410000 */
[----:B------:R-:W-:Y:S01]  /*9360*/  FADD.FTZ R26, R138, R11 ;  /* 0x0000000b8a1a7221 */ /* 0x000fe20000010000 */
[----:B------:R-:W-:Y:S01]  /*9370*/  F2FP.F16.F32.PACK_AB R136, R33, R136 ;  /* 0x000000882188723e */ /* 0x000fe200000000ff */
[----:B------:R-:W-:Y:S01]  /*9380*/  FMUL.FTZ R99, R99, R8 ;  /* 0x0000000863637220 */ /* 0x000fe20000410000 */
[C---:B------:R-:W-:Y:S01]  /*9390*/  F2FP.F16.F32.PACK_AB R138, R41.reuse, R138 ;  /* 0x0000008a298a723e */ /* 0x040fe200000000ff */
[----:B------:R-:W-:Y:S01]  /*93a0*/  FADD.FTZ R11, R41, R26 ;  /* 0x0000001a290b7221 */ /* 0x000fe20000010000 */
[----:B------:R-:W-:Y:S01]  /*93b0*/  F2FP.F16.F32.PACK_AB R129, R48, R129 ;  /* 0x000000813081723e */ /* 0x000fe200000000ff */
[----:B------:R-:W1:Y:S01]  /*93c0*/  MUFU.EX2 R26, R75 ;  /* 0x0000004b001a7308 */ /* 0x000e620000000800 */
[----:B------:R-:W-:Y:S01]  /*93d0*/  F2FP.F16.F32.PACK_AB R131, R50, R131 ;  /* 0x000000833283723e */ /* 0x000fe200000000ff */
[----:B------:R-:W-:Y:S01]  /*93e0*/  FADD.FTZ R34, R132, R11 ;  /* 0x0000000b84227221 */ /* 0x000fe20000010000 */
[----:B------:R-:W-:Y:S01]  /*93f0*/  F2FP.F16.F32.PACK_AB R132, R37, R132 ;  /* 0x000000842584723e */ /* 0x000fe200000000ff */
[----:B------:R-:W-:Y:S01]  /*9400*/  FMUL.FTZ R102, R102, R8 ;  /* 0x0000000866667220 */ /* 0x000fe20000410000 */
[----:B------:R-:W-:Y:S01]  /*9410*/  F2FP.F16.F32.PACK_AB R120, R65, R24 ;  /* 0x000000184178723e */ /* 0x000fe200000000ff */
[----:B------:R-:W-:Y:S01]  /*9420*/  FADD.FTZ R11, R37, R34 ;  /* 0x00000022250b7221 */ /* 0x000fe20000010000 */
[-C--:B------:R-:W-:Y:S01]  /*9430*/  FMUL.FTZ R103, R103, R8.reuse ;  /* 0x0000000867677220 */ /* 0x080fe20000410000 */
[-C--:B------:R-:W-:Y:S01]  /*9440*/  FMUL.FTZ R106, R106, R8.reuse ;  /* 0x000000086a6a7220 */ /* 0x080fe20000410000 */
[----:B------:R-:W-:Y:S01]  /*9450*/  FMUL.FTZ R107, R107, R8 ;  /* 0x000000086b6b7220 */ /* 0x000fe20000410000 */
[----:B------:R-:W-:Y:S01]  /*9460*/  FADD.FTZ R34, R134, R11 ;  /* 0x0000000b86227221 */ /* 0x000fe20000010000 */
[----:B------:R-:W-:Y:S01]  /*9470*/  F2FP.F16.F32.PACK_AB R134, R45, R134 ;  /* 0x000000862d86723e */ /* 0x000fe200000000ff */
[-C--:B------:R-:W-:Y:S01]  /*9480*/  FMUL.FTZ R110, R110, R8.reuse ;  /* 0x000000086e6e7220 */ /* 0x080fe20000410000 */
[-C--:B------:R-:W-:Y:S01]  /*9490*/  FMUL.FTZ R111, R111, R8.reuse ;  /* 0x000000086f6f7220 */ /* 0x080fe20000410000 */
[----:B------:R-:W-:Y:S01]  /*94a0*/  FADD.FTZ R11, R45, R34 ;  /* 0x000000222d0b7221 */ /* 0x000fe20000010000 */
[-C--:B------:R-:W-:Y:S01]  /*94b0*/  FMUL.FTZ R114, R114, R8.reuse ;  /* 0x0000000872727220 */ /* 0x080fe20000410000 */
[-C--:B------:R-:W-:Y:S01]  /*94c0*/  FMUL.FTZ R115, R115, R8.reuse ;  /* 0x0000000873737220 */ /* 0x080fe20000410000 */
[----:B-1----:R-:W-:Y:S01]  /*94d0*/  FADD.FTZ R6, R26, R5 ;  /* 0x000000051a067221 */ /* 0x002fe20000010000 */
[----:B------:R-:W-:Y:S01]  /*94e0*/  FADD.FTZ R34, R10, R11 ;  /* 0x0000000b0a227221 */ /* 0x000fe20000010000 */
[----:B------:R-:W-:Y:S01]  /*94f0*/  F2FP.F16.F32.PACK_AB R125, R26, R125 ;  /* 0x0000007d1a7d723e */ /* 0x000fe200000000ff */
[-C--:B------:R-:W-:Y:S01]  /*9500*/  FMUL.FTZ R118, R118, R8.reuse ;  /* 0x0000000876767220 */ /* 0x080fe20000410000 */
[----:B------:R-:W-:Y:S01]  /*9510*/  FADD.FTZ R6, R127, R6 ;  /* 0x000000067f067221 */ /* 0x000fe20000010000 */
[----:B------:R-:W-:Y:S01]  /*9520*/  FADD.FTZ R11, R49, R34 ;  /* 0x00000022310b7221 */ /* 0x000fe20000010000 */
[----:B------:R-:W-:Y:S01]  /*9530*/  F2FP.F16.F32.PACK_AB R127, R79, R127 ;  /* 0x0000007f4f7f723e */ /* 0x000fe200000000ff */
[----:B------:R-:W-:Y:S01]  /*9540*/  FMUL.FTZ R119, R119, R8 ;  /* 0x0000000877777220 */ /* 0x000fe20000410000 */
[----:B------:R-:W-:Y:S01]  /*9550*/  FADD.FTZ R6, R79, R6 ;  /* 0x000000064f067221 */ /* 0x000fe20000010000 */
[----:B------:R-:W-:Y:S01]  /*9560*/  FADD.FTZ R34, R12, R11 ;  /* 0x0000000b0c227221 */ /* 0x000fe20000010000 */
[----:B------:R-:W-:-:S02]  /*9570*/  IMAD.MOV.U32 R9, RZ, RZ, R2 ;  /* 0x000000ffff097224 */ /* 0x000fc400078e0002 */
[----:B------:R-:W-:Y:S01]  /*9580*/  FADD.FTZ R6, R121, R6 ;  /* 0x0000000679067221 */ /* 0x000fe20000010000 */
[----:B------:R-:W-:Y:S01]  /*9590*/  FADD.FTZ R11, R53, R34 ;  /* 0x00000022350b7221 */ /* 0x000fe20000010000 */
[C---:B------:R-:W-:Y:S02]  /*95a0*/  F2FP.F16.F32.PACK_AB R121, R83.reuse, R121 ;  /* 0x000000795379723e */ /* 0x040fe400000000ff */
[----:B------:R-:W-:Y:S01]  /*95b0*/  FADD.FTZ R6, R83, R6 ;  /* 0x0000000653067221 */ /* 0x000fe20000010000 */
[----:B------:R-:W-:-:S04]  /*95c0*/  FADD.FTZ R34, R14, R11 ;  /* 0x0000000b0e227221 */ /* 0x000fc80000010000 */
[----:B------:R-:W-:-:S04]  /*95d0*/  FADD.FTZ R11, R57, R34 ;  /* 0x00000022390b7221 */ /* 0x000fc80000010000 */
[----:B------:R-:W-:-:S04]  /*95e0*/  FADD.FTZ R10, R20, R11 ;  /* 0x0000000b140a7221 */ /* 0x000fc80000010000 */
[----:B------:R-:W-:-:S04]  /*95f0*/  FADD.FTZ R5, R61, R10 ;  /* 0x0000000a3d057221 */ /* 0x000fc80000010000 */
[----:B------:R-:W-:-:S04]  /*9600*/  FADD.FTZ R10, R24, R5 ;  /* 0x00000005180a7221 */ /* 0x000fc80000010000 */
[----:B------:R-:W-:-:S04]  /*9610*/  FADD.FTZ R5, R65, R10 ;  /* 0x0000000a41057221 */ /* 0x000fc80000010000 */
[----:B------:R-:W-:Y:S01]  /*9620*/  FADD.FTZ R10, R28, R5 ;  /* 0x000000051c0a7221 */ /* 0x000fe20000010000 */
[----:B------:R-:W-:Y:S01]  /*9630*/  FADD.FTZ R5, R123, R6 ;  /* 0x000000067b057221 */ /* 0x000fe20000010000 */
[C---:B------:R-:W-:Y:S02]  /*9640*/  F2FP.F16.F32.PACK_AB R123, R32.reuse, R123 ;  /* 0x0000007b207b723e */ /* 0x040fe400000000ff */
[----:B------:R-:W-:Y:S01]  /*9650*/  FADD.FTZ R6, R7, R10 ;  /* 0x0000000a07067221 */ /* 0x000fe20000010000 */
[----:B------:R-:W-:Y:S01]  /*9660*/  FADD.FTZ R5, R32, R5 ;  /* 0x0000000520057221 */ /* 0x000fe20000010000 */
[----:B------:R-:W-:Y:S01]  /*9670*/  IMAD.MOV.U32 R7, RZ, RZ, R0 ;  /* 0x000000ffff077224 */ /* 0x000fe200078e0000 */
[----:B0-----:R-:W-:Y:S06]  /*9680*/  @P2 BRA `(.L_x_898) ;  /* 0xffffffe000dc2947 */ /* 0x001fec000383ffff */
.L_x_889:
[----:B------:R-:W-:-:S13]  /*9690*/  ISETP.GE.AND P2, PT, R3, UR43, PT ;  /* 0x0000002b03007c0c */ /* 0x000fda000bf46270 */
[----:B------:R-:W-:Y:S05]  /*96a0*/  @!P2 BRA `(.L_x_899) ;  /* 0x0000002c0058a947 */ /* 0x000fea0003800000 */
[----:B------:R-:W-:Y:S01]  /*96b0*/  IMAD.IADD R11, R17, 0x1, -R18 ;  /* 0x00000001110b7824 */ /* 0x000fe200078e0a12 */
[----:B------:R-:W-:Y:S01]  /*96c0*/  UMOV UR26, UR38 ;  /* 0x00000026001a7c82 */ /* 0x000fe20008000000 */
[----:B------:R-:W-:Y:S01]  /*96d0*/  IMAD.MOV.U32 R7, RZ, RZ, R0 ;  /* 0x000000ffff077224 */ /* 0x000fe200078e0000 */
[----:B------:R-:W-:Y:S01]  /*96e0*/  UMOV UR21, UR39 ;  /* 0x0000002700157c82 */ /* 0x000fe20008000000 */
[----:B------:R-:W-:Y:S01]  /*96f0*/  IMAD.IADD R9, R4, 0x1, R11 ;  /* 0x0000000104097824 */ /* 0x000fe200078e020b */
[----:B------:R-:W-:Y:S01]  /*9700*/  IADD3 R11, R11, 0x8, R4 ;  /* 0x000000080b0b7810 */ /* 0x000fe20007ffe004 */
[----:B------:R-:W-:Y:S01]  /*9710*/  IMAD.MOV.U32 R8, RZ, RZ, R2 ;  /* 0x000000ffff087224 */ /* 0x000fe200078e0002 */
[----:B------:R-:W-:Y:S01]  /*9720*/  ULDC UR24, c[0x0][0x9e4] ;  /* 0x0002790000187ab9 */ /* 0x000fe20000000800 */
[----:B------:R-:W-:Y:S01]  /*9730*/  ULDC UR23, c[0x0][0x9dc] ;  /* 0x0002770000177ab9 */ /* 0x000fe20000000800 */
[----:B------:R-:W-:Y:S01]  /*9740*/  LOP3.LUT R13, RZ, R9, RZ, 0x33, !PT ;  /* 0x00000009ff0d7212 */ /* 0x000fe200078e33ff */
[----:B------:R-:W-:Y:S01]  /*9750*/  ULDC UR22, c[0x0][0x988] ;  /* 0x0002620000167ab9 */ /* 0x000fe20000000800 */
[----:B------:R-:W-:Y:S01]  /*9760*/  LOP3.LUT R15, RZ, R11, RZ, 0x33, !PT ;  /* 0x0000000bff0f7212 */ /* 0x000fe200078e33ff */
[----:B------:R-:W-:-:S06]  /*9770*/  ULDC UR25, c[0x0][0x9e0] ;  /* 0x0002780000197ab9 */ /* 0x000fcc0000000800 */
.L_x_916:
        /* <DEDUP_REMOVED lines=9> */
.L_x_901:
[----:B------:R-:W-:Y:S01]  /*9810*/  ULEA UR6, UR39, UR45, 0x3 ;  /* 0x0000002d27067291 */ /* 0x000fe2000f8e183f */
[----:B------:R-:W-:-:S05]  /*9820*/  IMAD.U32 R0, RZ, RZ, UR38 ;  /* 0x00000026ff007e24 */ /* 0x000fca000f8e00ff */
[----:B------:R-:W-:-:S04]  /*9830*/  SHF.L.U32 R0, R0, 0x1f, RZ ;  /* 0x0000001f00007819 */ /* 0x000fc800000006ff */
[----:B------:R0:W1:Y:S01]  /*9840*/  SYNCS.PHASECHK.TRANS64.TRYWAIT P2, [UR6+0x16830], R0 ;  /* 0x01683000ff0075a7 */ /* 0x0000620008040146 */
[----:B------:R-:W-:Y:S05]  /*9850*/  @!P0 BRA `(.L_x_902) ;  /* 0x0000000000048947 */ /* 0x000fea0003800000 */
[----:B------:R-:W-:Y:S01]  /*9860*/  BPT.TRAP 0x1 ;  /* 0x000000040000795c */ /* 0x000fe20000300000 */
.L_x_902:
[----:B-1----:R-:W-:Y:S05]  /*9870*/  @P2 BRA `(.L_x_900) ;  /* 0x0000000000082947 */ /* 0x002fea0003800000 */
[----:B------:R-:W1:Y:S02]  /*9880*/  SYNCS.PHASECHK.TRANS64.TRYWAIT P2, [UR6+0x16830], R0 ;  /* 0x01683000ff0075a7 */ /* 0x000e640008040146 */
[----:B-1----:R-:W-:Y:S05]  /*9890*/  @!P2 BRA `(.L_x_903) ;  /* 0x000000940024a947 */ /* 0x002fea0003800000 */
.L_x_900:
        /* <DEDUP_REMOVED lines=27> */
.L_x_905:
[----:B------:R-:W-:Y:S01]  /*9a50*/  ULEA UR6, UR21, UR45, 0x3 ;  /* 0x0000002d15067291 */ /* 0x000fe2000f8e183f */
[----:B------:R-:W-:-:S05]  /*9a60*/  IMAD.U32 R0, RZ, RZ, UR26 ;  /* 0x0000001aff007e24 */ /* 0x000fca000f8e00ff */
[----:B------:R-:W-:-:S04]  /*9a70*/  SHF.L.U32 R0, R0, 0x1f, RZ ;  /* 0x0000001f00007819 */ /* 0x000fc800000006ff */
[----:B------:R0:W1:Y:S01]  /*9a80*/  SYNCS.PHASECHK.TRANS64.TRYWAIT P2, [UR6+0x16850], R0 ;  /* 0x01685000ff0075a7 */ /* 0x0000620008040146 */
[----:B------:R-:W-:Y:S05]  /*9a90*/  @!P0 BRA `(.L_x_906) ;  /* 0x0000000000048947 */ /* 0x000fea0003800000 */
[----:B------:R-:W-:Y:S01]  /*9aa0*/  BPT.TRAP 0x1 ;  /* 0x000000040000795c */ /* 0x000fe20000300000 */
.L_x_906:
[----:B-1----:R-:W-:Y:S05]  /*9ab0*/  @P2 BRA `(.L_x_904) ;  /* 0x0000000000082947 */ /* 0x002fea0003800000 */
[----:B------:R-:W1:Y:S02]  /*9ac0*/  SYNCS.PHASECHK.TRANS64.TRYWAIT P2, [UR6+0x16850], R0 ;  /* 0x01685000ff0075a7 */ /* 0x000e640008040146 */
[----:B-1----:R-:W-:Y:S05]  /*9ad0*/  @!P2 BRA `(.L_x_907) ;  /* 0x0000009000aca947 */ /* 0x002fea0003800000 */
.L_x_904:
[----:B------:R-:W-:Y:S01]  /*9ae0*/  UIADD3 UR6, UR45, 0x400, URZ ;  /* 0x000004002d067890 */ /* 0x000fe2000fffe03f */
[----:B------:R-:W-:Y:S01]  /*9af0*/  WARPGROUP.ARRIVE ;  /* 0x00000000000079c5 */ /* 0x000fe20000000000 */
[----:B------:R-:W-:-:S05]  /*9b00*/  UMOV UR7, 0x40000040 ;  /* 0x4000004000077882 */ /* 0x000fca0000000000 */
[----:B------:R-:W2:Y:S01]  /*9b10*/  S2R R12, SR_TID.X ;  /* 0x00000000000c7919 */ /* 0x000ea20000002100 */
[----:B------:R-:W-:Y:S01]  /*9b20*/  USHF.R.U32.HI UR6, URZ, 0x4, UR6 ;  /* 0x000000043f067899 */ /* 0x000fe20008011606 */
[----:B01----:R-:W-:Y:S02]  /*9b30*/  IMAD.SHL.U32 R0, R3, 0x80, RZ ;  /* 0x0000008003007824 */ /* 0x003fe400078e00ff */
[----:B------:R-:W-:Y:S01]  /*9b40*/  IMAD.U32 R10, RZ, RZ, UR39 ;  /* 0x00000027ff0a7e24 */ /* 0x000fe2000f8e00ff */
[----:B------:R-:W-:Y:S02]  /*9b50*/  ULOP3.LUT UR6, UR6, 0x3fff, URZ, 0xc0, !UPT ;  /* 0x00003fff06067892 */ /* 0x000fe4000f8ec03f */
[----:B------:R-:W-:Y:S02]  /*9b60*/  IADD3 R21, R17, 0x1, -R0 ;  /* 0x0000000111157810 */ /* 0x000fe40007ffe800 */
[----:B------:R-:W-:Y:S01]  /*9b70*/  ULEA UR10, UR21, UR6, 0xa ;  /* 0x00000006150a7291 */ /* 0x000fe2000f8e503f */
[----:B------:R-:W-:-:S02]  /*9b80*/  @!P1 LEA R10, R10, UR45, 0x3 ;  /* 0x0000002d0a0a9c11 */ /* 0x000fc4000f8e18ff */
[----:B------:R-:W-:-:S03]  /*9b90*/  IMAD.IADD R21, R21, 0x1, -R18 ;  /* 0x0000000115157824 */ /* 0x000fc600078e0a12 */
[----:B------:R-:W-:Y:S01]  /*9ba0*/  @!P1 VIADD R10, R10, 0x16840 ;  /* 0x000168400a0a9836 */ /* 0x000fe20000000000 */
[----:B------:R-:W-:Y:S01]  /*9bb0*/  UMOV UR6, UR10 ;  /* 0x0000000a00067c82 */ /* 0x000fe20008000000 */
[----:B------:R-:W-:Y:S01]  /*9bc0*/  IMAD R21, R16, -0x2, R21 ;  /* 0xfffffffe10157824 */ /* 0x000fe200078e0215 */
[----:B------:R-:W-:Y:S01]  /*9bd0*/  HGMMA.64x64x16.F32 R88, R148, gdesc[UR4].tnspB, R88, gsb0 ;  /* 0x40e0000494587df0 */ /* 0x000fe20008000858 */
[----:B------:R-:W-:Y:S01]  /*9be0*/  UIADD3 UR6, UR10, 0x80, URZ ;  /* 0x000000800a067890 */ /* 0x000fe2000fffe03f */
[----:B------:R-:W-:Y:S01]  /*9bf0*/  @!P1 PRMT R10, RZ, 0x654, R10 ;  /* 0x00000654ff0a9816 */ /* 0x000fe2000000000a */
[----:B------:R-:W-:Y:S01]  /*9c00*/  UMOV UR7, 0x40000040 ;  /* 0x4000004000077882 */ /* 0x000fe20000000000 */
[----:B--2---:R-:W-:Y:S02]  /*9c10*/  SHF.R.U32.HI R2, RZ, 0x7, R12 ;  /* 0x00000007ff027819 */ /* 0x004fe4000001160c */
[----:B------:R-:W-:-:S03]  /*9c20*/  ISETP.GE.U32.AND P2, PT, R12, 0x180, PT ;  /* 0x000001800c00780c */ /* 0x000fc60003f46070 */
[----:B------:R-:W-:-:S05]  /*9c30*/  VIADD R2, R2, 0x9 ;  /* 0x0000000902027836 */ /* 0x000fca0000000000 */
        /* <DEDUP_REMOVED lines=36> */
[C---:B------:R-:W-:Y:S01]  /*9e80*/  VIADD R123, R21.reuse, UR25 ;  /* 0x00000019157b7c36 */ /* 0x040fe20008000000 */
[----:B------:R0:W-:Y:S06]  /*9e90*/  BAR.ARV R12, 0x100 ;  /* 0x0004000c0000751d */ /* 0x0001ec0000002000 */
[----:B------:R-:W-:Y:S01]  /*9ea0*/  VIADD R21, R21, UR6 ;  /* 0x0000000615157c36 */ /* 0x000fe20008000000 */
[----:B------:R1:W-:Y:S01]  /*9eb0*/  @!P1 SYNCS.ARRIVE.TRANS64.RED.A1T0 RZ, [R10+URZ], RZ ;  /* 0x000000ff0aff99a7 */ /* 0x0003e2000810043f */
[----:B------:R-:W-:-:S02]  /*9ec0*/  IMAD.IADD R2, R4, 0x1, R123 ;  /* 0x0000000104027824 */ /* 0x000fc400078e027b */
[----:B-1----:R-:W-:Y:S01]  /*9ed0*/  IMAD.IADD R10, R4, 0x1, R21 ;  /* 0x00000001040a7824 */ /* 0x002fe200078e0215 */
[----:B0-----:R-:W-:Y:S06]  /*9ee0*/  @!P5 BRA `(.L_x_908) ;  /* 0x000000000058d947 */ /* 0x001fec0003800000 */
        /* <DEDUP_REMOVED lines=11> */
.L_x_910:
[----:B------:R-:W-:Y:S02]  /*9fa0*/  IMAD.U32 R14, RZ, RZ, UR24 ;  /* 0x00000018ff0e7e24 */ /* 0x000fe4000f8e00ff */
[----:B------:R-:W-:-:S03]  /*9fb0*/  IMAD.MOV.U32 R125, RZ, RZ, R9 ;  /* 0x000000ffff7d7224 */ /* 0x000fc600078e0009 */
[----:B------:R-:W-:-:S13]  /*9fc0*/  ISETP.NE.AND P2, PT, R14, 0x1, PT ;  /* 0x000000010e00780c */ /* 0x000fda0003f45270 */
[----:B------:R-:W0:Y:S02]  /*9fd0*/  @P2 LDC.64 R120, c[0x0][0x9e8] ;  /* 0x00027a00ff782b82 */ /* 0x000e240000000a00 */
[----:B0-----:R-:W-:-:S05]  /*9fe0*/  @P2 IMAD.HI.U32 R120, R9, R120, RZ ;  /* 0x0000007809782227 */ /* 0x001fca00078e00ff */
[----:B------:R-:W-:-:S07]  /*9ff0*/  @P2 SHF.R.U32.HI R125, RZ, R121, R120 ;  /* 0x00000079ff7d2219 */ /* 0x000fce0000011678 */
.L_x_911:
[----:B------:R-:W-:Y:S05]  /*a000*/  BSYNC B0 ;  /* 0x0000000000007941 */ /* 0x000fea0003800000 */
.L_x_909:
[----:B------:R-:W-:-:S04]  /*a010*/  IMAD R121, R125, R14, -R0 ;  /* 0x0000000e7d797224 */ /* 0x000fc800078e0a00 */
[----:B------:R-:W-:-:S05]  /*a020*/  IMAD R121, R16, -0x2, R121 ;  /* 0xfffffffe10797824 */ /* 0x000fca00078e0279 */
[----:B------:R-:W-:Y:S02]  /*a030*/  VIADDMNMX R2, R121, R14, R2, PT ;  /* 0x0000000e79027246 */ /* 0x000fe40003800102 */
[----:B------:R-:W-:-:S07]  /*a040*/  VIMNMX R10, R10, R121, !PT ;  /* 0x000000790a0a7248 */ /* 0x000fce0007fe0100 */
.L_x_908:
[----:B------:R-:W-:Y:S02]  /*a050*/  ISETP.GT.AND P2, PT, R3, -0x1, PT ;  /* 0xffffffff0300780c */ /* 0x000fe40003f44270 */
[----:B------:R-:W-:Y:S02]  /*a060*/  IADD3 R12, R21, 0x8, R4 ;  /* 0x00000008150c7810 */ /* 0x000fe40007ffe004 */
        /* <DEDUP_REMOVED lines=93> */
[----:B------:R-:W-:-:S02]  /*a640*/  IADD3 R10, R123, 0x8, R4 ;  /* 0x000000087b0a7810 */ /* 0x000fc40007ffe004 */
[----:B------:R-:W-:Y:S02]  /*a650*/  FSEL R81, R81, -INF , !P3 ;  /* 0xff80000051517808 */ /* 0x000fe40005800000 */
[----:B------:R-:W-:Y:S02]  /*a660*/  FSEL R84, R84, -INF , !P4 ;  /* 0xff80000054547808 */ /* 0x000fe40006000000 */
[----:B------:R-:W-:Y:S01]  /*a670*/  FSEL R85, R85, -INF , !P6 ;  /* 0xff80000055557808 */ /* 0x000fe20007000000 */
[----:B------:R-:W-:Y:S06]  /*a680*/  @!P5 BRA `(.L_x_912) ;  /* 0x000000000058d947 */ /* 0x000fec0003800000 */
        /* <DEDUP_REMOVED lines=11> */
.L_x_914:
[----:B------:R-:W-:Y:S02]  /*a740*/  IMAD.U32 R14, RZ, RZ, UR24 ;  /* 0x00000018ff0e7e24 */ /* 0x000fe4000f8e00ff */
[----:B------:R-:W-:-:S03]  /*a750*/  IMAD.MOV.U32 R123, RZ, RZ, R11 ;  /* 0x000000ffff7b7224 */ /* 0x000fc600078e000b */
[----:B------:R-:W-:-:S13]  /*a760*/  ISETP.NE.AND P3, PT, R14, 0x1, PT ;  /* 0x000000010e00780c */ /* 0x000fda0003f65270 */
[----:B------:R-:W0:Y:S02]  /*a770*/  @P3 LDC.64 R20, c[0x0][0x9e8] ;  /* 0x00027a00ff143b82 */ /* 0x000e240000000a00 */
[----:B0-----:R-:W-:-:S05]  /*a780*/  @P3 IMAD.HI.U32 R20, R11, R20, RZ ;  /* 0x000000140b143227 */ /* 0x001fca00078e00ff */
[----:B------:R-:W-:-:S07]  /*a790*/  @P3 SHF.R.U32.HI R123, RZ, R21, R20 ;  /* 0x00000015ff7b3219 */ /* 0x000fce0000011614 */
.L_x_915:
[----:B------:R-:W-:Y:S05]  /*a7a0*/  BSYNC B0 ;  /* 0x0000000000007941 */ /* 0x000fea0003800000 */
.L_x_913:
[----:B------:R-:W-:-:S04]  /*a7b0*/  IMAD R21, R123, R14, -R0 ;  /* 0x0000000e7b157224 */ /* 0x000fc800078e0a00 */
[----:B------:R-:W-:-:S05]  /*a7c0*/  IMAD R21, R16, -0x2, R21 ;  /* 0xfffffffe10157824 */ /* 0x000fca00078e0215 */
[----:B------:R-:W-:Y:S02]  /*a7d0*/  VIADDMNMX R10, R21, R14, R10, PT ;  /* 0x0000000e150a7246 */ /* 0x000fe4000380010a */
[----:B------:R-:W-:-:S07]  /*a7e0*/  VIMNMX R12, R12, R21, !PT ;  /* 0x000000150c0c7248 */ /* 0x000fce0007fe0100 */
.L_x_912:
        /* <DEDUP_REMOVED lines=26> */
[----:B------:R-:W-:Y:S02]  /*a990*/  ISETP.GT.AND P6, PT, R12, 0x8, P2 ;  /* 0x000000080c00780c */ /* 0x000fe400017c4270 */
[----:B------:R-:W-:Y:S02]  /*a9a0*/  FMNMX.FTZ R21, R49, R0, !PT ;  /* 0x0000000031157209 */ /* 0x000fe40007810000 */
[----:B------:R-:W-:Y:S02]  /*a9b0*/  ISETP.LT.OR P3, PT, R10, 0x22, P3 ;  /* 0x000000220a00780c */ /* 0x000fe40001f61670 */
[----:B------:R-:W-:Y:S02]  /*a9c0*/  FMNMX.FTZ R0, R52, R21, !PT ;  /* 0x0000001534007209 */ /* 0x000fe40007810000 */
[----:B------:R-:W-:-:S02]  /*a9d0*/  FSEL R27, R27, -INF , !P4 ;  /* 0xff8000001b1b7808 */ /* 0x000fc40006000000 */
[----:B------:R-:W-:Y:S02]  /*a9e0*/  FMNMX.FTZ R21, R53, R0, !PT ;  /* 0x0000000035157209 */ /* 0x000fe40007810000 */
[----:B------:R-:W-:Y:S02]  /*a9f0*/  ISETP.LT.OR P6, PT, R10, 0x9, P6 ;  /* 0x000000090a00780c */ /* 0x000fe400037c1670 */
[----:B------:R-:W-:Y:S02]  /*aa00*/  FMNMX.FTZ R0, R56, R21, !PT ;  /* 0x0000001538007209 */ /* 0x000fe40007810000 */
[----:B------:R-:W-:Y:S02]  /*aa10*/  ISETP.GT.AND P4, PT, R12, 0x10, P2 ;  /* 0x000000100c00780c */ /* 0x000fe40001784270 */
[----:B------:R-:W-:Y:S02]  /*aa20*/  FMNMX.FTZ R21, R57, R0, !PT ;  /* 0x0000000039157209 */ /* 0x000fe40007810000 */
[----:B------:R-:W-:-:S02]  /*aa30*/  FSEL R43, R43, -INF , !P3 ;  /* 0xff8000002b2b7808 */ /* 0x000fc40005800000 */
[----:B------:R-:W-:Y:S02]  /*aa40*/  FMNMX.FTZ R0, R60, R21, !PT ;  /* 0x000000153c007209 */ /* 0x000fe40007810000 */
[----:B------:R-:W-:Y:S02]  /*aa50*/  ISETP.GT.AND P3, PT, R12, RZ, P2 ;  /* 0x000000ff0c00720c */ /* 0x000fe40001764270 */
[----:B------:R-:W-:Y:S02]  /*aa60*/  FMNMX.FTZ R21, R61, R0, !PT ;  /* 0x000000003d157209 */ /* 0x000fe40007810000 */
[----:B------:R-:W-:Y:S02]  /*aa70*/  FSEL R30, R30, -INF , !P6 ;  /* 0xff8000001e1e7808 */ /* 0x000fe40007000000 */
        /* <DEDUP_REMOVED lines=11> */
[----:B------:R-:W-:Y:S02]  /*ab30*/  ISETP.LT.OR P4, PT, R10, 0x19, P4 ;  /* 0x000000190a00780c */ /* 0x000fe40002781670 */
[----:B------:R-:W-:Y:S02]  /*ab40*/  FMNMX.FTZ R0, R76, R21, !PT ;  /* 0x000000154c007209 */ /* 0x000fe40007810000 */
[----:B------:R-:W-:-:S02]  /*ab50*/  FMNMX.FTZ R14, R26, R7, !PT ;  /* 0x000000071a0e7209 */ /* 0x000fc40007810000 */
[----:B------:R-:W-:Y:S02]  /*ab60*/  FMNMX.FTZ R21, R77, R0, !PT ;  /* 0x000000004d157209 */ /* 0x000fe40007810000 */
[----:B------:R-:W-:Y:S02]  /*ab70*/  FSEL R38, R38, -INF , !P4 ;  /* 0xff80000026267808 */ /* 0x000fe40006000000 */
[----:B------:R-:W-:Y:S02]  /*ab80*/  FMNMX.FTZ R0, R80, R21, !PT ;  /* 0x0000001550007209 */ /* 0x000fe40007810000 */
[----:B------:R-:W-:Y:S02]  /*ab90*/  ISETP.GT.AND P4, PT, R12, 0x20, P2 ;  /* 0x000000200c00780c */ /* 0x000fe40001784270 */
[----:B------:R-:W-:Y:S02]  /*aba0*/  FMNMX.FTZ R21, R81, R0, !PT ;  /* 0x0000000051157209 */ /* 0x000fe40007810000 */
[----:B------:R-:W-:-:S02]  /*abb0*/  ISETP.LT.OR P4, PT, R10, 0x21, P4 ;  /* 0x000000210a00780c */ /* 0x000fc40002781670 */
[----:B------:R-:W-:Y:S02]  /*abc0*/  FMNMX.FTZ R0, R84, R21, !PT ;  /* 0x0000001554007209 */ /* 0x000fe40007810000 */
[----:B------:R-:W-:Y:S02]  /*abd0*/  FSEL R42, R42, -INF , !P4 ;  /* 0xff8000002a2a7808 */ /* 0x000fe40006000000 */
[----:B------:R-:W-:Y:S02]  /*abe0*/  FMNMX.FTZ R0, R85, R0, !PT ;  /* 0x0000000055007209 */ /* 0x000fe40007810000 */
[C---:B------:R-:W-:Y:S02]  /*abf0*/  ISETP.GT.AND P4, PT, R12.reuse, 0x28, P2 ;  /* 0x000000280c00780c */ /* 0x040fe40001784270 */
[----:B------:R-:W-:Y:S01]  /*ac00*/  ISETP.GT.AND P3, PT, R12, 0x30, P2 ;  /* 0x000000300c00780c */ /* 0x000fe20001764270 */
[----:B------:R-:W0:Y:S01]  /*ac10*/  SHFL.BFLY PT, R21, R0, 0x2, 0x1f ;  /* 0x0c401f0000157f89 */ /* 0x000e2200000e0000 */
[----:B------:R-:W-:-:S02]  /*ac20*/  ISETP.LT.OR P4, PT, R10, 0x29, P4 ;  /* 0x000000290a00780c */ /* 0x000fc40002781670 */
[----:B------:R-:W-:Y:S02]  /*ac30*/  ISETP.LT.OR P3, PT, R10, 0x31, P3 ;  /* 0x000000310a00780c */ /* 0x000fe40001f61670 */
[----:B------:R-:W-:Y:S02]  /*ac40*/  FSEL R46, R46, -INF , !P4 ;  /* 0xff8000002e2e7808 */ /* 0x000fe40006000000 */
[----:B------:R-:W-:Y:S02]  /*ac50*/  ISETP.GT.AND P4, PT, R12, 0x29, P2 ;  /* 0x000000290c00780c */ /* 0x000fe40001784270 */
[----:B------:R-:W-:Y:S02]  /*ac60*/  FSEL R50, R50, -INF , !P3 ;  /* 0xff80000032327808 */ /* 0x000fe40005800000 */
[----:B------:R-:W-:Y:S02]  /*ac70*/  ISETP.LT.OR P4, PT, R10, 0x2a, P4 ;  /* 0x0000002a0a00780c */ /* 0x000fe40002781670 */
[----:B------:R-:W-:-:S02]  /*ac80*/  ISETP.GT.AND P3, PT, R12, 0x38, P2 ;  /* 0x000000380c00780c */ /* 0x000fc40001764270 */
[----:B------:R-:W-:Y:S02]  /*ac90*/  FSEL R47, R47, -INF , !P4 ;  /* 0xff8000002f2f7808 */ /* 0x000fe40006000000 */
[----:B------:R-:W-:Y:S02]  /*aca0*/  ISETP.GT.AND P4, PT, R12, 0x31, P2 ;  /* 0x000000310c00780c */ /* 0x000fe40001784270 */
[C---:B------:R-:W-:Y:S02]  /*acb0*/  ISETP.LT.OR P3, PT, R10.reuse, 0x39, P3 ;  /* 0x000000390a00780c */ /* 0x040fe40001f61670 */
[----:B------:R-:W-:Y:S02]  /*acc0*/  ISETP.LT.OR P4, PT, R10, 0x32, P4 ;  /* 0x000000320a00780c */ /* 0x000fe40002781670 */
[----:B------:R-:W-:Y:S02]  /*acd0*/  FSEL R54, R54, -INF , !P3 ;  /* 0xff80000036367808 */ /* 0x000fe40005800000 */
[----:B0-----:R-:W-:-:S02]  /*ace0*/  FMNMX.FTZ R21, R0, R21, !PT ;  /* 0x0000001500157209 */ /* 0x001fc40007810000 */
[----:B------:R-:W-:Y:S02]  /*acf0*/  FSEL R51, R51, -INF , !P4 ;  /* 0xff80000033337808 */ /* 0x000fe40006000000 */
[C---:B------:R-:W-:Y:S01]  /*ad00*/  ISETP.GT.AND P4, PT, R12.reuse, 0x39, P2 ;  /* 0x000000390c00780c */ /* 0x040fe20001784270 */
[----:B------:R-:W0:Y:S01]  /*ad10*/  SHFL.BFLY PT, R2, R21, 0x1, 0x1f ;  /* 0x0c201f0015027f89 */ /* 0x000e2200000e0000 */
[----:B------:R-:W-:Y:S02]  /*ad20*/  ISETP.GT.AND P3, PT, R12, 0x40, P2 ;  /* 0x000000400c00780c */ /* 0x000fe40001764270 */
[C---:B------:R-:W-:Y:S02]  /*ad30*/  ISETP.LT.OR P4, PT, R10.reuse, 0x3a, P4 ;  /* 0x0000003a0a00780c */ /* 0x040fe40002781670 */
[----:B------:R-:W-:Y:S02]  /*ad40*/  ISETP.LT.OR P3, PT, R10, 0x41, P3 ;  /* 0x000000410a00780c */ /* 0x000fe40001f61670 */
[----:B------:R-:W-:-:S02]  /*ad50*/  FSEL R55, R55, -INF , !P4 ;  /* 0xff80000037377808 */ /* 0x000fc40006000000 */
[----:B------:R-:W-:Y:S02]  /*ad60*/  ISETP.GT.AND P4, PT, R12, 0x41, P2 ;  /* 0x000000410c00780c */ /* 0x000fe40001784270 */
[----:B------:R-:W-:Y:S02]  /*ad70*/  FSEL R58, R58, -INF , !P3 ;  /* 0xff8000003a3a7808 */ /* 0x000fe40005800000 */
[----:B------:R-:W-:Y:S02]  /*ad80*/  ISETP.GT.AND P3, PT, R12, 0x48, P2 ;  /* 0x000000480c00780c */ /* 0x000fe40001764270 */
[C---:B------:R-:W-:Y:S02]  /*ad90*/  ISETP.LT.OR P4, PT, R10.reuse, 0x42, P4 ;  /* 0x000000420a00780c */ /* 0x040fe40002781670 */
[----:B------:R-:W-:Y:S02]  /*ada0*/  ISETP.LT.OR P3, PT, R10, 0x49, P3 ;  /* 0x000000490a00780c */ /* 0x000fe40001f61670 */
[----:B------:R-:W-:-:S02]  /*adb0*/  FSEL R59, R59, -INF , !P4 ;  /* 0xff8000003b3b7808 */ /* 0x000fc40006000000 */
[----:B------:R-:W-:Y:S02]  /*adc0*/  ISETP.GT.AND P4, PT, R12, 0x49, P2 ;  /* 0x000000490c00780c */ /* 0x000fe40001784270 */
[----:B------:R-:W-:Y:S02]  /*add0*/  FSEL R62, R62, -INF , !P3 ;  /* 0xff8000003e3e7808 */ /* 0x000fe40005800000 */
[----:B0-----:R-:W-:Y:S02]  /*ade0*/  FMNMX.FTZ R2, R21, R2, !PT ;  /* 0x0000000215027209 */ /* 0x001fe40007810000 */
[----:B------:R-:W-:Y:S02]  /*adf0*/  ISETP.GT.AND P3, PT, R12, 0x50, P2 ;  /* 0x000000500c00780c */ /* 0x000fe40001764270 */
[C---:B------:R-:W-:Y:S01]  /*ae00*/  FSETP.NEU.FTZ.AND P6, PT, R2.reuse, -INF , PT ;  /* 0xff8000000200780b */ /* 0x040fe20003fdd000 */
[----:B------:R-:W-:Y:S01]  /*ae10*/  FMUL.FTZ R0, R2, UR22 ;  /* 0x0000001602007c20 */ /* 0x000fe20008410000 */
[----:B------:R-:W-:-:S02]  /*ae20*/  ISETP.LT.OR P4, PT, R10, 0x4a, P4 ;  /* 0x0000004a0a00780c */ /* 0x000fc40002781670 */
[----:B------:R-:W-:Y:S02]  /*ae30*/  ISETP.LT.OR P3, PT, R10, 0x51, P3 ;  /* 0x000000510a00780c */ /* 0x000fe40001f61670 */
[----:B------:R-:W-:Y:S02]  /*ae40*/  FSEL R0, R0, RZ, P6 ;  /* 0x000000ff00007208 */ /* 0x000fe40003000000 */
[----:B------:R-:W-:Y:S02]  /*ae50*/  FSEL R63, R63, -INF , !P4 ;  /* 0xff8000003f3f7808 */ /* 0x000fe40006000000 */
[----:B------:R-:W-:Y:S01]  /*ae60*/  ISETP.GT.AND P4, PT, R12, 0x51, P2 ;  /* 0x000000510c00780c */ /* 0x000fe20001784270 */
[--C-:B------:R-:W-:Y:S01]  /*ae70*/  FFMA.FTZ R148, R25, UR22, -R0.reuse ;  /* 0x0000001619947c23 */ /* 0x100fe20008010800 */
[--C-:B------:R-:W-:Y:S01]  /*ae80*/  FFMA.FTZ R25, R29, UR22, -R0.reuse ;  /* 0x000000161d197c23 */ /* 0x100fe20008010800 */
        /* <DEDUP_REMOVED lines=8> */
[----:B------:R-:W-:Y:S01]  /*af10*/  MUFU.EX2 R21, R21 ;  /* 0x0000001500157308 */ /* 0x000fe20000000800 */
[----:B------:R-:W-:Y:S01]  /*af20*/  FMNMX.FTZ R33, R31, R14, !PT ;  /* 0x0000000e1f217209 */ /* 0x000fe20007810000 */
[--C-:B------:R-:W-:Y:S01]  /*af30*/  FFMA.FTZ R146, R36, UR22, -R0.reuse ;  /* 0x0000001624927c23 */ /* 0x100fe20008010800 */
[----:B------:R-:W-:Y:S01]  /*af40*/  ISETP.LT.OR P4, PT, R10, 0x52, P4 ;  /* 0x000000520a00780c */ /* 0x000fe20002781670 */
        /* <DEDUP_REMOVED lines=27> */
[----:B------:R-:W-:Y:S01]  /*b100*/  ISETP.LT.OR P3, PT, R10, 0x61, P3 ;  /* 0x000000610a00780c */ /* 0x000fe20001f61670 */
[----:B------:R-:W-:Y:S01]  /*b110*/  FFMA.FTZ R85, R85, UR22, -R0 ;  /* 0x0000001655557c23 */ /* 0x000fe20008010800 */
[----:B------:R-:W-:Y:S01]  /*b120*/  FMNMX.FTZ R41, R47, R14, !PT ;  /* 0x0000000e2f297209 */ /* 0x000fe20007810000 */
[----:B------:R-:W-:Y:S01]  /*b130*/  MUFU.EX2 R148, R148 ;  /* 0x0000009400947308 */ /* 0x000fe20000000800 */
[----:B------:R-:W-:-:S02]  /*b140*/  FSEL R71, R71, -INF , !P4 ;  /* 0xff80000047477808 */ /* 0x000fc40006000000 */
[----:B------:R-:W-:Y:S01]  /*b150*/  FMNMX.FTZ R14, R50, R41, !PT ;  /* 0x00000029320e7209 */ /* 0x000fe20007810000 */
[----:B------:R-:W-:Y:S01]  /*b160*/  FFMA.FTZ R41, R45, UR22, -R0 ;  /* 0x000000162d297c23 */ /* 0x000fe20008010800 */
[----:B------:R-:W-:Y:S02]  /*b170*/  ISETP.GT.AND P4, PT, R12, 0x61, P2 ;  /* 0x000000610c00780c */ /* 0x000fe40001784270 */
[----:B------:R-:W-:Y:S01]  /*b180*/  FMNMX.FTZ R45, R51, R14, !PT ;  /* 0x0000000e332d7209 */ /* 0x000fe20007810000 */
[----:B------:R-:W-:Y:S01]  /*b190*/  MUFU.EX2 R150, R150 ;  /* 0x0000009600967308 */ /* 0x000fe20000000800 */
[----:B------:R-:W-:Y:S02]  /*b1a0*/  FSEL R74, R74, -INF , !P3 ;  /* 0xff8000004a4a7808 */ /* 0x000fe40005800000 */
[----:B------:R-:W-:Y:S02]  /*b1b0*/  FMNMX.FTZ R14, R54, R45, !PT ;  /* 0x0000002d360e7209 */ /* 0x000fe40007810000 */
[----:B------:R-:W-:-:S02]  /*b1c0*/  ISETP.GT.AND P3, PT, R12, 0x68, P2 ;  /* 0x000000680c00780c */ /* 0x000fc40001764270 */
[----:B------:R-:W-:Y:S01]  /*b1d0*/  FMNMX.FTZ R45, R55, R14, !PT ;  /* 0x0000000e372d7209 */ /* 0x000fe20007810000 */
[----:B------:R-:W-:Y:S01]  /*b1e0*/  MUFU.EX2 R25, R25 ;  /* 0x0000001900197308 */ /* 0x000fe20000000800 */
[----:B------:R-:W-:Y:S02]  /*b1f0*/  ISETP.LT.OR P4, PT, R10, 0x62, P4 ;  /* 0x000000620a00780c */ /* 0x000fe40002781670 */
[----:B------:R-:W-:Y:S01]  /*b200*/  FMNMX.FTZ R14, R58, R45, !PT ;  /* 0x0000002d3a0e7209 */ /* 0x000fe20007810000 */
[----:B------:R-:W-:Y:S01]  /*b210*/  FFMA.FTZ R45, R49, UR22, -R0 ;  /* 0x00000016312d7c23 */ /* 0x000fe20008010800 */
[----:B------:R-:W-:Y:S02]  /*b220*/  ISETP.LT.OR P3, PT, R10, 0x69, P3 ;  /* 0x000000690a00780c */ /* 0x000fe40001f61670 */
[----:B------:R-:W-:Y:S01]  /*b230*/  FMNMX.FTZ R49, R59, R14, !PT ;  /* 0x0000000e3b317209 */ /* 0x000fe20007810000 */
[----:B------:R-:W-:Y:S01]  /*b240*/  MUFU.EX2 R144, R144 ;  /* 0x0000009000907308 */ /* 0x000fe20000000800 */
[----:B------:R-:W-:-:S02]  /*b250*/  FSEL R75, R75, -INF , !P4 ;  /* 0xff8000004b4b7808 */ /* 0x000fc40006000000 */
[----:B------:R-:W-:Y:S02]  /*b260*/  FMNMX.FTZ R14, R62, R49, !PT ;  /* 0x000000313e0e7209 */ /* 0x000fe40007810000 */
[----:B------:R-:W-:Y:S02]  /*b270*/  ISETP.GT.AND P4, PT, R12, 0x69, P2 ;  /* 0x000000690c00780c */ /* 0x000fe40001784270 */
        /* <DEDUP_REMOVED lines=8> */
[----:B------:R-:W-:Y:S02]  /*b300*/  ISETP.LT.OR P4, PT, R10, 0x6a, P4 ;  /* 0x0000006a0a00780c */ /* 0x000fe40002781670 */
[----:B------:R-:W-:Y:S02]  /*b310*/  FMNMX.FTZ R14, R70, R53, !PT ;  /* 0x00000035460e7209 */ /* 0x000fe40007810000 */
[----:B------:R-:W-:Y:S02]  /*b320*/  ISETP.LT.OR P3, PT, R10, 0x71, P3 ;  /* 0x000000710a00780c */ /* 0x000fe40001f61670 */
        /* <DEDUP_REMOVED lines=11> */
[----:B------:R-:W-:Y:S01]  /*b3e0*/  ISETP.LT.OR P4, PT, R10, 0x72, P4 ;  /* 0x000000720a00780c */ /* 0x000fe20002781670 */
[----:B------:R-:W-:Y:S01]  /*b3f0*/  MUFU.EX2 R37, R37 ;  /* 0x0000002500257308 */ /* 0x000fe20000000800 */
[----:B------:R-:W-:Y:S02]  /*b400*/  FMNMX.FTZ R57, R79, R14, !PT ;  /* 0x0000000e4f397209 */ /* 0x000fe40007810000 */
[----:B------:R-:W-:Y:S02]  /*b410*/  ISETP.GT.AND P2, PT, R12, 0x79, P2 ;  /* 0x000000790c00780c */ /* 0x000fe40001744270 */
[----:B------:R-:W-:Y:S02]  /*b420*/  ISETP.LT.OR P3, PT, R10, 0x79, P3 ;  /* 0x000000790a00780c */ /* 0x000fe40001f61670 */
[----:B------:R-:W-:Y:S01]  /*b430*/  FSEL R83, R83, -INF , !P4 ;  /* 0xff80000053537808 */ /* 0x000fe20006000000 */
[----:B------:R-:W-:Y:S01]  /*b440*/  MUFU.EX2 R142, R142 ;  /* 0x0000008e008e7308 */ /* 0x000fe20000000800 */
[----:B------:R-:W-:Y:S01]  /*b450*/  FMNMX.FTZ R12, R82, R57, !PT ;  /* 0x00000039520c7209 */ /* 0x000fe20007810000 */
[----:B------:R-:W-:Y:S01]  /*b460*/  FFMA.FTZ R57, R61, UR22, -R0 ;  /* 0x000000163d397c23 */ /* 0x000fe20008010800 */
[----:B------:R-:W-:-:S02]  /*b470*/  ISETP.LT.OR P2, PT, R10, 0x7a, P2 ;  /* 0x0000007a0a00780c */ /* 0x000fc40001741670 */
[----:B------:R-:W-:Y:S02]  /*b480*/  FSEL R86, R86, -INF , !P3 ;  /* 0xff80000056567808 */ /* 0x000fe40005800000 */
[----:B------:R-:W-:Y:S01]  /*b490*/  FMNMX.FTZ R61, R83, R12, !PT ;  /* 0x0000000c533d7209 */ /* 0x000fe20007810000 */
[----:B------:R-:W-:Y:S01]  /*b4a0*/  MUFU.EX2 R41, R41 ;  /* 0x0000002900297308 */ /* 0x000fe20000000800 */
        /* <DEDUP_REMOVED lines=59> */
[--C-:B------:R-:W-:Y:S01]  /*b860*/  FFMA.FTZ R26, R43, UR22, -R40.reuse ;  /* 0x000000162b1a7c23 */ /* 0x100fe20008010828 */
        /* <DEDUP_REMOVED lines=18> */
[--C-:B------:R-:W-:Y:S01]  /*b990*/  FFMA.FTZ R131, R70, UR22, -R40.reuse ;  /* 0x0000001646837c23 */ /* 0x100fe20008010828 */
        /* <DEDUP_REMOVED lines=15> */
[----:B------:R-:W-:Y:S01]  /*ba90*/  FFMA.FTZ R86, R86, UR22, -R40 ;  /* 0x0000001656567c23 */ /* 0x000fe20008010828 */
[----:B------:R-:W-:-:S02]  /*baa0*/  IMAD.U32 R27, RZ, RZ, UR21 ;  /* 0x00000015ff1b7e24 */ /* 0x000fc4000f8e00ff */
[----:B------:R-:W-:Y:S01]  /*bab0*/  FADD.FTZ R6, R12, R5 ;  /* 0x000000050c067221 */ /* 0x000fe20000010000 */
[----:B------:R-:W-:Y:S01]  /*bac0*/  FADD.FTZ R7, R45, R38 ;  /* 0x000000262d077221 */ /* 0x000fe20000010000 */
[----:B------:R-:W-:Y:S01]  /*bad0*/  FFMA.FTZ R38, R67, UR22, -R40 ;  /* 0x0000001643267c23 */ /* 0x000fe20008010828 */
[----:B------:R-:W0:Y:S01]  /*bae0*/  MUFU.EX2 R20, R20 ;  /* 0x0000001400147308 */ /* 0x000e220000000800 */
[----:B------:R-:W-:Y:S01]  /*baf0*/  FADD.FTZ R5, R151, R6 ;  /* 0x0000000697057221 */ /* 0x000fe20000010000 */
[----:B------:R-:W-:Y:S01]  /*bb00*/  FADD.FTZ R42, R138, R7 ;  /* 0x000000078a2a7221 */ /* 0x000fe20000010000 */
[----:B------:R-:W-:Y:S01]  /*bb10*/  @!P1 LEA R27, R27, UR45, 0x3 ;  /* 0x0000002d1b1b9c11 */ /* 0x000fe2000f8e18ff */
[----:B------:R-:W-:Y:S01]  /*bb20*/  UMOV UR21, UR39 ;  /* 0x0000002700157c82 */ /* 0x000fe20008000000 */
[----:B-1----:R-:W-:Y:S01]  /*bb30*/  FADD.FTZ R6, R14, R5 ;  /* 0x000000050e067221 */ /* 0x002fe20000010000 */
[----:B------:R-:W-:Y:S01]  /*bb40*/  FADD.FTZ R7, R49, R42 ;  /* 0x0000002a31077221 */ /* 0x000fe20000010000 */
[----:B------:R-:W-:Y:S01]  /*bb50*/  FFMA.FTZ R42, R71, UR22, -R40 ;  /* 0x00000016472a7c23 */ /* 0x000fe20008010828 */
[----:B------:R-:W1:Y:S01]  /*bb60*/  MUFU.EX2 R147, R147 ;  /* 0x0000009300937308 */ /* 0x000e620000000800 */
[----:B--2---:R-:W-:Y:S01]  /*bb70*/  FADD.FTZ R5, R145, R6 ;  /* 0x0000000691057221 */ /* 0x004fe20000010000 */
[----:B------:R-:W-:Y:S01]  /*bb80*/  FADD.FTZ R44, R132, R7 ;  /* 0x00000007842c7221 */ /* 0x000fe20000010000 */
[----:B------:R-:W-:Y:S01]  /*bb90*/  FFMA.FTZ R40, R87, UR22, -R40 ;  /* 0x0000001657287c23 */ /* 0x000fe20008010828 */
[----:B------:R-:W-:Y:S01]  /*bba0*/  ISETP.GT.AND P2, PT, R3, UR43, PT ;  /* 0x0000002b03007c0c */ /* 0x000fe2000bf44270 */
[----:B------:R-:W-:-:S02]  /*bbb0*/  @!P1 VIADD R27, R27, 0x16860 ;  /* 0x000168601b1b9836 */ /* 0x000fc40000000000 */
[----:B------:R-:W-:Y:S01]  /*bbc0*/  FADD.FTZ R7, R53, R44 ;  /* 0x0000002c35077221 */ /* 0x000fe20000010000 */
[----:B------:R-:W-:Y:S01]  /*bbd0*/  F2FP.F16.F32.PACK_AB R148, R148, R21 ;  /* 0x000000159494723e */ /* 0x000fe200000000ff */
[----:B------:R-:W2:Y:S01]  /*bbe0*/  MUFU.EX2 R24, R24 ;  /* 0x0000001800187308 */ /* 0x000ea20000000800 */
[----:B0-----:R-:W-:Y:S01]  /*bbf0*/  FADD.FTZ R6, R20, R5 ;  /* 0x0000000514067221 */ /* 0x001fe20000010000 */
[----:B------:R-:W-:Y:S01]  /*bc00*/  FADD.FTZ R44, R134, R7 ;  /* 0x00000007862c7221 */ /* 0x000fe20000010000 */
[----:B------:R-:W-:Y:S01]  /*bc10*/  @!P1 PRMT R27, RZ, 0x654, R27 ;  /* 0x00000654ff1b9816 */ /* 0x000fe2000000001b */
[----:B------:R-:W-:Y:S01]  /*bc20*/  VIADD R3, R3, 0xffffffff ;  /* 0xffffffff03037836 */ /* 0x000fe20000000000 */
[----:B------:R-:W-:Y:S01]  /*bc30*/  F2FP.F16.F32.PACK_AB R150, R25, R150 ;  /* 0x000000961996723e */ /* 0x000fe200000000ff */
[----:B------:R-:W-:Y:S01]  /*bc40*/  FADD.FTZ R7, R57, R44 ;  /* 0x0000002c39077221 */ /* 0x000fe20000010000 */
[----:B------:R0:W-:Y:S01]  /*bc50*/  @!P1 SYNCS.ARRIVE.TRANS64.RED.A1T0 RZ, [R27+URZ], RZ ;  /* 0x000000ff1bff99a7 */ /* 0x0001e2000810043f */
[----:B------:R-:W3:Y:S01]  /*bc60*/  MUFU.EX2 R141, R141 ;  /* 0x0000008d008d7308 */ /* 0x000ee20000000800 */
        /* <DEDUP_REMOVED lines=8> */
[----:B--2---:R-:W-:Y:S01]  /*bcf0*/  FADD.FTZ R6, R24, R5 ;  /* 0x0000000518067221 */ /* 0x004fe20000010000 */
[----:B------:R-:W-:Y:S01]  /*bd00*/  F2FP.F16.F32.PACK_AB R142, R41, R142 ;  /* 0x0000008e298e723e */ /* 0x000fe200000000ff */
[----:B------:R-:W-:Y:S01]  /*bd10*/  FMUL.FTZ R95, R95, R10 ;  /* 0x0000000a5f5f7220 */ /* 0x000fe20000410000 */
[----:B------:R-:W-:Y:S01]  /*bd20*/  F2FP.F16.F32.PACK_AB R136, R45, R136 ;  /* 0x000000882d88723e */ /* 0x000fe200000000ff */
[----:B------:R-:W-:Y:S01]  /*bd30*/  FMUL.FTZ R98, R98, R10 ;  /* 0x0000000a62627220 */ /* 0x000fe20000410000 */
[----:B------:R-:W-:Y:S01]  /*bd40*/  F2FP.F16.F32.PACK_AB R138, R49, R138 ;  /* 0x0000008a318a723e */ /* 0x000fe200000000ff */
[----:B------:R-:W-:Y:S01]  /*bd50*/  FMUL.FTZ R99, R99, R10 ;  /* 0x0000000a63637220 */ /* 0x000fe20000410000 */
[----:B------:R-:W2:Y:S01]  /*bd60*/  MUFU.EX2 R128, R128 ;  /* 0x0000008000807308 */ /* 0x000ea20000000800 */
[----:B---3--:R-:W-:Y:S01]  /*bd70*/  FADD.FTZ R5, R141, R6 ;  /* 0x000000068d057221 */ /* 0x008fe20000010000 */
[----:B------:R-:W-:Y:S01]  /*bd80*/  F2FP.F16.F32.PACK_AB R132, R53, R132 ;  /* 0x000000843584723e */ /* 0x000fe200000000ff */
[----:B------:R-:W-:Y:S01]  /*bd90*/  FMUL.FTZ R102, R102, R10 ;  /* 0x0000000a66667220 */ /* 0x000fe20000410000 */
[----:B------:R-:W-:Y:S01]  /*bda0*/  F2FP.F16.F32.PACK_AB R134, R57, R134 ;  /* 0x000000863986723e */ /* 0x000fe200000000ff */
[-C--:B------:R-:W-:Y:S01]  /*bdb0*/  FMUL.FTZ R103, R103, R10.reuse ;  /* 0x0000000a67677220 */ /* 0x080fe20000410000 */
[----:B------:R-:W-:Y:S01]  /*bdc0*/  F2FP.F16.F32.PACK_AB R149, R12, R149 ;  /* 0x000000950c95723e */ /* 0x000fe200000000ff */
[-C--:B------:R-:W-:Y:S01]  /*bdd0*/  FMUL.FTZ R106, R106, R10.reuse ;  /* 0x0000000a6a6a7220 */ /* 0x080fe20000410000 */
[----:B------:R-:W3:Y:S01]  /*bde0*/  MUFU.EX2 R143, R143 ;  /* 0x0000008f008f7308 */ /* 0x000ee20000000800 */
[----:B-1----:R-:W-:Y:S01]  /*bdf0*/  FADD.FTZ R6, R26, R5 ;  /* 0x000000051a067221 */ /* 0x002fe20000010000 */
[----:B------:R-:W-:Y:S01]  /*be00*/  F2FP.F16.F32.PACK_AB R151, R14, R151 ;  /* 0x000000970e97723e */ /* 0x000fe200000000ff */
[-C--:B------:R-:W-:Y:S01]  /*be10*/  FMUL.FTZ R107, R107, R10.reuse ;  /* 0x0000000a6b6b7220 */ /* 0x080fe20000410000 */
[----:B------:R-:W-:Y:S01]  /*be20*/  F2FP.F16.F32.PACK_AB R145, R20, R145 ;  /* 0x000000911491723e */ /* 0x000fe200000000ff */
[-C--:B------:R-:W-:Y:S01]  /*be30*/  FMUL.FTZ R110, R110, R10.reuse ;  /* 0x0000000a6e6e7220 */ /* 0x080fe20000410000 */
[----:B------:R-:W-:Y:S01]  /*be40*/  F2FP.F16.F32.PACK_AB R147, R24, R147 ;  /* 0x000000931893723e */ /* 0x000fe200000000ff */
[-C--:B------:R-:W-:Y:S01]  /*be50*/  FMUL.FTZ R111, R111, R10.reuse ;  /* 0x0000000a6f6f7220 */ /* 0x080fe20000410000 */
[----:B------:R-:W1:Y:S01]  /*be60*/  MUFU.EX2 R61, R61 ;  /* 0x0000003d003d7308 */ /* 0x000e620000000800 */
[----:B--2---:R-:W-:Y:S01]  /*be70*/  FADD.FTZ R44, R128, R7 ;  /* 0x00000007802c7221 */ /* 0x004fe20000010000 */
[----:B------:R-:W-:Y:S01]  /*be80*/  F2FP.F16.F32.PACK_AB R141, R26, R141 ;  /* 0x0000008d1a8d723e */ /* 0x000fe200000000ff */
[-C--:B------:R-:W-:Y:S01]  /*be90*/  FMUL.FTZ R114, R114, R10.reuse ;  /* 0x0000000a72727220 */ /* 0x080fe20000410000 */
[-C--:B------:R-:W-:Y:S01]  /*bea0*/  FMUL.FTZ R115, R115, R10.reuse ;  /* 0x0000000a73737220 */ /* 0x080fe20000410000 */
[-C--:B------:R-:W-:Y:S01]  /*beb0*/  FMUL.FTZ R118, R118, R10.reuse ;  /* 0x0000000a76767220 */ /* 0x080fe20000410000 */
[----:B------:R-:W-:Y:S01]  /*bec0*/  FMUL.FTZ R119, R119, R10 ;  /* 0x0000000a77777220 */ /* 0x000fe20000410000 */
[----:B------:R-:W-:Y:S01]  /*bed0*/  IMAD.MOV.U32 R8, RZ, RZ, R2 ;  /* 0x000000ffff087224 */ /* 0x000fe200078e0002 */
        /* <DEDUP_REMOVED lines=75> */
[----:B------:R-:W-:-:S06]  /*c390*/  IMAD.MOV.U32 R7, RZ, RZ, R0 ;  /* 0x000000ffff077224 */ /* 0x000fcc00078e0000 */
[----:B------:R-:W2:Y:S01]  /*c3a0*/  MUFU.EX2 R40, R40 ;  /* 0x0000002800287308 */ /* 0x000ea20000000800 */
[----:B---3--:R-:W-:Y:S01]  /*c3b0*/  FADD.FTZ R44, R123, R44 ;  /* 0x0000002c7b2c7221 */ /* 0x008fe20000010000 */
[C---:B-1----:R-:W-:Y:S01]  /*c3c0*/  FADD.FTZ R6, R81.reuse, R6 ;  /* 0x0000000651067221 */ /* 0x042fe20000010000 */
[----:B------:R-:W-:Y:S02]  /*c3d0*/  F2FP.F16.F32.PACK_AB R122, R81, R122 ;  /* 0x0000007a517a723e */ /* 0x000fe400000000ff */
[C---:B--2---:R-:W-:Y:S01]  /*c3e0*/  FADD.FTZ R5, R40.reuse, R44 ;  /* 0x0000002c28057221 */ /* 0x044fe20000010000 */
[----:B------:R-:W-:Y:S01]  /*c3f0*/  F2FP.F16.F32.PACK_AB R123, R40, R123 ;  /* 0x0000007b287b723e */ /* 0x000fe200000000ff */
[----:B0-----:R-:W-:Y:S06]  /*c400*/  @P2 BRA `(.L_x_916) ;  /* 0xffffffd000dc2947 */ /* 0x001fec000383ffff */
.L_x_899:
[----:B------:R-:W-:Y:S06]  /*c410*/  BAR.ARV 0x8, 0x1a0 ;  /* 0x0206800000007b1d */ /* 0x000fec0000002000 */
[----:B------:R-:W-:Y:S05]  /*c420*/  @!P0 BRA `(.L_x_917) ;  /* 0x0000000000048947 */ /* 0x000fea0003800000 */
[----:B------:R-:W-:Y:S01]  /*c430*/  BPT.TRAP 0x1 ;  /* 0x000000040000795c */ /* 0x000fe20000300000 */
.L_x_917:
[----:B------:R-:W-:Y:S01]  /*c440*/  ULEA UR5, UR39, UR45, 0x3 ;  /* 0x0000002d27057291 */ /* 0x000fe2000f8e183f */
[----:B------:R-:W-:-:S05]  /*c450*/  IMAD.U32 R3, RZ, RZ, UR38 ;  /* 0x00000026ff037e24 */ /* 0x000fca000f8e00ff */
[----:B------:R-:W-:-:S04]  /*c460*/  SHF.L.U32 R3, R3, 0x1f, RZ ;  /* 0x0000001f03037819 */ /* 0x000fc800000006ff */
[----:B------:R0:W1:Y:S01]  /*c470*/  SYNCS.PHASECHK.TRANS64.TRYWAIT P2, [UR5+0x16850], R3 ;  /* 0x01685003ff0075a7 */ /* 0x0000620008040145 */
[----:B------:R-:W-:Y:S05]  /*c480*/  @!P0 BRA `(.L_x_918) ;  /* 0x0000000000048947 */ /* 0x000fea0003800000 */
[----:B------:R-:W-:Y:S01]  /*c490*/  BPT.TRAP 0x1 ;  /* 0x000000040000795c */ /* 0x000fe20000300000 */
.L_x_918:
[----:B-1----:R-:W-:Y:S05]  /*c4a0*/  @P2 BRA `(.L_x_919) ;  /* 0x0000000000082947 */ /* 0x002fea0003800000 */
[----:B------:R-:W1:Y:S02]  /*c4b0*/  SYNCS.PHASECHK.TRANS64.TRYWAIT P0, [UR5+0x16850], R3 ;  /* 0x01685003ff0075a7 */ /* 0x000e640008000145 */
[----:B-1----:R-:W-:Y:S05]  /*c4c0*/  @!P0 BRA `(.L_x_920) ;  /* 0x0000006800488947 */ /* 0x002fea0003800000 */
.L_x_919:
[----:B------:R-:W-:Y:S01]  /*c4d0*/  UIADD3 UR45, UR45, 0x400, URZ ;  /* 0x000004002d2d7890 */ /* 0x000fe2000fffe03f */
[----:B------:R-:W-:Y:S01]  /*c4e0*/  WARPGROUP.ARRIVE ;  /* 0x00000000000079c5 */ /* 0x000fe20000000000 */
[----:B------:R-:W-:Y:S01]  /*c4f0*/  UMOV UR7, 0x40000040 ;  /* 0x4000004000077882 */ /* 0x000fe20000000000 */
[----:B-1----:R-:W1:Y:S01]  /*c500*/  SHFL.BFLY PT, R4, R5, 0x2, 0x1f ;  /* 0x0c401f0005047f89 */ /* 0x002e6200000e0000 */
[----:B------:R-:W-:Y:S01]  /*c510*/  USHF.R.U32.HI UR45, URZ, 0x4, UR45 ;  /* 0x000000043f2d7899 */ /* 0x000fe2000801162d */
[----:B------:R-:W-:Y:S01]  /*c520*/  IMAD.U32 R11, RZ, RZ, UR5 ;  /* 0x00000005ff0b7e24 */ /* 0x000fe2000f8e00ff */
[----:B------:R-:W-:Y:S01]  /*c530*/  UIADD3 UR37, UR37, 0x1, URZ ;  /* 0x0000000125257890 */ /* 0x000fe2000fffe03f */
[----:B0-----:R-:W0:Y:S01]  /*c540*/  SHFL.BFLY PT, R3, R6, 0x2, 0x1f ;  /* 0x0c401f0006037f89 */ /* 0x001e2200000e0000 */
        /* <DEDUP_REMOVED lines=13> */
[----:B0-----:R-:W-:-:S02]  /*c620*/  FADD.FTZ R3, R3, R6 ;  /* 0x0000000603037221 */ /* 0x001fc40000010000 */
[----:B------:R-:W0:Y:S04]  /*c630*/  SHFL.BFLY PT, R8, R7, 0x1, 0x1f ;  /* 0x0c201f0007087f89 */ /* 0x000e2800000e0000 */
[----:B------:R-:W1:Y:S01]  /*c640*/  SHFL.BFLY PT, R4, R3, 0x1, 0x1f ;  /* 0x0c201f0003047f89 */ /* 0x000e6200000e0000 */
[----:B0-----:R-:W-:Y:S01]  /*c650*/  FADD.FTZ R10, R7, R8 ;  /* 0x00000008070a7221 */ /* 0x001fe20000010000 */
[----:B------:R-:W-:Y:S02]  /*c660*/  IMAD.MOV.U32 R7, RZ, RZ, RZ ;  /* 0x000000ffff077224 */ /* 0x000fe400078e00ff */
[----:B-1----:R-:W-:Y:S02]  /*c670*/  FADD.FTZ R9, R3, R4 ;  /* 0x0000000403097221 */ /* 0x002fe40000010000 */
[----:B------:R-:W-:Y:S01]  /*c680*/  FSETP.NE.FTZ.AND P2, PT, R10, RZ, PT ;  /* 0x000000ff0a00720b */ /* 0x000fe20003f55000 */
[----:B------:R-:W-:-:S02]  /*c690*/  IMAD.MOV.U32 R4, RZ, RZ, RZ ;  /* 0x000000ffff047224 */ /* 0x000fc400078e00ff */
[----:B------:R-:W-:Y:S01]  /*c6a0*/  IMAD.MOV.U32 R3, RZ, RZ, -0x800000 ;  /* 0xff800000ff037424 */ /* 0x000fe200078e00ff */
[----:B------:R-:W-:-:S09]  /*c6b0*/  FSETP.NE.FTZ.AND P0, PT, R9, RZ, PT ;  /* 0x000000ff0900720b */ /* 0x000fd20003f15000 */
[----:B------:R-:W0:Y:S01]  /*c6c0*/  @P2 MUFU.LG2 R8, R10 ;  /* 0x0000000a00082308 */ /* 0x000e220000000c00 */
[----:B------:R-:W-:-:S03]  /*c6d0*/  @P2 FMUL.FTZ R12, R12, 0.69314718246459960938 ;  /* 0x3f3172180c0c2820 */ /* 0x000fc60000410000 */
[----:B------:R-:W-:-:S04]  /*c6e0*/  @P0 FMUL.FTZ R5, R5, 0.69314718246459960938 ;  /* 0x3f31721805050820 */ /* 0x000fc80000410000 */
[----:B------:R-:W-:Y:S08]  /*c6f0*/  @P0 MUFU.RCP R4, R9 ;  /* 0x0000000900040308 */ /* 0x000ff00000001000 */
[----:B------:R0:W1:Y:S08]  /*c700*/  @P0 MUFU.LG2 R6, R9 ;  /* 0x0000000900060308 */ /* 0x0000700000000c00 */
[----:B------:R-:W2:Y:S01]  /*c710*/  @P2 MUFU.RCP R7, R10 ;  /* 0x0000000a00072308 */ /* 0x000ea20000001000 */
[----:B0-----:R-:W-:Y:S01]  /*c720*/  @P2 FMUL.FTZ R9, R8, 0.69314718246459960938 ;  /* 0x3f31721808092820 */ /* 0x001fe20000410000 */
[----:B------:R-:W-:-:S02]  /*c730*/  WARPGROUP.DEPBAR.LE gsb0, 0x0 ;  /* 0x00008000000079c5 */ /* 0x000fc40000010000 */
[----:B------:R-:W-:Y:S01]  /*c740*/  WARPGROUP.ARRIVE ;  /* 0x00000000000079c5 */ /* 0x000fe20000000000 */
[----:B------:R-:W-:Y:S02]  /*c750*/  @!P1 VIADD R8, R11, 0x16860 ;  /* 0x000168600b089836 */ /* 0x000fe40000000000 */
[----:B------:R-:W-:Y:S01]  /*c760*/  @P2 FFMA.FTZ R3, R12, R0, R9 ;  /* 0x000000000c032223 */ /* 0x000fe20000010009 */
[----:B-1----:R-:W-:Y:S02]  /*c770*/  @P0 FMUL.FTZ R6, R6, 0.69314718246459960938 ;  /* 0x3f31721806060820 */ /* 0x002fe40000410000 */
[----:B------:R-:W-:Y:S01]  /*c780*/  HGMMA.64x64x16.F32 R88, R144, gdesc[UR4].tnspB, R88, gsb0 ;  /* 0x40e0000490587df0 */ /* 0x000fe20008000858 */
[----:B------:R-:W-:Y:S01]  /*c790*/  UIADD3 UR6, UR4, 0x100, URZ ;  /* 0x0000010004067890 */ /* 0x000fe2000fffe03f */
[----:B------:R-:W-:Y:S01]  /*c7a0*/  @!P1 PRMT R8, RZ, 0x654, R8 ;  /* 0x00000654ff089816 */ /* 0x000fe20000000008 */
[----:B------:R-:W-:Y:S01]  /*c7b0*/  UMOV UR7, 0x40000040 ;  /* 0x4000004000077882 */ /* 0x000fe20000000000 */
[----:B------:R-:W-:Y:S01]  /*c7c0*/  @P0 FFMA.FTZ R20, R5, R2, R6 ;  /* 0x0000000205140223 */ /* 0x000fe20000010006 */
[----:B------:R-:W-:Y:S01]  /*c7d0*/  PLOP3.LUT P0, PT, PT, PT, PT, 0x8, 0x0 ;  /* 0x000000000000781c */ /* 0x000fe20003f0e170 */
[----:B------:R-:W-:-:S02]  /*c7e0*/  WARPGROUP.DEPBAR.LE gsb0, 0x0 ;  /* 0x00008000000079c5 */ /* 0x000fc40000010000 */
        /* <DEDUP_REMOVED lines=63> */
[----:B0-----:R-:W-:-:S07]  /*cbe0*/  FMUL.FTZ R119, R119, R7 ;  /* 0x0000000777777220 */ /* 0x001fce0000410000 */
.L_x_850:
[----:B------:R-:W0:Y:S01]  /*cbf0*/  S2R R5, SR_CgaCtaId ;  /* 0x0000000000057919 */ /* 0x000e220000008800 */
[----:B------:R-:W-:Y:S01]  /*cc00*/  MOV R0, 0x400 ;  /* 0x0000040000007802 */ /* 0x000fe20000000f00 */
[----:B------:R-:W-:Y:S01]  /*cc10*/  BSSY B0, `(.L_x_921) ;  /* 0x000018e000007945 */ /* 0x000fe20003800000 */
[----:B------:R-:W-:Y:S02]  /*cc20*/  BAR.SYNC.DEFER_BLOCKING 0x5, 0x1a0 ;  /* 0x0146800000007b1d */ /* 0x000fe40000010000 */
[----:B0-----:R-:W-:-:S05]  /*cc30*/  LEA R0, R5, R0, 0x18 ;  /* 0x0000000005007211 */ /* 0x001fca00078ec0ff */
[----:B------:R-:W0:Y:S02]  /*cc40*/  LDS.128 R152, [R0+0x168d0] ;  /* 0x0168d00000987984 */ /* 0x000e240000000c00 */
[----:B0-----:R-:W-:Y:S02]  /*cc50*/  R2UR UR6, R154 ;  /* 0x000000009a0672ca */ /* 0x001fe400000e0000 */
[----:B------:R-:W-:Y:S01]  /*cc60*/  R2UR UR5, R155 ;  /* 0x000000009b0572ca */ /* 0x000fe200000e0000 */
[----:B------:R-:W-:Y:S06]  /*cc70*/  BAR.ARV 0x4, 0x1a0 ;  /* 0x0106800000007b1d */ /* 0x000fec0000002000 */
[----:B------:R-:W-:Y:S08]  /*cc80*/  @P0 BRA `(.L_x_922) ;  /* 0x0000000c00b40947 */ /* 0x000ff00003800000 */
[----:B------:R-:W2:Y:S01]  /*cc90*/  LDL R4, [R1+0x8] ;  /* 0x0000080001047983 */ /* 0x000ea20000100800 */
[----:B------:R-:W-:Y:S01]  /*cca0*/  ULDC.64 UR8, c[0x0][0xbd8] ;  /* 0x0002f60000087ab9 */ /* 0x000fe20000000a00 */
[----:B------:R-:W-:Y:S01]  /*ccb0*/  F2FP.F16.F32.PACK_AB R112, R113, R112 ;  /* 0x000000707170723e */ /* 0x000fe200000000ff */
[----:B------:R-:W-:Y:S01]  /*ccc0*/  UISETP.NE.U32.AND UP0, UPT, UR8, URZ, UPT ;  /* 0x0000003f0800728c */ /* 0x000fe2000bf05070 */
[----:B------:R-:W0:Y:S01]  /*ccd0*/  S2R R5, SR_SWINHI ;  /* 0x0000000000057919 */ /* 0x000e220000002f00 */
[----:B------:R-:W-:Y:S02]  /*cce0*/  F2FP.F16.F32.PACK_AB R12, R12, R27 ;  /* 0x0000001b0c0c723e */ /* 0x000fe400000000ff */
[----:B------:R-:W-:Y:S01]  /*ccf0*/  UISETP.NE.AND.EX UP0, UPT, UR9, URZ, UPT, UP0 ;  /* 0x0000003f0900728c */ /* 0x000fe2000bf05300 */
[----:B------:R-:W-:Y:S02]  /*cd00*/  F2FP.F16.F32.PACK_AB R13, R13, R106 ;  /* 0x0000006a0d0d723e */ /* 0x000fe400000000ff */
[----:B------:R-:W-:Y:S01]  /*cd10*/  ULDC.64 UR8, c[0x0][0xbd8] ;  /* 0x0002f60000087ab9 */ /* 0x000fe20000000a00 */
[----:B------:R-:W-:Y:S01]  /*cd20*/  F2FP.F16.F32.PACK_AB R14, R14, R21 ;  /* 0x000000150e0e723e */ /* 0x000fe200000000ff */
[----:B------:R-:W-:Y:S01]  /*cd30*/  UIMAD.WIDE UR8, UR42, 0x4, UR8 ;  /* 0x000000042a0878a5 */ /* 0x000fe2000f8e0208 */
[----:B------:R-:W-:-:S02]  /*cd40*/  F2FP.F16.F32.PACK_AB R15, R15, R110 ;  /* 0x0000006e0f0f723e */ /* 0x000fc400000000ff */
[----:B------:R-:W-:Y:S02]  /*cd50*/  F2FP.F16.F32.PACK_AB R113, R115, R114 ;  /* 0x000000727371723e */ /* 0x000fe400000000ff */
[----:B------:R-:W-:Y:S01]  /*cd60*/  F2FP.F16.F32.PACK_AB R114, R117, R116 ;  /* 0x000000747572723e */ /* 0x000fe200000000ff */
[----:B------:R-:W-:Y:S01]  /*cd70*/  IMAD.U32 R26, RZ, RZ, UR8 ;  /* 0x00000008ff1a7e24 */ /* 0x000fe2000f8e00ff */
[----:B------:R-:W-:Y:S01]  /*cd80*/  F2FP.F16.F32.PACK_AB R115, R119, R118 ;  /* 0x000000767773723e */ /* 0x000fe200000000ff */
[----:B------:R-:W-:Y:S01]  /*cd90*/  IMAD.U32 R27, RZ, RZ, UR9 ;  /* 0x00000009ff1b7e24 */ /* 0x000fe2000f8e00ff */
[----:B------:R-:W-:Y:S01]  /*cda0*/  ULDC.64 UR8, c[0x0][0xbe0] ;  /* 0x0002f80000087ab9 */ /* 0x000fe20000000a00 */
[----:B------:R-:W-:Y:S02]  /*cdb0*/  MOV R24, R0 ;  /* 0x0000000000187202 */ /* 0x000fe40000000f00 */
[----:B0-----:R-:W-:Y:S01]  /*cdc0*/  MOV R25, R5 ;  /* 0x0000000500197202 */ /* 0x001fe20000000f00 */
[----:B------:R-:W-:-:S04]  /*cdd0*/  UISETP.NE.U32.AND UP1, UPT, UR8, URZ, UPT ;  /* 0x0000003f0800728c */ /* 0x000fc8000bf25070 */
[----:B------:R-:W-:-:S11]  /*cde0*/  UISETP.NE.AND.EX UP1, UPT, UR9, URZ, UPT, UP1 ;  /* 0x0000003f0900728c */ /* 0x000fd6000bf25310 */
[----:B------:R-:W-:Y:S02]  /*cdf0*/  @UP1 ULDC.64 UR8, c[0x0][0xbe0] ;  /* 0x0002f80000081ab9 */ /* 0x000fe40000000a00 */
[----:B------:R-:W-:Y:S01]  /*ce00*/  @UP1 UIMAD.WIDE UR8, UR42, 0x4, UR8 ;  /* 0x000000042a0818a5 */ /* 0x000fe2000f8e0208 */
        /* <DEDUP_REMOVED lines=30> */
[----:B------:R-:W-:Y:S01]  /*cff0*/  STSM.16.M88.4 [R30], R8 ;  /* 0x000000081e007844 */ /* 0x000fe20000000200 */
[----:B------:R-:W-:Y:S02]  /*d000*/  F2FP.F16.F32.PACK_AB R6, R101, R100 ;  /* 0x000000646506723e */ /* 0x000fe400000000ff */
[----:B------:R-:W-:-:S02]  /*d010*/  F2FP.F16.F32.PACK_AB R7, R103, R102 ;  /* 0x000000666707723e */ /* 0x000fc400000000ff */
[----:B------:R-:W-:-:S03]  /*d020*/  PLOP3.LUT P0, PT, PT, PT, UP0, 0x80, 0x0 ;  /* 0x000000000000781c */ /* 0x000fc60003f0f008 */
[----:B------:R0:W-:Y:S04]  /*d030*/  STSM.16.M88.4 [R29], R4 ;  /* 0x000000041d007844 */ /* 0x0001e80000000200 */
[----:B------:R1:W-:Y:S04]  /*d040*/  STSM.16.M88.4 [R28], R12 ;  /* 0x0000000c1c007844 */ /* 0x0003e80000000200 */
[----:B------:R1:W-:Y:S01]  /*d050*/  STSM.16.M88.4 [R18], R112 ;  /* 0x0000007012007844 */ /* 0x0003e20000000200 */
[----:B------:R-:W-:Y:S08]  /*d060*/  BAR.SYNC.DEFER_BLOCKING 0x1, 0x180 ;  /* 0x0046000000007b1d */ /* 0x000ff00000010000 */
[----:B------:R-:W2:Y:S01]  /*d070*/  LDC R2, c[0x0][0xa88] ;  /* 0x0002a200ff027b82 */ /* 0x000ea20000000800 */
[----:B------:R-:W-:Y:S01]  /*d080*/  PLOP3.LUT P1, PT, PT, PT, UP1, 0x80, 0x0 ;  /* 0x000000000000781c */ /* 0x000fe20003f2f018 */
[----:B0-----:R-:W-:-:S02]  /*d090*/  IMAD.U32 R4, RZ, RZ, UR8 ;  /* 0x00000008ff047e24 */ /* 0x001fc4000f8e00ff */
[----:B------:R-:W-:Y:S01]  /*d0a0*/  IMAD.U32 R5, RZ, RZ, UR9 ;  /* 0x00000009ff057e24 */ /* 0x000fe2000f8e00ff */
[----:B------:R-:W3:Y:S01]  /*d0b0*/  @P0 LDG.E R17, desc[UR46][R26.64] ;  /* 0x0000002e1a110981 */ /* 0x000ee2000c1e1900 */
[----:B------:R-:W-:-:S08]  /*d0c0*/  UMOV UR4, URZ ;  /* 0x0000003f00047c82 */ /* 0x000fd00008000000 */
[----:B--2---:R1:W5:Y:S01]  /*d0d0*/  @P1 LDG.E R2, desc[UR46][R4.64] ;  /* 0x0000002e04021981 */ /* 0x004362000c1e1900 */
[----:B---3--:R-:W-:Y:S01]  /*d0e0*/  @P0 R2UR UR4, R17 ;  /* 0x00000000110402ca */ /* 0x008fe200000e0000 */
[----:B-1----:R-:W-:-:S14]  /*d0f0*/  @P1 BRA `(.L_x_923) ;  /* 0x0000000000101947 */ /* 0x002fdc0003800000 */
[----:B------:R-:W-:Y:S05]  /*d100*/  @!P0 BRA `(.L_x_923) ;  /* 0x00000000000c8947 */ /* 0x000fea0003800000 */
[----:B------:R-:W2:Y:S04]  /*d110*/  LDG.E R5, desc[UR46][R26.64] ;  /* 0x0000002e1a057981 */ /* 0x000ea8000c1e1900 */
[----:B-----5:R-:W2:Y:S02]  /*d120*/  LDG.E R2, desc[UR46][R26.64+0x4] ;  /* 0x0000042e1a027981 */ /* 0x020ea4000c1e1900 */
[----:B--2---:R-:W-:-:S07]  /*d130*/  IMAD.IADD R2, R2, 0x1, -R5 ;  /* 0x0000000102027824 */ /* 0x004fce00078e0a05 */
.L_x_923:
[----:B------:R-:W2:Y:S01]  /*d140*/  LDL R5, [R1+0x4] ;  /* 0x0000040001057983 */ /* 0x000ea20000100800 */
[----:B------:R-:W-:Y:S01]  /*d150*/  USHF.R.S32.HI UR13, URZ, 0x1f, UR41 ;  /* 0x0000001f3f0d7899 */ /* 0x000fe20008011429 */
[----:B------:R-:W-:Y:S01]  /*d160*/  ULDC.64 UR14, c[0x0][0xb70] ;  /* 0x0002dc00000e7ab9 */ /* 0x000fe20000000a00 */
[----:B------:R-:W0:Y:S01]  /*d170*/  S2R R4, SR_TID.X ;  /* 0x0000000000047919 */ /* 0x000e220000002100 */
[----:B------:R-:W-:Y:S02]  /*d180*/  USHF.R.S32.HI UR7, URZ, 0x1f, UR42 ;  /* 0x0000001f3f077899 */ /* 0x000fe4000801142a */
[----:B------:R-:W-:Y:S02]  /*d190*/  USHF.R.S32.HI UR11, URZ, 0x1f, UR4 ;  /* 0x0000001f3f0b7899 */ /* 0x000fe40008011404 */
[----:B------:R-:W-:Y:S01]  /*d1a0*/  UIMAD UR12, UR13, UR14, URZ ;  /* 0x0000000e0d0c72a4 */ /* 0x000fe2000f8e023f */
        /* <DEDUP_REMOVED lines=9> */
[----:B------:R-:W-:-:S06]  /*d240*/  UIMAD UR7, UR10, UR15, UR7 ;  /* 0x0000000f0a0772a4 */ /* 0x000fcc000f8e0207 */
[----:B------:R-:W-:Y:S02]  /*d250*/  IMAD.U32 R7, RZ, RZ, UR7 ;  /* 0x00000007ff077e24 */ /* 0x000fe4000f8e00ff */
[----:B0-----:R-:W-:-:S05]  /*d260*/  VIADD R6, R4, 0xffffff80 ;  /* 0xffffff8004067836 */ /* 0x001fca0000000000 */
[----:B------:R-:W-:-:S04]  /*d270*/  SHF.R.S32.HI R8, RZ, 0x1f, R6 ;  /* 0x0000001fff087819 */ /* 0x000fc80000011406 */
[----:B------:R-:W-:-:S04]  /*d280*/  LEA.HI R8, R8, R6, RZ, 0x7 ;  /* 0x0000000608087211 */ /* 0x000fc800078f38ff */
[----:B------:R-:W-:-:S05]  /*d290*/  LOP3.LUT R8, R8, 0xffffff80, RZ, 0xc0, !PT ;  /* 0xffffff8008087812 */ /* 0x000fca00078ec0ff */
[----:B------:R-:W-:-:S05]  /*d2a0*/  IMAD.IADD R8, R6, 0x1, -R8 ;  /* 0x0000000106087824 */ /* 0x000fca00078e0a08 */
[----:B------:R-:W-:Y:S01]  /*d2b0*/  LOP3.LUT P0, RZ, R8, 0x3, RZ, 0xc0, !PT ;  /* 0x0000000308ff7812 */ /* 0x000fe2000780c0ff */
[--C-:B------:R-:W-:Y:S01]  /*d2c0*/  IMAD.MOV.U32 R28, RZ, RZ, R19.reuse ;  /* 0x000000ffff1c7224 */ /* 0x100fe200078e0013 */
[----:B------:R-:W-:Y:S01]  /*d2d0*/  SHF.R.S32.HI R29, RZ, 0x1f, R19 ;  /* 0x0000001fff1d7819 */ /* 0x000fe20000011413 */
[C---:B------:R-:W-:Y:S02]  /*d2e0*/  VIADD R17, R156.reuse, 0x60 ;  /* 0x000000609c117836 */ /* 0x040fe40000000000 */
[----:B------:R-:W-:Y:S02]  /*d2f0*/  VIADD R18, R156, 0x90 ;  /* 0x000000909c127836 */ /* 0x000fe40000000000 */
[----:B------:R-:W-:Y:S01]  /*d300*/  VIADD R0, R0, 0x16820 ;  /* 0x0001682000007836 */ /* 0x000fe20000000000 */
[----:B------:R-:W-:-:S04]  /*d310*/  SHF.R.S32.HI R157, RZ, 0x1f, R156 ;  /* 0x0000001fff9d7819 */ /* 0x000fc8000001149c */
[----:B------:R-:W-:Y:S01]  /*d320*/  PRMT R0, RZ, 0x654, R0 ;  /* 0x00000654ff007816 */ /* 0x000fe20000000000 */
        /* <DEDUP_REMOVED lines=9> */
[----:B------:R-:W-:Y:S02]  /*d3c0*/  IADD3 R11, P3, R24, 0x3000, RZ ;  /* 0x00003000180b7810 */ /* 0x000fe40007f7e0ff */
[C---:B------:R-:W-:Y:S02]  /*d3d0*/  LEA R30, P2, R6.reuse, UR8, 0x2 ;  /* 0x00000008061e7c11 */ /* 0x040fe4000f8410ff */
[----:B-----5:R-:W-:Y:S01]  /*d3e0*/  ISETP.GE.OR P1, PT, R9, R2, P0 ;  /* 0x000000020900720c */ /* 0x020fe20000726670 */
[----:B------:R-:W-:Y:S01]  /*d3f0*/  IMAD.X R9, RZ, RZ, R25, P3 ;  /* 0x000000ffff097224 */ /* 0x000fe200018e0619 */
[----:B------:R-:W-:Y:S01]  /*d400*/  LEA.HI.X R31, R6, UR9, R7, 0x2, P2 ;  /* 0x00000009061f7c11 */ /* 0x000fe200090f1407 */
[----:B------:R-:W-:Y:S01]  /*d410*/  ULDC.64 UR8, c[0x0][0xaa0] ;  /* 0x0002a80000087ab9 */ /* 0x000fe20000000a00 */
[----:B------:R-:W-:-:S02]  /*d420*/  IADD3 R15, P2, R24, 0x1800, RZ ;  /* 0x00001800180f7810 */ /* 0x000fc40007f5e0ff */
[C---:B------:R-:W-:Y:S02]  /*d430*/  IADD3 R7, P4, R24.reuse, 0x4800, RZ ;  /* 0x0000480018077810 */ /* 0x040fe40007f9e0ff */
[----:B------:R-:W-:Y:S01]  /*d440*/  ISETP.GE.OR P0, PT, R5, R2, P0 ;  /* 0x000000020500720c */ /* 0x000fe20000706670 */
[----:B------:R-:W-:Y:S01]  /*d450*/  IMAD.X R13, RZ, RZ, R25, P2 ;  /* 0x000000ffff0d7224 */ /* 0x000fe200010e0619 */
[----:B------:R-:W-:Y:S02]  /*d460*/  LOP3.LUT R5, R24, 0x380, RZ, 0xc0, !PT ;  /* 0x0000038018057812 */ /* 0x000fe400078ec0ff */
[----:B------:R-:W-:Y:S01]  /*d470*/  LOP3.LUT R8, R15, 0x380, RZ, 0xc0, !PT ;  /* 0x000003800f087812 */ /* 0x000fe200078ec0ff */
[----:B------:R0:W-:Y:S01]  /*d480*/  @!P1 STG.E desc[UR46][R30.64], R20 ;  /* 0x000000141e009986 */ /* 0x0001e2000c10192e */
[----:B------:R-:W-:Y:S02]  /*d490*/  LOP3.LUT R6, R11, 0x380, RZ, 0xc0, !PT ;  /* 0x000003800b067812 */ /* 0x000fe400078ec0ff */
[----:B------:R-:W-:-:S02]  /*d4a0*/  LOP3.LUT R4, R7, 0x380, RZ, 0xc0, !PT ;  /* 0x0000038007047812 */ /* 0x000fc400078ec0ff */
[----:B------:R-:W-:Y:S02]  /*d4b0*/  SHF.R.U64 R5, R5, 0x3, RZ ;  /* 0x0000000305057819 */ /* 0x000fe400000012ff */
[----:B------:R-:W-:Y:S01]  /*d4c0*/  SHF.R.U64 R8, R8, 0x3, RZ ;  /* 0x0000000308087819 */ /* 0x000fe200000012ff */
[----:B------:R-:W-:Y:S01]  /*d4d0*/  IMAD.U32 R21, RZ, RZ, UR8 ;  /* 0x00000008ff157e24 */ /* 0x000fe2000f8e00ff */
[----:B------:R-:W-:Y:S01]  /*d4e0*/  SHF.R.U64 R6, R6, 0x3, RZ ;  /* 0x0000000306067819 */ /* 0x000fe200000012ff */
[----:B------:R-:W-:Y:S01]  /*d4f0*/  UIMAD UR7, UR11, UR8, URZ ;  /* 0x000000080b0772a4 */ /* 0x000fe2000f8e023f */
[----:B------:R-:W-:Y:S01]  /*d500*/  SHF.R.U64 R4, R4, 0x3, RZ ;  /* 0x0000000304047819 */ /* 0x000fe200000012ff */
[----:B------:R1:W-:Y:S01]  /*d510*/  @!P0 STG.E desc[UR46][R30.64+0x20], R3 ;  /* 0x000020031e008986 */ /* 0x0003e2000c10192e */
[----:B------:R-:W-:Y:S01]  /*d520*/  LOP3.LUT R24, R5, R24, RZ, 0x3c, !PT ;  /* 0x0000001805187212 */ /* 0x000fe200078e3cff */
[----:B------:R-:W-:Y:S01]  /*d530*/  IMAD.X R5, RZ, RZ, R25, P4 ;  /* 0x000000ffff057224 */ /* 0x000fe200020e0619 */
[----:B------:R-:W-:-:S02]  /*d540*/  LOP3.LUT R12, R8, R15, RZ, 0x3c, !PT ;  /* 0x0000000f080c7212 */ /* 0x000fc400078e3cff */
[----:B------:R-:W-:Y:S02]  /*d550*/  LOP3.LUT R8, R6, R11, RZ, 0x3c, !PT ;  /* 0x0000000b06087212 */ /* 0x000fe400078e3cff */
[----:B------:R-:W-:Y:S01]  /*d560*/  LOP3.LUT R4, R4, R7, RZ, 0x3c, !PT ;  /* 0x0000000704047212 */ /* 0x000fe200078e3cff */
[----:B0-----:R-:W-:Y:S01]  /*d570*/  IMAD.WIDE.U32 R20, R21, UR4, R28 ;  /* 0x0000000415147c25 */ /* 0x001fe2000f8e001c */
[----:B------:R-:W-:Y:S01]  /*d580*/  UIMAD UR7, UR4, UR9, UR7 ;  /* 0x00000009040772a4 */ /* 0x000fe2000f8e0207 */
[----:B------:R-:W5:Y:S02]  /*d590*/  LD.E.128 R24, desc[UR46][R24.64] ;  /* 0x0000002e18187980 */ /* 0x000f64000c101d00 */
[----:B------:R-:W-:Y:S01]  /*d5a0*/  ULDC UR4, c[0x0][0xa8c] ;  /* 0x0002a30000047ab9 */ /* 0x000fe20000000800 */
[----:B-1----:R-:W-:Y:S01]  /*d5b0*/  VIADD R3, R156, 0x30 ;  /* 0x000000309c037836 */ /* 0x002fe20000000000 */
[----:B------:R-:W5:Y:S01]  /*d5c0*/  LD.E.128 R12, desc[UR46][R12.64] ;  /* 0x0000002e0c0c7980 */ /* 0x000f62000c101d00 */
[----:B------:R-:W-:Y:S01]  /*d5d0*/  IMAD R28, R23, -0xc0, R2 ;  /* 0xffffff40171c7824 */ /* 0x000fe200078e0202 */
[----:B------:R-:W-:Y:S01]  /*d5e0*/  ISETP.GE.AND P0, PT, R19, UR4, PT ;  /* 0x0000000413007c0c */ /* 0x000fe2000bf06270 */
[----:B------:R-:W-:Y:S01]  /*d5f0*/  ULDC.64 UR8, c[0x0][0xae0] ;  /* 0x0002b80000087ab9 */ /* 0x000fe20000000a00 */
[----:B------:R-:W5:Y:S04]  /*d600*/  LD.E.128 R8, desc[UR46][R8.64] ;  /* 0x0000002e08087980 */ /* 0x000f68000c101d00 */
[----:B------:R-:W5:Y:S01]  /*d610*/  LD.E.128 R4, desc[UR46][R4.64] ;  /* 0x0000002e04047980 */ /* 0x000f62000c101d00 */
[----:B------:R-:W-:Y:S01]  /*d620*/  UIMAD UR4, UR13, UR8, URZ ;  /* 0x000000080d0472a4 */ /* 0x000fe2000f8e023f */
[-C--:B------:R-:W-:Y:S01]  /*d630*/  ISETP.GE.OR P3, PT, R3, R28.reuse, P0 ;  /* 0x0000001c0300720c */ /* 0x080fe20000766670 */
[----:B------:R-:W-:Y:S01]  /*d640*/  VIADD R21, R21, UR7 ;  /* 0x0000000715157c36 */ /* 0x000fe20008000000 */
[----:B------:R-:W-:Y:S01]  /*d650*/  @!PT LDS RZ, [RZ] ;  /* 0x00000000fffff984 */ /* 0x000fe20000000800 */
[----:B------:R-:W-:Y:S01]  /*d660*/  @!PT LDS RZ, [RZ] ;  /* 0x00000000fffff984 */ /* 0x000fe20000000800 */
[----:B------:R-:W-:Y:S01]  /*d670*/  @!PT LDS RZ, [RZ] ;  /* 0x00000000fffff984 */ /* 0x000fe20000000800 */
[----:B------:R-:W-:Y:S01]  /*d680*/  @!PT LDS RZ, [RZ] ;  /* 0x00000000fffff984 */ /* 0x000fe20000000800 */
[----:B------:R0:W-:Y:S06]  /*d690*/  MEMBAR.ALL.CTA ;  /* 0x0000000000007992 */ /* 0x0001ec0000008000 */
[----:B0-----:R-:W0:Y:S01]  /*d6a0*/  FENCE.VIEW.ASYNC.S ;  /* 0x00000000000073c6 */ /* 0x001e220000000000 */
[----:B------:R-:W-:Y:S01]  /*d6b0*/  IMAD.U32 R3, RZ, RZ, UR8 ;  /* 0x00000008ff037e24 */ /* 0x000fe2000f8e00ff */
[----:B------:R-:W-:Y:S01]  /*d6c0*/  UIMAD UR4, UR41, UR9, UR4 ;  /* 0x00000009290472a4 */ /* 0x000fe2000f8e0204 */
[----:B------:R-:W-:-:S02]  /*d6d0*/  ISETP.GE.OR P1, PT, R17, R28, P0 ;  /* 0x0000001c1100720c */ /* 0x000fc40000726670 */
[----:B------:R-:W-:Y:S01]  /*d6e0*/  IMAD.WIDE.U32 R2, R3, UR41, R20 ;  /* 0x0000002903027c25 */ /* 0x000fe2000f8e0014 */
[-C--:B------:R-:W-:Y:S01]  /*d6f0*/  ISETP.GE.OR P2, PT, R18, R28.reuse, P0 ;  /* 0x0000001c1200720c */ /* 0x080fe20000746670 */
[----:B------:R-:W-:Y:S01]  /*d700*/  ULDC.64 UR8, c[0x0][0xae8] ;  /* 0x0002ba0000087ab9 */ /* 0x000fe20000000a00 */
[----:B------:R-:W-:Y:S01]  /*d710*/  ISETP.GE.OR P0, PT, R156, R28, P0 ;  /* 0x0000001c9c00720c */ /* 0x000fe20000706670 */
[----:B------:R-:W-:Y:S01]  /*d720*/  VIADD R3, R3, UR4 ;  /* 0x0000000403037c36 */ /* 0x000fe20008000000 */
[----:B------:R-:W-:Y:S02]  /*d730*/  UIMAD UR4, UR16, UR8, URZ ;  /* 0x00000008100472a4 */ /* 0x000fe4000f8e023f */
[----:B------:R-:W-:Y:S02]  /*d740*/  IMAD.U32 R31, RZ, RZ, UR8 ;  /* 0x00000008ff1f7e24 */ /* 0x000fe4000f8e00ff */
[----:B------:R-:W-:Y:S01]  /*d750*/  IMAD.WIDE R28, R23, 0xc0, R156 ;  /* 0x000000c0171c7825 */ /* 0x000fe200078e029c */
[----:B------:R-:W-:-:S03]  /*d760*/  UIMAD UR4, UR10, UR9, UR4 ;  /* 0x000000090a0472a4 */ /* 0x000fc6000f8e0204 */
[----:B------:R-:W-:-:S04]  /*d770*/  IMAD.WIDE.U32 R30, R31, UR10, R2 ;  /* 0x0000000a1f1e7c25 */ /* 0x000fc8000f8e0002 */
[----:B------:R-:W-:Y:S01]  /*d780*/  VIADD R23, R31, UR4 ;  /* 0x000000041f177c36 */ /* 0x000fe20008000000 */
[----:B0-----:R0:W-:Y:S01]  /*d790*/  SYNCS.ARRIVE.TRANS64.RED.A1T0 RZ, [R0+URZ], RZ ;  /* 0x000000ff00ff79a7 */ /* 0x0011e2000810043f */
        /* <DEDUP_REMOVED lines=12> */
.L_x_925:
[----:B------:R-:W-:Y:S05]  /*d860*/  BSYNC B1 ;  /* 0x0000000000017941 */ /* 0x000fea0003800000 */
.L_x_924:
[----:B------:R-:W-:Y:S04]  /*d870*/  BSSY B1, `(.L_x_926) ;  /* 0x000000f000017945 */ /* 0x000fe80003800000 */
[----:B------:R-:W-:Y:S05]  /*d880*/  @P3 BRA `(.L_x_927) ;  /* 0x0000000000343947 */ /* 0x000fea0003800000 */
[----:B------:R-:W-:Y:S01]  /*d890*/  IADD3 R17, P0, R28, 0x30, RZ ;  /* 0x000000301c117810 */ /* 0x000fe20007f1e0ff */
[----:B------:R-:W-:Y:S01]  /*d8a0*/  ULDC.64 UR8, c[0x0][0xad8] ;  /* 0x0002b60000087ab9 */ /* 0x000fe20000000a00 */
[----:B------:R-:W-:Y:S02]  /*d8b0*/  IMAD.MOV.U32 R2, RZ, RZ, R30 ;  /* 0x000000ffff027224 */ /* 0x000fe400078e001e */
[----:B------:R-:W-:Y:S02]  /*d8c0*/  IMAD.MOV.U32 R3, RZ, RZ, R23 ;  /* 0x000000ffff037224 */ /* 0x000fe400078e0017 */
[----:B0-----:R-:W-:Y:S02]  /*d8d0*/  IMAD.X R0, RZ, RZ, R29, P0 ;  /* 0x000000ffff007224 */ /* 0x001fe400000e061d */
[----:B------:R-:W-:-:S04]  /*d8e0*/  IMAD.WIDE.U32 R2, R17, UR8, R2 ;  /* 0x0000000811027c25 */ /* 0x000fc8000f8e0002 */
[----:B------:R-:W-:-:S04]  /*d8f0*/  IMAD R0, R0, UR8, RZ ;  /* 0x0000000800007c24 */ /* 0x000fc8000f8e02ff */
[----:B------:R-:W-:Y:S01]  /*d900*/  IMAD R17, R17, UR9, R0 ;  /* 0x0000000911117c24 */ /* 0x000fe2000f8e0200 */
[----:B------:R-:W-:Y:S02]  /*d910*/  ULDC.64 UR8, c[0x0][0xa80] ;  /* 0x0002a00000087ab9 */ /* 0x000fe40000000a00 */
[----:B-1----:R-:W-:Y:S01]  /*d920*/  LEA R20, P0, R2, UR8, 0x1 ;  /* 0x0000000802147c11 */ /* 0x002fe2000f8008ff */
[----:B------:R-:W-:-:S05]  /*d930*/  IMAD.IADD R3, R3, 0x1, R17 ;  /* 0x0000000103037824 */ /* 0x000fca00078e0211 */
[----:B------:R-:W-:-:S05]  /*d940*/  LEA.HI.X R21, R2, UR9, R3, 0x1, P0 ;  /* 0x0000000902157c11 */ /* 0x000fca00080f0c03 */
[----:B-----5:R2:W-:Y:S02]  /*d950*/  STG.E.128 desc[UR46][R20.64], R12 ;  /* 0x0000000c14007986 */ /* 0x0205e4000c101d2e */
.L_x_927:
[----:B------:R-:W-:Y:S05]  /*d960*/  BSYNC B1 ;  /* 0x0000000000017941 */ /* 0x000fea0003800000 */
.L_x_926:
[----:B------:R-:W-:Y:S04]  /*d970*/  BSSY B1, `(.L_x_928) ;  /* 0x000000f000017945 */ /* 0x000fe80003800000 */
[----:B------:R-:W-:Y:S05]  /*d980*/  @P1 BRA `(.L_x_929) ;  /* 0x0000000000341947 */ /* 0x000fea0003800000 */
[----:B--2--5:R-:W-:Y:S01]  /*d990*/  IADD3 R13, P0, R28, 0x60, RZ ;  /* 0x000000601c0d7810 */ /* 0x024fe20007f1e0ff */
        /* <DEDUP_REMOVED lines=12> */
.L_x_929:
[----:B------:R-:W-:Y:S05]  /*da60*/  BSYNC B1 ;  /* 0x0000000000017941 */ /* 0x000fea0003800000 */
.L_x_928:
[----:B------:R-:W-:Y:S05]  /*da70*/  @P2 BRA `(.L_x_930) ;  /* 0x00000008009c2947 */ /* 0x000fea0003800000 */
[----:B---3-5:R-:W-:Y:S01]  /*da80*/  IADD3 R9, P0, R28, 0x90, RZ ;  /* 0x000000901c097810 */ /* 0x028fe20007f1e0ff */
        /* <DEDUP_REMOVED lines=13> */
.L_x_922:
[----:B------:R-:W-:Y:S01]  /*db60*/  ULDC.64 UR8, c[0x0][0xbd8] ;  /* 0x0002f60000087ab9 */ /* 0x000fe20000000a00 */
[----:B------:R-:W-:Y:S01]  /*db70*/  IMAD.MOV.U32 R7, RZ, RZ, RZ ;  /* 0x000000ffff077224 */ /* 0x000fe200078e00ff */
[----:B------:R-:W-:Y:S01]  /*db80*/  UISETP.NE.U32.AND UP0, UPT, UR8, URZ, UPT ;  /* 0x0000003f0800728c */ /* 0x000fe2000bf05070 */
[----:B------:R-:W0:Y:S03]  /*db90*/  S2R R4, SR_TID.X ;  /* 0x0000000000047919 */ /* 0x000e260000002100 */
[----:B------:R-:W-:-:S03]  /*dba0*/  UISETP.NE.AND.EX UP0, UPT, UR9, URZ, UPT, UP0 ;  /* 0x0000003f0900728c */ /* 0x000fc6000bf05300 */
[----:B------:R-:W-:Y:S02]  /*dbb0*/  ULDC.64 UR8, c[0x0][0xbd8] ;  /* 0x0002f60000087ab9 */ /* 0x000fe40000000a00 */
[----:B------:R-:W-:Y:S01]  /*dbc0*/  UIMAD.WIDE UR8, UR42, 0x4, UR8 ;  /* 0x000000042a0878a5 */ /* 0x000fe2000f8e0208 */
[----:B------:R-:W1:Y:S01]  /*dbd0*/  LDC R0, c[0x0][0xa88] ;  /* 0x0002a200ff007b82 */ /* 0x000e620000000800 */
[----:B------:R-:W-:-:S04]  /*dbe0*/  PLOP3.LUT P1, PT, PT, PT, UP0, 0x80, 0x0 ;  /* 0x000000000000781c */ /* 0x000fc80003f2f008 */
[----:B------:R-:W-:Y:S02]  /*dbf0*/  IMAD.U32 R2, RZ, RZ, UR8 ;  /* 0x00000008ff027e24 */ /* 0x000fe4000f8e00ff */
[----:B------:R-:W-:Y:S01]  /*dc00*/  IMAD.U32 R3, RZ, RZ, UR9 ;  /* 0x00000009ff037e24 */ /* 0x000fe2000f8e00ff */
[----:B------:R-:W-:Y:S02]  /*dc10*/  ULDC.64 UR8, c[0x0][0xbe0] ;  /* 0x0002f80000087ab9 */ /* 0x000fe40000000a00 */
[----:B------:R-:W-:-:S04]  /*dc20*/  UISETP.NE.U32.AND UP1, UPT, UR8, URZ, UPT ;  /* 0x0000003f0800728c */ /* 0x000fc8000bf25070 */
[----:B------:R-:W-:Y:S01]  /*dc30*/  UISETP.NE.AND.EX UP1, UPT, UR9, URZ, UPT, UP1 ;  /* 0x0000003f0900728c */ /* 0x000fe2000bf25310 */
[----:B------:R2:W5:Y:S05]  /*dc40*/  @P1 LDG.E R7, desc[UR46][R2.64] ;  /* 0x0000002e02071981 */ /* 0x00056a000c1e1900 */
[----:B------:R-:W-:Y:S01]  /*dc50*/  PLOP3.LUT P2, PT, PT, PT, UP1, 0x80, 0x0 ;  /* 0x000000000000781c */ /* 0x000fe20003f4f018 */
[----:B0-----:R-:W-:-:S04]  /*dc60*/  VIADD R6, R4, 0xffffff80 ;  /* 0xffffff8004067836 */ /* 0x001fc80000000000 */
[----:B------:R-:W-:Y:S02]  /*dc70*/  @UP1 ULDC.64 UR8, c[0x0][0xbe0] ;  /* 0x0002f80000081ab9 */ /* 0x000fe40000000a00 */
[----:B------:R-:W-:-:S06]  /*dc80*/  @UP1 UIMAD.WIDE UR8, UR42, 0x4, UR8 ;  /* 0x000000042a0818a5 */ /* 0x000fcc000f8e0208 */
[----:B------:R-:W-:Y:S02]  /*dc90*/  IMAD.U32 R4, RZ, RZ, UR8 ;  /* 0x00000008ff047e24 */ /* 0x000fe4000f8e00ff */
[----:B------:R-:W-:-:S05]  /*dca0*/  IMAD.U32 R5, RZ, RZ, UR9 ;  /* 0x00000009ff057e24 */ /* 0x000fca000f8e00ff */
[----:B-1----:R2:W5:Y:S01]  /*dcb0*/  @P2 LDG.E R0, desc[UR46][R4.64] ;  /* 0x0000002e04002981 */ /* 0x002562000c1e1900 */
[----:B------:R-:W-:Y:S01]  /*dcc0*/  USHF.R.S32.HI UR8, URZ, 0x1f, UR41 ;  /* 0x0000001f3f087899 */ /* 0x000fe20008011429 */
[----:B------:R-:W-:Y:S01]  /*dcd0*/  ISETP.GT.AND P0, PT, R6, 0xbf, PT ;  /* 0x000000bf0600780c */ /* 0x000fe20003f04270 */
[----:B------:R-:W-:-:S12]  /*dce0*/  @P2 BRA `(.L_x_931) ;  /* 0x0000000000102947 */ /* 0x000fd80003800000 */
[----:B------:R-:W-:Y:S05]  /*dcf0*/  @!P1 BRA `(.L_x_931) ;  /* 0x00000000000c9947 */ /* 0x000fea0003800000 */
[----:B--2---:R-:W2:Y:S04]  /*dd00*/  LDG.E R5, desc[UR46][R2.64] ;  /* 0x0000002e02057981 */ /* 0x004ea8000c1e1900 */
[----:B-----5:R-:W2:Y:S02]  /*dd10*/  LDG.E R0, desc[UR46][R2.64+0x4] ;  /* 0x0000042e02007981 */ /* 0x020ea4000c1e1900 */
[----:B--2---:R-:W-:-:S07]  /*dd20*/  IMAD.IADD R0, R0, 0x1, -R5 ;  /* 0x0000000100007824 */ /* 0x004fce00078e0a05 */
.L_x_931:
[----:B------:R-:W-:Y:S01]  /*dd30*/  USHF.R.S32.HI UR4, URZ, 0x1f, UR42 ;  /* 0x0000001f3f047899 */ /* 0x000fe2000801142a */
[----:B------:R-:W-:Y:S01]  /*dd40*/  BSSY B1, `(.L_x_932) ;  /* 0x000001e000017945 */ /* 0x000fe20003800000 */
[----:B------:R-:W-:Y:S01]  /*dd50*/  USEL UR10, UR42, URZ, !UP0 ;  /* 0x0000003f2a0a7287 */ /* 0x000fe2000c000000 */
[----:B------:R-:W-:Y:S01]  /*dd60*/  SHF.R.S32.HI R8, RZ, 0x1f, R19 ;  /* 0x0000001fff087819 */ /* 0x000fe20000011413 */
[----:B------:R-:W-:Y:S01]  /*dd70*/  USEL UR9, UR4, URZ, !UP0 ;  /* 0x0000003f04097287 */ /* 0x000fe2000c000000 */
[----:B-----5:R-:W-:Y:S01]  /*dd80*/  SHF.R.S32.HI R6, RZ, 0x1f, R7 ;  /* 0x0000001fff067819 */ /* 0x020fe20000011407 */
[----:B------:R-:W-:Y:S10]  /*dd90*/  @P0 BRA `(.L_x_933) ;  /* 0x0000000000600947 */ /* 0x000ff40003800000 */
[----:B--2---:R-:W0:Y:S02]  /*dda0*/  S2R R2, SR_TID.X ;  /* 0x0000000000027919 */ /* 0x004e240000002100 */
[----:B0-----:R-:W-:-:S04]  /*ddb0*/  IMAD R2, R23, 0xc0, R2 ;  /* 0x000000c017027824 */ /* 0x001fc800078e0202 */
        /* <DEDUP_REMOVED lines=22> */
.L_x_933:
[----:B------:R-:W-:Y:S05]  /*df20*/  BSYNC B1 ;  /* 0x0000000000017941 */ /* 0x000fea0003800000 */
.L_x_932:
[----:B------:R-:W-:Y:S01]  /*df30*/  ULDC.64 UR12, c[0x0][0xaa0] ;  /* 0x0002a800000c7ab9 */ /* 0x000fe20000000a00 */
[----:B--2---:R-:W-:Y:S01]  /*df40*/  IMAD.MOV.U32 R2, RZ, RZ, R19 ;  /* 0x000000ffff027224 */ /* 0x004fe200078e0013 */
[----:B------:R-:W-:Y:S01]  /*df50*/  ULDC UR7, c[0x0][0xa8c] ;  /* 0x0002a30000077ab9 */ /* 0x000fe20000000800 */
[----:B0-----:R-:W-:Y:S01]  /*df60*/  IMAD.MOV.U32 R3, RZ, RZ, R8 ;  /* 0x000000ffff037224 */ /* 0x001fe200078e0008 */
[----:B------:R-:W-:Y:S01]  /*df70*/  ISETP.GE.AND P0, PT, R19, UR7, PT ;  /* 0x0000000713007c0c */ /* 0x000fe2000bf06270 */
[----:B------:R-:W-:Y:S01]  /*df80*/  IMAD R4, R6, UR12, RZ ;  /* 0x0000000c06047c24 */ /* 0x000fe2000f8e02ff */
[----:B------:R-:W-:Y:S01]  /*df90*/  BSSY B1, `(.L_x_934) ;  /* 0x0000027000017945 */ /* 0x000fe20003800000 */
[----:B------:R-:W-:-:S04]  /*dfa0*/  IMAD.WIDE.U32 R2, R7, UR12, R2 ;  /* 0x0000000c07027c25 */ /* 0x000fc8000f8e0002 */
[----:B------:R-:W-:Y:S01]  /*dfb0*/  IMAD R7, R7, UR13, R4 ;  /* 0x0000000d07077c24 */ /* 0x000fe2000f8e0204 */
[----:B------:R-:W-:Y:S01]  /*dfc0*/  ULDC.64 UR12, c[0x0][0xae0] ;  /* 0x0002b800000c7ab9 */ /* 0x000fe20000000a00 */
[----:B------:R-:W-:Y:S01]  /*dfd0*/  VIADD R4, R156, 0x30 ;  /* 0x000000309c047836 */ /* 0x000fe20000000000 */
[----:B------:R-:W-:Y:S01]  /*dfe0*/  UIMAD UR4, UR8, UR12, URZ ;  /* 0x0000000c080472a4 */ /* 0x000fe2000f8e023f */
[----:B------:R-:W-:Y:S02]  /*dff0*/  IMAD R5, R23, -0xc0, R0 ;  /* 0xffffff4017057824 */ /* 0x000fe400078e0200 */
[----:B------:R-:W-:Y:S01]  /*e000*/  IMAD.IADD R3, R3, 0x1, R7 ;  /* 0x0000000103037824 */ /* 0x000fe200078e0207 */
[----:B------:R-:W-:Y:S01]  /*e010*/  UIMAD UR4, UR41, UR13, UR4 ;  /* 0x0000000d290472a4 */ /* 0x000fe2000f8e0204 */
[----:B------:R-:W-:Y:S01]  /*e020*/  IMAD.U32 R7, RZ, RZ, UR12 ;  /* 0x0000000cff077e24 */ /* 0x000fe2000f8e00ff */
[----:B------:R-:W-:Y:S01]  /*e030*/  ISETP.GE.OR P3, PT, R4, R5, P0 ;  /* 0x000000050400720c */ /* 0x000fe20000766670 */
[C---:B------:R-:W-:Y:S01]  /*e040*/  VIADD R0, R156.reuse, 0x60 ;  /* 0x000000609c007836 */ /* 0x040fe20000000000 */
[----:B------:R-:W-:Y:S01]  /*e050*/  ULDC.64 UR12, c[0x0][0xae8] ;  /* 0x0002ba00000c7ab9 */ /* 0x000fe20000000a00 */
[----:B------:R-:W-:-:S02]  /*e060*/  VIADD R4, R156, 0x90 ;  /* 0x000000909c047836 */ /* 0x000fc40000000000 */
[----:B------:R-:W-:Y:S01]  /*e070*/  IMAD.WIDE.U32 R2, R7, UR41, R2 ;  /* 0x0000002907027c25 */ /* 0x000fe2000f8e0002 */
[-C--:B------:R-:W-:Y:S02]  /*e080*/  ISETP.GE.OR P1, PT, R0, R5.reuse, P0 ;  /* 0x000000050000720c */ /* 0x080fe40000726670 */
[-C--:B------:R-:W-:Y:S01]  /*e090*/  ISETP.GE.OR P2, PT, R4, R5.reuse, P0 ;  /* 0x000000050400720c */ /* 0x080fe20000746670 */
[----:B------:R-:W-:Y:S01]  /*e0a0*/  VIADD R3, R3, UR4 ;  /* 0x0000000403037c36 */ /* 0x000fe20008000000 */
[----:B------:R-:W-:Y:S01]  /*e0b0*/  ISETP.GE.OR P0, PT, R156, R5, P0 ;  /* 0x000000059c00720c */ /* 0x000fe20000706670 */
[----:B------:R-:W-:Y:S02]  /*e0c0*/  UIMAD UR4, UR9, UR12, URZ ;  /* 0x0000000c090472a4 */ /* 0x000fe4000f8e023f */
[----:B------:R-:W-:Y:S01]  /*e0d0*/  IMAD.U32 R9, RZ, RZ, UR12 ;  /* 0x0000000cff097e24 */ /* 0x000fe2000f8e00ff */
[--C-:B------:R-:W-:Y:S01]  /*e0e0*/  SHF.R.S32.HI R7, RZ, 0x1f, R156.reuse ;  /* 0x0000001fff077819 */ /* 0x100fe2000001149c */
[----:B------:R-:W-:Y:S01]  /*e0f0*/  IMAD.MOV.U32 R6, RZ, RZ, R156 ;  /* 0x000000ffff067224 */ /* 0x000fe200078e009c */
[----:B------:R-:W-:-:S02]  /*e100*/  UIMAD UR4, UR10, UR13, UR4 ;  /* 0x0000000d0a0472a4 */ /* 0x000fc4000f8e0204 */
        /* <DEDUP_REMOVED lines=15> */
.L_x_935:
[----:B------:R-:W-:Y:S05]  /*e200*/  BSYNC B1 ;  /* 0x0000000000017941 */ /* 0x000fea0003800000 */
.L_x_934:
[----:B------:R-:W-:Y:S04]  /*e210*/  BSSY B1, `(.L_x_936) ;  /* 0x000000f000017945 */ /* 0x000fe80003800000 */
[----:B------:R-:W-:Y:S05]  /*e220*/  @P3 BRA `(.L_x_937) ;  /* 0x0000000000343947 */ /* 0x000fea0003800000 */
[----:B0-----:R-:W-:Y:S01]  /*e230*/  IADD3 R9, P0, R6, 0x30, RZ ;  /* 0x0000003006097810 */ /* 0x001fe20007f1e0ff */
        /* <DEDUP_REMOVED lines=12> */
.L_x_937:
[----:B------:R-:W-:Y:S05]  /*e300*/  BSYNC B1 ;  /* 0x0000000000017941 */ /* 0x000fea0003800000 */
.L_x_936:
[----:B------:R-:W-:Y:S04]  /*e310*/  BSSY B1, `(.L_x_938) ;  /* 0x000000f000017945 */ /* 0x000fe80003800000 */
[----:B------:R-:W-:Y:S05]  /*e320*/  @P1 BRA `(.L_x_939) ;  /* 0x0000000000341947 */ /* 0x000fea0003800000 */
[----:B01----:R-:W-:Y:S01]  /*e330*/  IADD3 R9, P0, R6, 0x60, RZ ;  /* 0x0000006006097810 */ /* 0x003fe20007f1e0ff */
        /* <DEDUP_REMOVED lines=12> */
.L_x_939:
[----:B------:R-:W-:Y:S05]  /*e400*/  BSYNC B1 ;  /* 0x0000000000017941 */ /* 0x000fea0003800000 */
.L_x_938:
        /* <DEDUP_REMOVED lines=14> */
.L_x_930:
[----:B------:R-:W-:Y:S05]  /*e4f0*/  BSYNC B0 ;  /* 0x0000000000007941 */ /* 0x000fea0003800000 */
.L_x_921:
[----:B------:R-:W-:Y:S02]  /*e500*/  ULDC UR4, c[0x0][0xc14] ;  /* 0x0003050000047ab9 */ /* 0x000fe40000000800 */
[----:B------:R-:W-:-:S06]  /*e510*/  UISETP.GE.AND UP0, UPT, UR5, UR4, UPT ;  /* 0x000000040500728c */ /* 0x000fcc000bf06270 */
[----:B------:R-:W-:-:S13]  /*e520*/  PLOP3.LUT P0, PT, PT, PT, UP0, 0x80, 0x0 ;  /* 0x000000000000781c */ /* 0x000fda0003f0f008 */
[----:B------:R-:W-:Y:S05]  /*e530*/  @!P0 BRA `(.L_x_940) ;  /* 0xffffff28001c8947 */ /* 0x000fea000383ffff */
[----:B------:R-:W-:Y:S05]  /*e540*/  EXIT ;  /* 0x000000000000794d */ /* 0x000fea0003800000 */
.L_x_839:
        /* <DEDUP_REMOVED lines=37> */
[----:B0-----:R-:W-:Y:S01]  /*e7a0*/  SEL R3, R6, RZ, P0 ;  /* 0x000000ff06037207 */ /* 0x001fe20000000000 */
[----:B------:R-:W-:Y:S01]  /*e7b0*/  IMAD.MOV.U32 R6, RZ, RZ, RZ ;  /* 0x000000ffff067224 */ /* 0x000fe200078e00ff */
[----:B------:R-:W-:-:S03]  /*e7c0*/  ISETP.GE.U32.AND P0, PT, R27, 0x8, PT ;  /* 0x000000081b00780c */ /* 0x000fc60003f06070 */
[----:B------:R-:W-:-:S05]  /*e7d0*/  IMAD.IADD R3, R4, 0x1, R3 ;  /* 0x0000000104037824 */ /* 0x000fca00078e0203 */
        /* <DEDUP_REMOVED lines=20> */
.L_x_945:
        /* <DEDUP_REMOVED lines=13> */
.L_x_944:
[----:B------:R-:W-:Y:S05]  /*e9f0*/  BSYNC B0 ;  /* 0x0000000000007941 */ /* 0x000fea0003800000 */
.L_x_943:
        /* <DEDUP_REMOVED lines=25> */
[----:B------:R-:W-:-:S07]  /*eb90*/  IMAD.MOV.U32 R5, RZ, RZ, R7 ;  /* 0x000000ffff057224 */ /* 0x000fce00078e0007 */
.L_x_941:
[----:B------:R-:W-:-:S04]  /*eba0*/  IMAD.IADD R11, R4, 0x1, -R3 ;  /* 0x00000001040b7824 */ /* 0x000fc800078e0a03 */
[----:B------:R-:W-:-:S05]  /*ebb0*/  IMAD R2, R5, UR4, R11 ;  /* 0x0000000405027c24 */ /* 0x000fca000f8e020b */
[----:B------:R-:W-:Y:S02]  /*ebc0*/  ISETP.GT.AND P0, PT, R2, UR6, PT ;  /* 0x0000000602007c0c */ /* 0x000fe4000bf04270 */
[----:B------:R-:W0:Y:S11]  /*ebd0*/  LDC.64 R2, c[0x0][0xc68] ;  /* 0x00031a00ff027b82 */ /* 0x000e360000000a00 */
[----:B------:R-:W-:-:S04]  /*ebe0*/  VOTE.ANY R8, PT, !P0 ;  /* 0x0000000000087806 */ /* 0x000fc800040e0100 */
[----:B------:R-:W1:Y:S02]  /*ebf0*/  POPC R13, R8 ;  /* 0x00000008000d7309 */ /* 0x000e640000000000 */
[----:B-1----:R-:W-:-:S04]  /*ec00*/  IMAD.IADD R19, R13, 0x1, R6 ;  /* 0x000000010d137824 */ /* 0x002fc800078e0206 */
[----:B0-----:R-:W-:-:S05]  /*ec10*/  IMAD.WIDE R2, R19, 0x4, R2 ;  /* 0x0000000413027825 */ /* 0x001fca00078e0202 */
[----:B------:R-:W2:Y:S01]  /*ec20*/  LDG.E R7, desc[UR46][R2.64] ;  /* 0x0000002e02077981 */ /* 0x000ea2000c1e1900 */
[----:B------:R-:W-:-:S03]  /*ec30*/  ISETP.NE.AND P0, PT, R8, RZ, PT ;  /* 0x000000ff0800720c */ /* 0x000fc60003f05270 */
[----:B------:R-:W2:Y:S02]  /*ec40*/  SHFL.IDX PT, R0, R0, R13, 0x1f ;  /* 0x00001f0d00007589 */ /* 0x000ea400000e0000 */
[----:B--2---:R-:W-:-:S05]  /*ec50*/  IMAD R4, R0, R7, RZ ;  /* 0x0000000700047224 */ /* 0x004fca00078e02ff */
[----:B------:R-:W-:-:S04]  /*ec60*/  IABS R6, R4 ;  /* 0x0000000400067213 */ /* 0x000fc80000000000 */
[----:B------:R-:W0:Y:S08]  /*ec70*/  I2F.RP R9, R6 ;  /* 0x0000000600097306 */ /* 0x000e300000209400 */
[----:B0-----:R-:W0:Y:S02]  /*ec80*/  MUFU.RCP R9, R9 ;  /* 0x0000000900097308 */ /* 0x001e240000001000 */
[----:B0-----:R-:W-:-:S06]  /*ec90*/  VIADD R10, R9, 0xffffffe ;  /* 0x0ffffffe090a7836 */ /* 0x001fcc0000000000 */
[----:B------:R0:W1:Y:S01]  /*eca0*/  F2I.FTZ.U32.TRUNC.NTZ R3, R10 ;  /* 0x0000000a00037305 */ /* 0x000062000021f000 */
[----:B------:R-:W-:Y:S05]  /*ecb0*/  @!P0 BRA `(.L_x_946) ;  /* 0x0000000000088947 */ /* 0x000fea0003800000 */
[----:B------:R-:W-:-:S06]  /*ecc0*/  VIADD R16, R13, 0xffffffff ;  /* 0xffffffff0d107836 */ /* 0x000fcc0000000000 */
[----:B------:R2:W3:Y:S02]  /*ecd0*/  SHFL.IDX PT, R16, R5, R16, 0x1f ;  /* 0x00001f1005107589 */ /* 0x0004e400000e0000 */
.L_x_946:
[----:B---3--:R-:W-:Y:S01]  /*ece0*/  IMAD R16, R16, UR4, R11 ;  /* 0x0000000410107c24 */ /* 0x008fe2000f8e020b */
[----:B------:R-:W-:Y:S01]  /*ecf0*/  IABS R2, R4 ;  /* 0x0000000400027213 */ /* 0x000fe20000000000 */
[----:B-1----:R-:W-:-:S03]  /*ed00*/  IMAD.MOV R9, RZ, RZ, -R3 ;  /* 0x000000ffff097224 */ /* 0x002fc600078e0a03 */
[----:B--2---:R-:W-:Y:S01]  /*ed10*/  IADD3 R5, -R16, UR6, RZ ;  /* 0x0000000610057c10 */ /* 0x004fe2000fffe1ff */
[----:B0-----:R-:W-:Y:S02]  /*ed20*/  IMAD.MOV R10, RZ, RZ, -R2 ;  /* 0x000000ffff0a7224 */ /* 0x001fe400078e0a02 */
[----:B------:R-:W-:Y:S01]  /*ed30*/  IMAD R9, R9, R6, RZ ;  /* 0x0000000609097224 */ /* 0x000fe200078e02ff */
[----:B------:R-:W-:Y:S01]  /*ed40*/  IABS R8, R5 ;  /* 0x0000000500087213 */ /* 0x000fe20000000000 */
[----:B------:R-:W-:-:S04]  /*ed50*/  IMAD.MOV.U32 R2, RZ, RZ, RZ ;  /* 0x000000ffff027224 */ /* 0x000fc800078e00ff */
[----:B------:R-:W-:-:S04]  /*ed60*/  IMAD.HI.U32 R2, R3, R9, R2 ;  /* 0x0000000903027227 */ /* 0x000fc800078e0002 */
[----:B------:R-:W-:Y:S02]  /*ed70*/  IMAD.MOV.U32 R3, RZ, RZ, R8 ;  /* 0x000000ffff037224 */ /* 0x000fe400078e0008 */
[----:B------:R-:W-:Y:S02]  /*ed80*/  IMAD.MOV.U32 R8, RZ, RZ, R10 ;  /* 0x000000ffff087224 */ /* 0x000fe400078e000a */
[----:B------:R-:W-:-:S04]  /*ed90*/  IMAD.HI.U32 R2, R2, R3, RZ ;  /* 0x0000000302027227 */ /* 0x000fc800078e00ff */
[----:B------:R-:W-:-:S05]  /*eda0*/  IMAD R3, R2, R8, R3 ;  /* 0x0000000802037224 */ /* 0x000fca00078e0203 */
[----:B------:R-:W-:-:S13]  /*edb0*/  ISETP.GT.U32.AND P0, PT, R6, R3, PT ;  /* 0x000000030600720c */ /* 0x000fda0003f04070 */
[----:B------:R-:W-:Y:S02]  /*edc0*/  @!P0 IMAD.IADD R3, R3, 0x1, -R6 ;  /* 0x0000000103038824 */ /* 0x000fe400078e0a06 */
[----:B------:R-:W-:-:S03]  /*edd0*/  @!P0 VIADD R2, R2, 0x1 ;  /* 0x0000000102028836 */ /* 0x000fc60000000000 */
[----:B------:R-:W-:Y:S02]  /*ede0*/  ISETP.GE.U32.AND P0, PT, R3, R6, PT ;  /* 0x000000060300720c */ /* 0x000fe40003f06070 */
[----:B------:R-:W-:-:S11]  /*edf0*/  LOP3.LUT R3, R5, R4, RZ, 0x3c, !PT ;  /* 0x0000000405037212 */ /* 0x000fd600078e3cff */
[----:B------:R-:W-:Y:S01]  /*ee00*/  @P0 VIADD R2, R2, 0x1 ;  /* 0x0000000102020836 */ /* 0x000fe20000000000 */
[----:B------:R-:W-:-:S13]  /*ee10*/  ISETP.GE.AND P0, PT, R3, RZ, PT ;  /* 0x000000ff0300720c */ /* 0x000fda0003f06270 */
[----:B------:R-:W-:Y:S01]  /*ee20*/  @!P0 IMAD.MOV R2, RZ, RZ, -R2 ;  /* 0x000000ffff028224 */ /* 0x000fe200078e0a02 */
[----:B------:R-:W-:-:S13]  /*ee30*/  ISETP.NE.AND P0, PT, R4, RZ, PT ;  /* 0x000000ff0400720c */ /* 0x000fda0003f05270 */
[----:B------:R-:W-:-:S05]  /*ee40*/  @!P0 LOP3.LUT R2, RZ, R4, RZ, 0x33, !PT ;  /* 0x00000004ff028212 */ /* 0x000fca00078e33ff */
[----:B------:R-:W-:Y:S02]  /*ee50*/  IMAD R6, R7, R2, RZ ;  /* 0x0000000207067224 */ /* 0x000fe400078e02ff */
[----:B------:R-:W-:Y:S02]  /*ee60*/  IMAD.MOV R2, RZ, RZ, -R2 ;  /* 0x000000ffff027224 */ /* 0x000fe400078e0a02 */
[----:B------:R-:W-:Y:S02]  /*ee70*/  IMAD.MOV R8, RZ, RZ, -R6 ;  /* 0x000000ffff087224 */ /* 0x000fe400078e0a06 */
[----:B------:R-:W-:Y:S02]  /*ee80*/  IMAD R4, R4, R2, R5 ;  /* 0x0000000204047224 */ /* 0x000fe400078e0205 */
[----:B------:R-:W-:Y:S01]  /*ee90*/  IMAD.MOV.U32 R2, RZ, RZ, RZ ;  /* 0x000000ffff027224 */ /* 0x000fe200078e00ff */
[----:B------:R-:W-:Y:S02]  /*eea0*/  VIADDMNMX R7, R8, UR4, R7, PT ;  /* 0x0000000408077c46 */ /* 0x000fe4000b800107 */
[----:B------:R-:W-:-:S02]  /*eeb0*/  IABS R11, R4 ;  /* 0x00000004000b7213 */ /* 0x000fc40000000000 */
[----:B------:R-:W-:-:S04]  /*eec0*/  IABS R8, R7 ;  /* 0x0000000700087213 */ /* 0x000fc80000000000 */
[----:B------:R-:W0:Y:S08]  /*eed0*/  I2F.RP R9, R8 ;  /* 0x0000000800097306 */ /* 0x000e300000209400 */
[----:B0-----:R-:W0:Y:S02]  /*eee0*/  MUFU.RCP R9, R9 ;  /* 0x0000000900097308 */ /* 0x001e240000001000 */
[----:B0-----:R-:W-:-:S06]  /*eef0*/  VIADD R3, R9, 0xffffffe ;  /* 0x0ffffffe09037836 */ /* 0x001fcc0000000000 */
[----:B------:R-:W0:Y:S02]  /*ef00*/  F2I.FTZ.U32.TRUNC.NTZ R3, R3 ;  /* 0x0000000300037305 */ /* 0x000e24000021f000 */
[----:B0-----:R-:W-:-:S04]  /*ef10*/  IMAD.MOV R10, RZ, RZ, -R3 ;  /* 0x000000ffff0a7224 */ /* 0x001fc800078e0a03 */
[----:B------:R-:W-:Y:S01]  /*ef20*/  IMAD.MOV.U32 R5, RZ, RZ, R10 ;  /* 0x000000ffff057224 */ /* 0x000fe200078e000a */
[----:B------:R-:W-:-:S03]  /*ef30*/  IABS R10, R7 ;  /* 0x00000007000a7213 */ /* 0x000fc60000000000 */
[----:B------:R-:W-:-:S04]  /*ef40*/  IMAD R5, R5, R8, RZ ;  /* 0x0000000805057224 */ /* 0x000fc800078e02ff */
[----:B------:R-:W-:-:S04]  /*ef50*/  IMAD.HI.U32 R2, R3, R5, R2 ;  /* 0x0000000503027227 */ /* 0x000fc800078e0002 */
[----:B------:R-:W-:Y:S02]  /*ef60*/  IMAD.MOV R3, RZ, RZ, -R10 ;  /* 0x000000ffff037224 */ /* 0x000fe400078e0a0a */
        /* <DEDUP_REMOVED lines=8> */
[----:B------:R-:W-:Y:S01]  /*eff0*/  ISETP.GE.AND P0, PT, R3, RZ, PT ;  /* 0x000000ff0300720c */ /* 0x000fe20003f06270 */
[----:B------:R-:W-:-:S12]  /*f000*/  IMAD.IADD R3, R4, 0x1, R6 ;  /* 0x0000000104037824 */ /* 0x000fd800078e0206 */
[----:B------:R-:W-:Y:S01]  /*f010*/  @!P0 IMAD.MOV R2, RZ, RZ, -R2 ;  /* 0x000000ffff028224 */ /* 0x000fe200078e0a02 */
[----:B------:R-:W-:-:S13]  /*f020*/  ISETP.NE.AND P0, PT, R7, RZ, PT ;  /* 0x000000ff0700720c */ /* 0x000fda0003f05270 */
[----:B------:R-:W-:Y:S01]  /*f030*/  @!P0 LOP3.LUT R2, RZ, R7, RZ, 0x33, !PT ;  /* 0x00000007ff028212 */ /* 0x000fe200078e33ff */
[----:B------:R-:W-:-:S03]  /*f040*/  IMAD.MOV R7, RZ, RZ, -R7 ;  /* 0x000000ffff077224 */ /* 0x000fc600078e0a07 */
[----:B------:R-:W-:Y:S01]  /*f050*/  LOP3.LUT R17, RZ, R2, RZ, 0x33, !PT ;  /* 0x00000002ff117212 */ /* 0x000fe200078e33ff */
[----:B------:R-:W-:-:S04]  /*f060*/  IMAD R18, R2, R7, R3 ;  /* 0x0000000702127224 */ /* 0x000fc800078e0203 */
[----:B------:R-:W-:Y:S01]  /*f070*/  IMAD.IADD R17, R0, 0x1, R17 ;  /* 0x0000000100117824 */ /* 0x000fe200078e0211 */
[----:B------:R-:W-:Y:S06]  /*f080*/  BRA `(.L_x_947) ;  /* 0x00000000000c7947 */ /* 0x000fec0003800000 */
.L_x_942:
[----:B------:R-:W-:Y:S02]  /*f090*/  IMAD.MOV.U32 R17, RZ, RZ, RZ ;  /* 0x000000ffff117224 */ /* 0x000fe400078e00ff */
[----:B------:R-:W-:Y:S02]  /*f0a0*/  IMAD.U32 R16, RZ, RZ, UR6 ;  /* 0x00000006ff107e24 */ /* 0x000fe4000f8e00ff */
[----:B------:R-:W-:-:S07]  /*f0b0*/  IMAD.MOV.U32 R18, RZ, RZ, RZ ;  /* 0x000000ffff127224 */ /* 0x000fce00078e00ff */
.L_x_947:
[----:B------:R-:W-:Y:S01]  /*f0c0*/  ISETP.NE.AND P0, PT, R27, RZ, PT ;  /* 0x000000ff1b00720c */ /* 0x000fe20003f05270 */
[----:B------:R-:W-:Y:S02]  /*f0d0*/  IMAD.MOV.U32 R24, RZ, RZ, 0x1 ;  /* 0x00000001ff187424 */ /* 0x000fe400078e00ff */
[----:B------:R-:W-:Y:S02]  /*f0e0*/  IMAD.MOV.U32 R22, RZ, RZ, RZ ;  /* 0x000000ffff167224 */ /* 0x000fe400078e00ff */
[----:B------:R-:W-:-:S08]  /*f0f0*/  IMAD.MOV.U32 R29, RZ, RZ, RZ ;  /* 0x000000ffff1d7224 */ /* 0x000fd000078e00ff */
[----:B------:R-:W0:Y:S01]  /*f100*/  @!P0 S2R R3, SR_CgaCtaId ;  /* 0x0000000000038919 */ /* 0x000e220000008800 */
[----:B------:R-:W-:-:S04]  /*f110*/  @!P0 MOV R0, 0x400 ;  /* 0x0000040000008802 */ /* 0x000fc80000000f00 */
[----:B0-----:R-:W-:-:S05]  /*f120*/  @!P0 LEA R0, R3, R0, 0x18 ;  /* 0x0000000003008211 */ /* 0x001fca00078ec0ff */
[----:B------:R0:W-:Y:S01]  /*f130*/  @!P0 STS.128 [R0+0x168d0], R16 ;  /* 0x0168d01000008388 */ /* 0x0001e20000000c00 */
[----:B------:R-:W-:Y:S06]  /*f140*/  BAR.ARV 0x5, 0x1a0 ;  /* 0x0146800000007b1d */ /* 0x000fec0000002000 */
[----:B------:R-:W-:-:S13]  /*f150*/  ISETP.GE.AND P0, PT, R19, UR5, PT ;  /* 0x0000000513007c0c */ /* 0x000fda000bf06270 */
[----:B------:R-:W-:Y:S05]  /*f160*/  @P0 BRA `(.L_x_948) ;  /* 0x0000003400800947 */ /* 0x000fea0003800000 */
[----:B------:R-:W-:Y:S01]  /*f170*/  IMAD.MOV.U32 R24, RZ, RZ, 0x1 ;  /* 0x00000001ff187424 */ /* 0x000fe200078e00ff */
[----:B------:R-:W-:Y:S01]  /*f180*/  ULDC UR37, c[0x0][0xc] ;  /* 0x0000030000257ab9 */ /* 0x000fe20000000800 */
[----:B------:R-:W-:Y:S01]  /*f190*/  IMAD.MOV.U32 R29, RZ, RZ, RZ ;  /* 0x000000ffff1d7224 */ /* 0x000fe200078e00ff */
[----:B------:R-:W-:Y:S01]  /*f1a0*/  ULDC.64 UR38, c[0x0][0x198] ;  /* 0x0000660000267ab9 */ /* 0x000fe20000000a00 */
[----:B------:R-:W-:-:S07]  /*f1b0*/  IMAD.MOV.U32 R22, RZ, RZ, RZ ;  /* 0x000000ffff167224 */ /* 0x000fce00078e00ff */
.L_x_1021:
[----:B------:R-:W-:Y:S05]  /*f1c0*/  YIELD ;  /* 0x0000000000007946 */ /* 0x000fea0003800000 */
[----:B------:R-:W-:Y:S01]  /*f1d0*/  ULDC.64 UR4, c[0x0][0xa28] ;  /* 0x00028a0000047ab9 */ /* 0x000fe20000000a00 */
[----:B0-----:R-:W-:Y:S01]  /*f1e0*/  IMAD.MOV.U32 R0, RZ, RZ, RZ ;  /* 0x000000ffff007224 */ /* 0x001fe200078e00ff */
[----:B------:R-:W-:-:S04]  /*f1f0*/  ISETP.NE.U32.AND P0, PT, RZ, UR4, PT ;  /* 0x00000004ff007c0c */ /* 0x000fc8000bf05070 */
[----:B------:R-:W-:Y:S01]  /*f200*/  ISETP.NE.AND.EX P0, PT, RZ, UR5, PT, P0 ;  /* 0x00000005ff007c0c */ /* 0x000fe2000bf05300 */
[----:B------:R-:W-:-:S12]  /*f210*/  ULDC.64 UR4, c[0x0][0xa00] ;  /* 0x0002800000047ab9 */ /* 0x000fd80000000a00 */
[----:B-1----:R-:W0:Y:S01]  /*f220*/  @P0 LDC.64 R2, c[0x0][0xa28] ;  /* 0x00028a00ff020b82 */ /* 0x002e220000000a00 */
[----:B------:R-:W-:Y:S01]  /*f230*/  ISETP.NE.U32.AND P2, PT, RZ, UR4, PT ;  /* 0x00000004ff007c0c */ /* 0x000fe2000bf45070 */
[----:B0-----:R-:W-:-:S05]  /*f240*/  @P0 IMAD.WIDE R2, R19, 0x4, R2 ;  /* 0x0000000413020825 */ /* 0x001fca00078e0202 */
[----:B------:R0:W5:Y:S01]  /*f250*/  @P0 LDG.E R0, desc[UR46][R2.64] ;  /* 0x0000002e02000981 */ /* 0x000162000c1e1900 */
[----:B------:R-:W-:Y:S01]  /*f260*/  ISETP.NE.AND.EX P2, PT, RZ, UR5, PT, P2 ;  /* 0x00000005ff007c0c */ /* 0x000fe2000bf45320 */
[----:B------:R-:W-:Y:S01]  /*f270*/  IMAD.MOV.U32 R4, RZ, RZ, RZ ;  /* 0x000000ffff047224 */ /* 0x000fe200078e00ff */
[----:B------:R-:W-:Y:S01]  /*f280*/  ULDC.64 UR4, c[0x0][0xa18] ;  /* 0x0002860000047ab9 */ /* 0x000fe20000000a00 */
[----:B0-----:R-:W0:Y:S02]  /*f290*/  LDC.64 R2, c[0x0][0xa00] ;  /* 0x00028000ff027b82 */ /* 0x001e240000000a00 */
[----:B0-----:R-:W-:-:S08]  /*f2a0*/  IMAD.WIDE R2, R19, 0x4, R2 ;  /* 0x0000000413027825 */ /* 0x001fd000078e0202 */
[----:B------:R-:W2:Y:S01]  /*f2b0*/  @P2 LDG.E R4, desc[UR46][R2.64] ;  /* 0x0000002e02042981 */ /* 0x000ea2000c1e1900 */
[----:B------:R-:W-:Y:S01]  /*f2c0*/  ISETP.NE.U32.AND P1, PT, RZ, UR4, PT ;  /* 0x00000004ff007c0c */ /* 0x000fe2000bf25070 */
[----:B------:R-:W-:Y:S02]  /*f2d0*/  ULDC UR6, c[0x0][0x288] ;  /* 0x0000a20000067ab9 */ /* 0x000fe40000000800 */
[----:B------:R-:W-:Y:S01]  /*f2e0*/  IMAD.U32 R6, RZ, RZ, UR6 ;  /* 0x00000006ff067e24 */ /* 0x000fe2000f8e00ff */
[----:B------:R-:W-:Y:S01]  /*f2f0*/  ISETP.NE.AND.EX P1, PT, RZ, UR5, PT, P1 ;  /* 0x00000005ff007c0c */ /* 0x000fe2000bf25310 */
[----:B------:R-:W-:Y:S01]  /*f300*/  ULDC.64 UR4, c[0x0][0x3f8] ;  /* 0x0000fe0000047ab9 */ /* 0x000fe20000000a00 */
[----:B------:R-:W-:Y:S01]  /*f310*/  ULDC.64 UR6, c[0x0][0xa08] ;  /* 0x0002820000067ab9 */ /* 0x000fe20000000a00 */
[----:B------:R-:W-:-:S03]  /*f320*/  UISETP.NE.U32.AND UP0, UPT, UR4, URZ, UPT ;  /* 0x0000003f0400728c */ /* 0x000fc6000bf05070 */
[----:B------:R-:W-:Y:S01]  /*f330*/  ULDC UR4, c[0x0][0x404] ;  /* 0x0001010000047ab9 */ /* 0x000fe20000000800 */
[----:B--2---:R0:W-:Y:S06]  /*f340*/  STL [R1], R4 ;  /* 0x0000000401007387 */ /* 0x0041ec0000100800 */
[----:B0-----:R-:W0:Y:S02]  /*f350*/  @P1 LDC.64 R4, c[0x0][0xa18] ;  /* 0x00028600ff041b82 */ /* 0x001e240000000a00 */
[----:B0-----:R-:W-:-:S05]  /*f360*/  @P1 IMAD.WIDE R4, R19, 0x4, R4 ;  /* 0x0000000413041825 */ /* 0x001fca00078e0204 */
[----:B------:R0:W5:Y:S01]  /*f370*/  @P1 LDG.E R6, desc[UR46][R4.64] ;  /* 0x0000002e04061981 */ /* 0x000162000c1e1900 */
[----:B------:R-:W-:Y:S01]  /*f380*/  UISETP.NE.AND.EX UP0, UPT, UR5, URZ, UPT, UP0 ;  /* 0x0000003f0500728c */ /* 0x000fe2000bf05300 */
[----:B------:R-:W-:Y:S02]  /*f390*/  ISETP.NE.U32.AND P0, PT, RZ, UR6, PT ;  /* 0x00000006ff007c0c */ /* 0x000fe4000bf05070 */
[----:B------:R-:W-:Y:S01]  /*f3a0*/  ULDC UR5, c[0x0][0x2e0] ;  /* 0x0000b80000057ab9 */ /* 0x000fe20000000800 */
[----:B------:R-:W-:Y:S01]  /*f3b0*/  USEL UR4, UR4, 0x1, UP0 ;  /* 0x0000000104047887 */ /* 0x000fe20008000000 */
[----:B------:R-:W-:-:S03]  /*f3c0*/  ISETP.NE.AND.EX P0, PT, RZ, UR7, PT, P0 ;  /* 0x00000007ff007c0c */ /* 0x000fc6000bf05300 */
[----:B------:R-:W-:-:S06]  /*f3d0*/  UIMAD UR4, UR4, UR5, URZ ;  /* 0x00000005040472a4 */ /* 0x000fcc000f8e023f */
[----:B------:R-:W-:Y:S01]  /*f3e0*/  IMAD.U32 R7, RZ, RZ, UR4 ;  /* 0x00000004ff077e24 */ /* 0x000fe2000f8e00ff */
[----:B0--3--:R-:W-:Y:S06]  /*f3f0*/  @P1 BRA `(.L_x_949) ;  /* 0x0000000000101947 */ /* 0x009fec0003800000 */
[----:B------:R-:W-:Y:S05]  /*f400*/  @!P2 BRA `(.L_x_949) ;  /* 0x00000000000ca947 */ /* 0x000fea0003800000 */
[----:B------:R-:W2:Y:S04]  /*f410*/  LDG.E R5, desc[UR46][R2.64] ;  /* 0x0000002e02057981 */ /* 0x000ea8000c1e1900 */
[----:B-----5:R-:W2:Y:S02]  /*f420*/  LDG.E R6, desc[UR46][R2.64+0x4] ;  /* 0x0000042e02067981 */ /* 0x020ea4000c1e1900 */
[----:B--2---:R-:W-:-:S07]  /*f430*/  IMAD.IADD R6, R6, 0x1, -R5 ;  /* 0x0000000106067824 */ /* 0x004fce00078e0a05 */
.L_x_949:
[----:B------:R-:W0:Y:S01]  /*f440*/  LDC.64 R2, c[0x0][0xa08] ;  /* 0x00028200ff027b82 */ /* 0x000e220000000a00 */
[----:B------:R-:W-:Y:S01]  /*f450*/  IMAD.MOV.U32 R23, RZ, RZ, RZ ;  /* 0x000000ffff177224 */ /* 0x000fe200078e00ff */
[----:B------:R-:W-:Y:S01]  /*f460*/  ULDC.64 UR4, c[0x0][0xa20] ;  /* 0x0002880000047ab9 */ /* 0x000fe20000000a00 */
[----:B0-----:R-:W-:-:S05]  /*f470*/  IMAD.WIDE R2, R19, 0x4, R2 ;  /* 0x0000000413027825 */ /* 0x001fca00078e0202 */
[----:B------:R-:W2:Y:S01]  /*f480*/  @P0 LDG.E R23, desc[UR46][R2.64] ;  /* 0x0000002e02170981 */ /* 0x000ea2000c1e1900 */
[----:B------:R-:W-:-:S04]  /*f490*/  ISETP.NE.U32.AND P1, PT, RZ, UR4, PT ;  /* 0x00000004ff007c0c */ /* 0x000fc8000bf25070 */
[----:B------:R-:W-:Y:S01]  /*f4a0*/  ISETP.NE.AND.EX P1, PT, RZ, UR5, PT, P1 ;  /* 0x00000005ff007c0c */ /* 0x000fe2000bf25310 */
[----:B--2--5:R-:W-:-:S12]  /*f4b0*/  IMAD.IADD R23, R23, 0x1, R0 ;  /* 0x0000000117177824 */ /* 0x024fd800078e0200 */
[----:B------:R-:W-:Y:S05]  /*f4c0*/  @!P1 BRA `(.L_x_950) ;  /* 0x0000000000109947 */ /* 0x000fea0003800000 */
[----:B------:R-:W0:Y:S02]  /*f4d0*/  LDC.64 R2, c[0x0][0xa20] ;  /* 0x00028800ff027b82 */ /* 0x000e240000000a00 */
[----:B0-----:R-:W-:-:S05]  /*f4e0*/  IMAD.WIDE R2, R19, 0x4, R2 ;  /* 0x0000000413027825 */ /* 0x001fca00078e0202 */
[----:B------:R0:W5:Y:S01]  /*f4f0*/  LDG.E R7, desc[UR46][R2.64] ;  /* 0x0000002e02077981 */ /* 0x000162000c1e1900 */
[----:B------:R-:W-:Y:S05]  /*f500*/  BRA `(.L_x_951) ;  /* 0x0000000000107947 */ /* 0x000fea0003800000 */
.L_x_950:
[----:B------:R-:W-:Y:S05]  /*f510*/  @!P0 BRA `(.L_x_951) ;  /* 0x00000000000c8947 */ /* 0x000fea0003800000 */
[----:B------:R-:W2:Y:S04]  /*f520*/  LDG.E R4, desc[UR46][R2.64] ;  /* 0x0000002e02047981 */ /* 0x000ea8000c1e1900 */
[----:B------:R-:W2:Y:S02]  /*f530*/  LDG.E R7, desc[UR46][R2.64+0x4] ;  /* 0x0000042e02077981 */ /* 0x000ea4000c1e1900 */
[----:B--2---:R-:W-:-:S07]  /*f540*/  IMAD.IADD R7, R7, 0x1, -R4 ;  /* 0x0000000107077824 */ /* 0x004fce00078e0a04 */
.L_x_951:
[----:B0-----:R-:W0:Y:S01]  /*f550*/  LDC.64 R2, c[0x0][0x9e0] ;  /* 0x00027800ff027b82 */ /* 0x001e220000000a00 */
[----:B------:R-:W-:Y:S02]  /*f560*/  IMAD R5, R17, 0xc0, RZ ;  /* 0x000000c011057824 */ /* 0x000fe400078e02ff */
[----:B-----5:R-:W-:-:S03]  /*f570*/  IMAD.IADD R0, R7, 0x1, -R0 ;  /* 0x0000000107007824 */ /* 0x020fc600078e0a00 */
[----:B------:R-:W-:-:S05]  /*f580*/  IADD3 R5, -R6, 0xc0, R5 ;  /* 0x000000c006057810 */ /* 0x000fca0007ffe105 */
[----:B------:R-:W-:Y:S01]  /*f590*/  IMAD.IADD R9, R0, 0x1, R5 ;  /* 0x0000000100097824 */ /* 0x000fe200078e0205 */
[----:B0-----:R-:W-:-:S03]  /*f5a0*/  ISETP.GE.AND P0, PT, R3, 0x1, PT ;  /* 0x000000010300780c */ /* 0x001fc60003f06270 */
[----:B------:R-:W-:-:S10]  /*f5b0*/  IMAD.IADD R2, R9, 0x1, R2 ;  /* 0x0000000109027824 */ /* 0x000fd400078e0202 */
[----:B------:R-:W-:Y:S05]  /*f5c0*/  @!P0 BRA `(.L_x_952) ;  /* 0x0000000000488947 */ /* 0x000fea0003800000 */
[C---:B------:R-:W-:Y:S01]  /*f5d0*/  ISETP.GT.AND P1, PT, R9.reuse, RZ, PT ;  /* 0x000000ff0900720c */ /* 0x040fe20003f24270 */
[----:B------:R-:W-:Y:S01]  /*f5e0*/  BSSY B0, `(.L_x_953) ;  /* 0x000000e000007945 */ /* 0x000fe20003800000 */
[----:B------:R-:W-:-:S11]  /*f5f0*/  VIADD R7, R9, 0xffffffff ;  /* 0xffffffff09077836 */ /* 0x000fd60000000000 */
        /* <DEDUP_REMOVED lines=8> */
.L_x_954:
[----:B------:R-:W-:-:S13]  /*f680*/  ISETP.NE.AND P1, PT, R3, 0x1, PT ;  /* 0x000000010300780c */ /* 0x000fda0003f25270 */
[----:B------:R-:W0:Y:S02]  /*f690*/  @P1 LDC.64 R4, c[0x0][0x9e8] ;  /* 0x00027a00ff041b82 */ /* 0x000e240000000a00 */
[----:B0-----:R-:W-:-:S05]  /*f6a0*/  @P1 IMAD.HI.U32 R4, R7, R4, RZ ;  /* 0x0000000407041227 */ /* 0x001fca00078e00ff */
[----:B------:R-:W-:-:S07]  /*f6b0*/  @P1 SHF.R.U32.HI R7, RZ, R5, R4 ;  /* 0x00000005ff071219 */ /* 0x000fce0000011604 */
.L_x_955:
[----:B------:R-:W-:Y:S05]  /*f6c0*/  BSYNC B0 ;  /* 0x0000000000007941 */ /* 0x000fea0003800000 */
.L_x_953:
[----:B------:R-:W-:-:S05]  /*f6d0*/  IMAD R7, R7, R3, R3 ;  /* 0x0000000307077224 */ /* 0x000fca00078e0203 */
[----:B------:R-:W-:-:S07]  /*f6e0*/  VIMNMX R2, R2, R7, PT ;  /* 0x0000000702027248 */ /* 0x000fce0003fe0100 */
.L_x_952:
[----:B------:R-:W-:Y:S01]  /*f6f0*/  VIADD R2, R2, 0x7f ;  /* 0x0000007f02027836 */ /* 0x000fe20000000000 */
[----:B------:R-:W-:Y:S01]  /*f700*/  ULDC UR4, c[0x0][0x9dc] ;  /* 0x0002770000047ab9 */ /* 0x000fe20000000800 */
[----:B------:R-:W-:-:S03]  /*f710*/  IMAD R7, R17, 0xc0, -R6 ;  /* 0x000000c011077824 */ /* 0x000fc600078e0a06 */
[----:B------:R-:W-:Y:S01]  /*f720*/  SHF.R.S32.HI R5, RZ, 0x1f, R2 ;  /* 0x0000001fff057819 */ /* 0x000fe20000011402 */
[----:B------:R-:W-:-:S03]  /*f730*/  IMAD.IADD R7, R0, 0x1, R7 ;  /* 0x0000000100077824 */ /* 0x000fc600078e0207 */
[----:B------:R-:W-:Y:S01]  /*f740*/  LEA.HI R4, R5, R2, RZ, 0x7 ;  /* 0x0000000205047211 */ /* 0x000fe200078f38ff */
[----:B------:R-:W-:Y:S02]  /*f750*/  VIADD R2, R0, 0x7f ;  /* 0x0000007f00027836 */ /* 0x000fe40000000000 */
[----:B------:R-:W-:Y:S01]  /*f760*/  VIADD R0, R7, -UR4 ;  /* 0x8000000407007c36 */ /* 0x000fe20008000000 */
[----:B------:R-:W-:Y:S02]  /*f770*/  SHF.R.S32.HI R4, RZ, 0x7, R4 ;  /* 0x00000007ff047819 */ /* 0x000fe40000011404 */
[----:B------:R-:W-:-:S04]  /*f780*/  SHF.R.S32.HI R5, RZ, 0x1f, R2 ;  /* 0x0000001fff057819 */ /* 0x000fc80000011402 */
[----:B------:R-:W-:-:S04]  /*f790*/  LEA.HI R5, R5, R2, RZ, 0x7 ;  /* 0x0000000205057211 */ /* 0x000fc800078f38ff */
[----:B------:R-:W-:-:S04]  /*f7a0*/  SHF.R.S32.HI R5, RZ, 0x7, R5 ;  /* 0x00000007ff057819 */ /* 0x000fc80000011405 */
[----:B------:R-:W-:Y:S01]  /*f7b0*/  VIMNMX R28, R5, R4, PT ;  /* 0x00000004051c7248 */ /* 0x000fe20003fe0100 */
[----:B------:R-:W-:Y:S06]  /*f7c0*/  @!P0 BRA `(.L_x_956) ;  /* 0x0000000000448947 */ /* 0x000fec0003800000 */
[----:B------:R-:W-:Y:S01]  /*f7d0*/  ISETP.GT.AND P0, PT, R7, -0x1, PT ;  /* 0xffffffff0700780c */ /* 0x000fe20003f04270 */
[----:B------:R-:W-:-:S12]  /*f7e0*/  BSSY B0, `(.L_x_957) ;  /* 0x000000d000007945 */ /* 0x000fd80003800000 */
        /* <DEDUP_REMOVED lines=8> */
.L_x_958:
[----:B------:R-:W-:-:S13]  /*f870*/  ISETP.NE.AND P0, PT, R3, 0x1, PT ;  /* 0x000000010300780c */ /* 0x000fda0003f05270 */
[----:B------:R-:W0:Y:S02]  /*f880*/  @P0 LDC.64 R4, c[0x0][0x9e8] ;  /* 0x00027a00ff040b82 */ /* 0x000e240000000a00 */
[----:B0-----:R-:W-:-:S05]  /*f890*/  @P0 IMAD.HI.U32 R4, R7, R4, RZ ;  /* 0x0000000407040227 */ /* 0x001fca00078e00ff */
[----:B------:R-:W-:-:S07]  /*f8a0*/  @P0 SHF.R.U32.HI R7, RZ, R5, R4 ;  /* 0x00000005ff070219 */ /* 0x000fce0000011604 */
.L_x_959:
[----:B------:R-:W-:Y:S05]  /*f8b0*/  BSYNC B0 ;  /* 0x0000000000007941 */ /* 0x000fea0003800000 */
.L_x_957:
[----:B------:R-:W-:-:S05]  /*f8c0*/  IMAD R3, R7, R3, RZ ;  /* 0x0000000307037224 */ /* 0x000fca00078e02ff */
[----:B------:R-:W-:-:S07]  /*f8d0*/  VIMNMX R0, R0, R3, !PT ;  /* 0x0000000300007248 */ /* 0x000fce0007fe0100 */
.L_x_956:
[----:B------:R-:W-:Y:S01]  /*f8e0*/  SHF.R.S32.HI R3, RZ, 0x1f, R0 ;  /* 0x0000001fff037819 */ /* 0x000fe20000011400 */
[----:B------:R-:W-:Y:S03]  /*f8f0*/  BSSY B6, `(.L_x_960) ;  /* 0x000022d000067945 */ /* 0x000fe60003800000 */
[----:B------:R-:W-:-:S04]  /*f900*/  LEA.HI R3, R3, R0, RZ, 0x7 ;  /* 0x0000000003037211 */ /* 0x000fc800078f38ff */
[----:B------:R-:W-:-:S04]  /*f910*/  SHF.R.S32.HI R3, RZ, 0x7, R3 ;  /* 0x00000007ff037819 */ /* 0x000fc80000011403 */
[----:B------:R-:W-:-:S04]  /*f920*/  VIMNMX R26, RZ, R3, !PT ;  /* 0x00000003ff1a7248 */ /* 0x000fc80007fe0100 */
[----:B------:R-:W-:-:S13]  /*f930*/  ISETP.GT.AND P0, PT, R28, R26, PT ;  /* 0x0000001a1c00720c */ /* 0x000fda0003f04270 */
[----:B------:R-:W-:Y:S05]  /*f940*/  @P0 BRA `(.L_x_961) ;  /* 0x00000000003c0947 */ /* 0x000fea0003800000 */
[----:B------:R-:W-:-:S13]  /*f950*/  ISETP.NE.AND P1, PT, R27, RZ, PT ;  /* 0x000000ff1b00720c */ /* 0x000fda0003f25270 */
[----:B------:R-:W-:Y:S05]  /*f960*/  @P1 BRA `(.L_x_962) ;  /* 0x0000002000941947 */ /* 0x000fea0003800000 */
[----:B------:R-:W0:Y:S01]  /*f970*/  S2R R7, SR_LANEID ;  /* 0x0000000000077919 */ /* 0x000e220000000000 */
[----:B------:R-:W-:Y:S01]  /*f980*/  VOTEU.ANY UR4, UPT, PT ;  /* 0x0000000000047886 */ /* 0x000fe200038e0100 */
[----:B------:R-:W1:Y:S01]  /*f990*/  LDC.64 R2, c[0x0][0xc38] ;  /* 0x00030e00ff027b82 */ /* 0x000e620000000a00 */
[----:B------:R-:W0:Y:S08]  /*f9a0*/  FLO.U32 R0, UR4 ;  /* 0x0000000400007d00 */ /* 0x000e3000080e0000 */
[----:B------:R-:W1:Y:S01]  /*f9b0*/  POPC R5, UR4 ;  /* 0x0000000400057d09 */ /* 0x000e620008000000 */
[----:B0-----:R-:W-:-:S13]  /*f9c0*/  ISETP.EQ.U32.AND P0, PT, R0, R7, PT ;  /* 0x000000070000720c */ /* 0x001fda0003f02070 */
[----:B-1----:R-:W2:Y:S01]  /*f9d0*/  @P0 ATOMG.E.ADD.STRONG.GPU PT, R3, desc[UR46][R2.64], R5 ;  /* 0x00000005020309a8 */ /* 0x002ea200081ee1ee */
[----:B------:R-:W0:Y:S02]  /*f9e0*/  S2R R4, SR_LTMASK ;  /* 0x0000000000047919 */ /* 0x000e240000003900 */
[----:B0-----:R-:W-:-:S04]  /*f9f0*/  LOP3.LUT R4, R4, UR4, RZ, 0xc0, !PT ;  /* 0x0000000404047c12 */ /* 0x001fc8000f8ec0ff */
[----:B------:R-:W0:Y:S01]  /*fa00*/  POPC R7, R4 ;  /* 0x0000000400077309 */ /* 0x000e220000000000 */
[----:B--2---:R-:W0:Y:S02]  /*fa10*/  SHFL.IDX PT, R0, R3, R0, 0x1f ;  /* 0x00001f0003007589 */ /* 0x004e2400000e0000 */
[----:B0-----:R-:W-:Y:S01]  /*fa20*/  IADD3 R16, R0, UR37, R7 ;  /* 0x0000002500107c10 */ /* 0x001fe2000fffe007 */
[----:B------:R-:W-:Y:S06]  /*fa30*/  BRA `(.L_x_962) ;  /* 0x0000002000607947 */ /* 0x000fec0003800000 */
.L_x_961:
        /* <DEDUP_REMOVED lines=22> */
.L_x_963:
[----:B------:R-:W-:-:S05]  /*fba0*/  VIADD R0, R25, 0x400 ;  /* 0x0000040019007836 */ /* 0x000fca0000000000 */
[----:B------:R-:W-:-:S13]  /*fbb0*/  LOP3.LUT P0, RZ, R0, 0x3ff, RZ, 0xc0, !PT ;  /* 0x000003ff00ff7812 */ /* 0x000fda000780c0ff */
[----:B------:R-:W-:Y:S05]  /*fbc0*/  @!P0 BRA `(.L_x_964) ;  /* 0x0000000000808947 */ /* 0x000fea0003800000 */
[----:B------:R-:W-:Y:S01]  /*fbd0*/  MOV R0, 0x0 ;  /* 0x0000000000007802 */ /* 0x000fe20000000f00 */
[----:B------:R-:W-:Y:S01]  /*fbe0*/  ULDC.64 UR6, c[0x4][0xa8] ;  /* 0x01002a0000067ab9 */ /* 0x000fe20000000a00 */
[----:B------:R-:W-:Y:S01]  /*fbf0*/  ULDC.64 UR8, c[0x4][0xb0] ;  /* 0x01002c0000087ab9 */ /* 0x000fe20000000a00 */
[----:B------:R-:W-:Y:S01]  /*fc00*/  ULDC.64 UR4, c[0x4][0x10] ;  /* 0x0100040000047ab9 */ /* 0x000fe20000000a00 */
[----:B------:R0:W1:Y:S01]  /*fc10*/  LDC.64 R2, c[0x4][R0] ;  /* 0x0100000000027b82 */ /* 0x0000620000000a00 */
        /* <DEDUP_REMOVED lines=8> */
[----:B0-----:R-:W-:-:S07]  /*fca0*/  IMAD.MOV.U32 R13, RZ, RZ, RZ ;  /* 0x000000ffff0d7224 */ /* 0x001fce00078e00ff */
[----:B------:R-:W-:-:S07]  /*fcb0*/  LEPC R20, `(.L_x_965) ;  /* 0x000000001014794e */ /* 0x000fce0000000000 */
[----:B-1----:R-:W-:Y:S05]  /*fcc0*/  CALL.ABS.NOINC R2 ;  /* 0x0000000002007343 */ /* 0x002fea0003c00000 */
.L_x_965:
        /* <DEDUP_REMOVED lines=16> */
.L_x_964:
[----:B------:R-:W2:Y:S01]  /*fdd0*/  LDL.LU R20, [R1] ;  /* 0x0000000001147983 */ /* 0x000ea20000300800 */
[----:B------:R-:W-:Y:S01]  /*fde0*/  ULDC.64 UR4, c[0x0][0x9f8] ;  /* 0x00027e0000047ab9 */ /* 0x000fe20000000a00 */
[----:B------:R-:W0:Y:S01]  /*fdf0*/  LDC R0, c[0x0][0x428] ;  /* 0x00010a00ff007b82 */ /* 0x000e220000000800 */
[----:B------:R-:W-:Y:S01]  /*fe00*/  ISETP.NE.U32.AND P0, PT, RZ, UR4, PT ;  /* 0x00000004ff007c0c */ /* 0x000fe2000bf05070 */
[----:B------:R-:W-:-:S03]  /*fe10*/  IMAD.MOV.U32 R6, RZ, RZ, R19 ;  /* 0x000000ffff067224 */ /* 0x000fc600078e0013 */
[----:B------:R-:W-:Y:S01]  /*fe20*/  ISETP.NE.AND.EX P0, PT, RZ, UR5, PT, P0 ;  /* 0x00000005ff007c0c */ /* 0x000fe2000bf05300 */
[----:B------:R-:W-:-:S12]  /*fe30*/  ULDC.64 UR4, c[0x0][0xa00] ;  /* 0x0002800000047ab9 */ /* 0x000fd80000000a00 */
[----:B------:R-:W1:Y:S02]  /*fe40*/  @P0 LDC.64 R2, c[0x0][0x9f8] ;  /* 0x00027e00ff020b82 */ /* 0x000e640000000a00 */
[----:B-1----:R-:W-:-:S05]  /*fe50*/  @P0 IMAD.WIDE R2, R19, 0x4, R2 ;  /* 0x0000000413020825 */ /* 0x002fca00078e0202 */
[----:B------:R1:W5:Y:S01]  /*fe60*/  @P0 LDG.E R6, desc[UR46][R2.64] ;  /* 0x0000002e02060981 */ /* 0x000362000c1e1900 */
[----:B0-----:R-:W-:Y:S01]  /*fe70*/  ISETP.NE.AND P0, PT, R0, 0x1, PT ;  /* 0x000000010000780c */ /* 0x001fe20003f05270 */
[----:B------:R-:W-:Y:S01]  /*fe80*/  IMAD.MOV.U32 R0, RZ, RZ, R18 ;  /* 0x000000ffff007224 */ /* 0x000fe200078e0012 */
[----:B------:R-:W-:-:S04]  /*fe90*/  ISETP.NE.AND P6, PT, R27, RZ, PT ;  /* 0x000000ff1b00720c */ /* 0x000fc80003fc5270 */
[----:B------:R-:W-:-:S07]  /*fea0*/  PLOP3.LUT P1, PT, P6, PT, PT, 0x8, 0x0 ;  /* 0x000000000000781c */ /* 0x000fce000372e170 */
[----:B------:R-:W0:Y:S02]  /*feb0*/  @P0 LDC R5, c[0x0][0x42c] ;  /* 0x00010b00ff050b82 */ /* 0x000e240000000800 */
[----:B------:R-:W-:-:S05]  /*fec0*/  VOTEU.ALL UP1, P6 ;  /* 0x00000000003f7886 */ /* 0x000fca0003020000 */
[----:B------:R-:W-:Y:S01]  /*fed0*/  @!UP1 UIADD3 UR8, UP0, UR38, 0x270, URZ ;  /* 0x0000027026089890 */ /* 0x000fe2000ff1e03f */
[----:B------:R-:W3:Y:S03]  /*fee0*/  @P0 LDC R7, c[0x0][0x430] ;  /* 0x00010c00ff070b82 */ /* 0x000ee60000000800 */
[----:B------:R-:W-:-:S03]  /*fef0*/  @!UP1 UIADD3.X UR9, URZ, UR39, URZ, UP0, !UPT ;  /* 0x000000273f099290 */ /* 0x000fc600087fe43f */
[----:B------:R-:W-:Y:S01]  /*ff00*/  VOTEU.ALL UP0, P6 ;  /* 0x00000000003f7886 */ /* 0x000fe20003000000 */
[----:B0-----:R-:W-:-:S05]  /*ff10*/  @P0 IMAD.HI.U32 R4, R18, R5, RZ ;  /* 0x0000000512040227 */ /* 0x001fca00078e00ff */
[----:B---3--:R-:W-:Y:S02]  /*ff20*/  @P0 SHF.R.U32.HI R0, RZ, R7, R4 ;  /* 0x00000007ff000219 */ /* 0x008fe40000011604 */
[----:B------:R-:W-:-:S04]  /*ff30*/  ISETP.NE.U32.AND P0, PT, RZ, UR4, PT ;  /* 0x00000004ff007c0c */ /* 0x000fc8000bf05070 */
[----:B------:R-:W-:-:S04]  /*ff40*/  ISETP.NE.AND.EX P0, PT, RZ, UR5, PT, P0 ;  /* 0x00000005ff007c0c */ /* 0x000fc8000bf05300 */
[----:B------:R-:W-:Y:S01]  /*ff50*/  SEL R10, R19, RZ, !P0 ;  /* 0x000000ff130a7207 */ /* 0x000fe20004000000 */
[----:B-12---:R-:W-:-:S08]  /*ff60*/  IMAD R17, R17, 0xc0, R20 ;  /* 0x000000c011117824 */ /* 0x006fd000078e0214 */
.L_x_966:
        /* <DEDUP_REMOVED lines=11> */
[----:B------:R-:W-:Y:S01]  /*10020*/  ULDC.64 UR4, c[0x0][0xa08] ;  /* 0x0002820000047ab9 */ /* 0x000fe20000000a00 */
[----:B------:R-:W-:Y:S01]  /*10030*/  VIADD R7, R28, 0xffffffff ;  /* 0xffffffff1c077836 */ /* 0x000fe20000000000 */
[----:B0-----:R-:W-:Y:S01]  /*10040*/  LOP3.LUT P0, RZ, R2, UR4, RZ, 0xfc, !PT ;  /* 0x0000000402ff7c12 */ /* 0x001fe2000f80fcff */
[----:B------:R-:W-:-:S03]  /*10050*/  UMOV UR4, 0xffffffff ;  /* 0xffffffff00047882 */ /* 0x000fc60000000000 */
[----:B------:R-:W-:-:S04]  /*10060*/  LOP3.LUT P0, RZ, R3, UR5, RZ, 0xfc, P0 ;  /* 0x0000000503ff7c12 */ /* 0x000fc8000800fcff */
[----:B-----5:R-:W-:Y:S01]  /*10070*/  SEL R8, R6, RZ, !P0 ;  /* 0x000000ff06087207 */ /* 0x020fe20004000000 */
[----:B------:R-:W-:Y:S08]  /*10080*/  BRA.DIV UR4, `(.L_x_967) ;  /* 0x0000002e04707947 */ /* 0x000ff0000b800000 */
.L_x_1037:
[----:B------:R-:W-:Y:S01]  /*10090*/  UMOV UR4, 0xffffffff ;  /* 0xffffffff00047882 */ /* 0x000fe20000000000 */
[----:B------:R-:W-:Y:S02]  /*100a0*/  SHF.R.S32.HI R9, RZ, 0x1f, R6 ;  /* 0x0000001fff097819 */ /* 0x000fe40000011406 */
[----:B------:R-:W-:Y:S05]  /*100b0*/  BRA.DIV UR4, `(.L_x_968) ;  /* 0x0000002e04987947 */ /* 0x000fea000b800000 */
[----:B------:R-:W-:-:S13]  /*100c0*/  ELECT P6, URZ, PT ;  /* 0x00000000003f782f */ /* 0x000fda00038c0000 */
.L_x_1040:
[----:B------:R-:W-:Y:S05]  /*100d0*/  @!P6 BRA `(.L_x_969) ;  /* 0x0000000000cce947 */ /* 0x000fea0003800000 */
[----:B------:R-:W-:-:S04]  /*100e0*/  ISETP.NE.U32.AND P0, PT, R2, RZ, PT ;  /* 0x000000ff0200720c */ /* 0x000fc80003f05070 */
        /* <DEDUP_REMOVED lines=20> */
.L_x_970:
[----:B------:R-:W-:Y:S01]  /*10230*/  IMAD R5, R22, 0x8, R25 ;  /* 0x0000000816057824 */ /* 0x000fe200078e0219 */
[----:B------:R-:W-:-:S04]  /*10240*/  SHF.L.U32 R4, R24, 0x1f, RZ ;  /* 0x0000001f18047819 */ /* 0x000fc800000006ff */
[----:B------:R-:W1:Y:S02]  /*10250*/  SYNCS.PHASECHK.TRANS64.TRYWAIT P0, [R5+URZ+0x16840], R4 ;  /* 0x01684004050075a7 */ /* 0x000e64000800017f */
[----:B-1----:R-:W-:Y:S05]  /*10260*/  @!P0 BRA `(.L_x_971) ;  /* 0x0000002c004c8947 */ /* 0x002fea0003800000 */
.L_x_1041:
[----:B------:R-:W2:Y:S02]  /*10270*/  S2R R11, SR_TID.X ;  /* 0x00000000000b7919 */ /* 0x000ea40000002100 */
[----:B--2---:R-:W-:-:S04]  /*10280*/  LOP3.LUT R11, R11, 0x7f, RZ, 0xc0, !PT ;  /* 0x0000007f0b0b7812 */ /* 0x004fc800078ec0ff */
[----:B------:R-:W-:-:S13]  /*10290*/  ISETP.NE.AND P0, PT, R11, RZ, PT ;  /* 0x000000ff0b00720c */ /* 0x000fda0003f05270 */
[----:B------:R-:W-:Y:S05]  /*102a0*/  @P0 BRA `(.L_x_972) ;  /* 0x0000000000140947 */ /* 0x000fea0003800000 */
[----:B------:R-:W-:Y:S01]  /*102b0*/  ISETP.NE.AND P1, PT, R27, RZ, PT ;  /* 0x000000ff1b00720c */ /* 0x000fe20003f25270 */
[----:B-1----:R-:W-:-:S04]  /*102c0*/  IMAD.MOV.U32 R4, RZ, RZ, 0x4000 ;  /* 0x00004000ff047424 */ /* 0x002fc800078e00ff */
[----:B------:R2:W-:Y:S08]  /*102d0*/  SYNCS.ARRIVE.TRANS64 RZ, [R5+URZ+0x16830], R4 ;  /* 0x0168300405ff79a7 */ /* 0x0005f0000800003f */
[----:B------:R-:W-:Y:S05]  /*102e0*/  @!P1 BRA `(.L_x_972) ;  /* 0x0000000000049947 */ /* 0x000fea0003800000 */
[----:B------:R-:W-:Y:S01]  /*102f0*/  BPT.TRAP 0x1 ;  /* 0x000000040000795c */ /* 0x000fe20000300000 */
.L_x_972:
[----:B-12---:R-:W-:Y:S01]  /*10300*/  IMAD R4, R22, 0x4000, R25 ;  /* 0x0000400016047824 */ /* 0x006fe200078e0219 */
        /* <DEDUP_REMOVED lines=11> */
[----:B------:R-:W-:Y:S02]  /*103c0*/  ULEA UR11, UR11, UR4, 0x7 ;  /* 0x000000040b0b7291 */ /* 0x000fe4000f8e383f */
[----:B------:R-:W-:Y:S01]  /*103d0*/  UIADD3 UR8, UR8, 0xe400, URZ ;  /* 0x0000e40008087890 */ /* 0x000fe2000fffe03f */
[----:B------:R-:W-:-:S08]  /*103e0*/  UMOV UR4, 0x0 ;  /* 0x0000000000047882 */ /* 0x000fd00000000000 */
[----:B------:R1:W-:Y:S02]  /*103f0*/  UTMALDG.4D [UR8], [UR6], desc[UR4] ;  /* 0x00000408060075b4 */ /* 0x0003e40008019000 */
[----:B-1----:R-:W-:Y:S01]  /*10400*/  NOP ;  /* 0x0000000000007918 */ /* 0x002fe20000000000 */
.L_x_969:
[----:B------:R-:W-:Y:S05]  /*10410*/  WARPSYNC.ALL ;  /* 0x0000000000007948 */ /* 0x000fea0003800000 */
[----:B------:R-:W-:Y:S01]  /*10420*/  BAR.SYNC.DEFER_BLOCKING 0x8, 0x1a0 ;  /* 0x0206800000007b1d */ /* 0x000fe20000010000 */
[----:B------:R-:W-:Y:S02]  /*10430*/  ELECT P0, URZ, PT ;  /* 0x00000000003f782f */ /* 0x000fe40003800000 */
[----:B------:R-:W-:Y:S01]  /*10440*/  R2UR UR9, R25 ;  /* 0x00000000190972ca */ /* 0x000fe200000e0000 */
[----:B------:R-:W-:Y:S01]  /*10450*/  VIADD R29, R29, 0x1 ;  /* 0x000000011d1d7836 */ /* 0x000fe20000000000 */
[----:B------:R-:W-:-:S09]  /*10460*/  UIADD3 UR4, UP0, UR38, 0x270, URZ ;  /* 0x0000027026047890 */ /* 0x000fd2000ff1e03f */
[----:B------:R-:W-:Y:S01]  /*10470*/  @P0 R2UR UR13, R10 ;  /* 0x000000000a0d02ca */ /* 0x000fe200000e0000 */
[----:B------:R-:W-:Y:S01]  /*10480*/  UMOV UR6, 0x0 ;  /* 0x0000000000067882 */ /* 0x000fe20000000000 */
[----:B------:R-:W-:Y:S01]  /*10490*/  @P0 R2UR UR12, R18 ;  /* 0x00000000120c02ca */ /* 0x000fe200000e0000 */
[----:B------:R-:W-:Y:S01]  /*104a0*/  UIADD3.X UR5, URZ, UR39, URZ, UP0, !UPT ;  /* 0x000000273f057290 */ /* 0x000fe200087fe43f */
[----:B------:R-:W-:Y:S01]  /*104b0*/  @P0 R2UR UR11, R17 ;  /* 0x00000000110b02ca */ /* 0x000fe200000e0000 */
[----:B------:R-:W-:Y:S01]  /*104c0*/  UMOV UR7, 0x12f00000 ;  /* 0x12f0000000077882 */ /* 0x000fe20000000000 */
[----:B------:R-:W-:Y:S01]  /*104d0*/  UMOV UR10, URZ ;  /* 0x0000003f000a7c82 */ /* 0x000fe20008000000 */
[----:B------:R-:W-:Y:S01]  /*104e0*/  BSSY B0, `(.L_x_973) ;  /* 0x000000c000007945 */ /* 0x000fe20003800000 */
[----:B------:R-:W-:Y:S01]  /*104f0*/  @P0 IMAD.MOV.U32 R4, RZ, RZ, 0x6000 ;  /* 0x00006000ff040424 */ /* 0x000fe200078e00ff */
[----:B------:R-:W-:Y:S02]  /*10500*/  UIADD3 UR8, UR9, 0x8400, URZ ;  /* 0x0000840009087890 */ /* 0x000fe4000fffe03f */
[----:B------:R-:W-:Y:S01]  /*10510*/  UIADD3 UR9, UR9, 0x16800, URZ ;  /* 0x0001680009097890 */ /* 0x000fe2000fffe03f */
[----:B------:R1:W-:Y:S08]  /*10520*/  @P0 SYNCS.ARRIVE.TRANS64 RZ, [R25+URZ+0x16800], R4 ;  /* 0x0168000419ff09a7 */ /* 0x0003f0000800003f */
[----:B------:R2:W-:Y:S01]  /*10530*/  UTMALDG.4D [UR8], [UR4], desc[UR6] ;  /* 0x00000608040075b4 */ /* 0x0005e20008019000 */
[----:B-1----:R-:W-:-:S04]  /*10540*/  LEA.HI R4, R29, R29, RZ, 0x1 ;  /* 0x0000001d1d047211 */ /* 0x002fc800078f08ff */
[----:B------:R-:W-:-:S05]  /*10550*/  LOP3.LUT R4, R4, 0xfffffffe, RZ, 0xc0, !PT ;  /* 0xfffffffe04047812 */ /* 0x000fca00078ec0ff */
[----:B------:R-:W-:-:S05]  /*10560*/  IMAD.IADD R4, R29, 0x1, -R4 ;  /* 0x000000011d047824 */ /* 0x000fca00078e0a04 */
[----:B------:R-:W-:-:S04]  /*10570*/  SHF.L.U32 R4, R4, 0x1f, RZ ;  /* 0x0000001f04047819 */ /* 0x000fc800000006ff */
[----:B------:R-:W1:Y:S02]  /*10580*/  SYNCS.PHASECHK.TRANS64.TRYWAIT P0, [R25+URZ+0x16820], R4 ;  /* 0x01682004190075a7 */ /* 0x000e64000800017f */
[----:B-12---:R-:W-:Y:S05]  /*10590*/  @!P0 BRA `(.L_x_974) ;  /* 0x0000002800948947 */ /* 0x006fea0003800000 */
.L_x_1042:
[----:B------:R-:W-:Y:S05]  /*105a0*/  BSYNC B0 ;  /* 0x0000000000007941 */ /* 0x000fea0003800000 */
.L_x_973:
[----:B------:R-:W-:Y:S01]  /*105b0*/  VIADD R10, R28, 0xfffffffe ;  /* 0xfffffffe1c0a7836 */ /* 0x000fe20000000000 */
[----:B------:R-:W-:Y:S04]  /*105c0*/  BSSY B0, `(.L_x_975) ;  /* 0x0000129000007945 */ /* 0x000fe80003800000 */
[----:B------:R-:W-:-:S13]  /*105d0*/  ISETP.GE.AND P0, PT, R10, R26, PT ;  /* 0x0000001a0a00720c */ /* 0x000fda0003f06270 */
[----:B------:R-:W-:Y:S05]  /*105e0*/  @!P0 BRA `(.L_x_976) ;  /* 0x0000001000988947 */ /* 0x000fea0003800000 */
[----:B-1----:R-:W-:Y:S01]  /*105f0*/  IMAD.MOV R4, RZ, RZ, -R28 ;  /* 0x000000ffff047224 */ /* 0x002fe200078e0a1c */
[----:B------:R-:W-:Y:S01]  /*10600*/  LOP3.LUT R11, RZ, R26, RZ, 0x33, !PT ;  /* 0x0000001aff0b7212 */ /* 0x000fe200078e33ff */
[----:B------:R-:W-:Y:S03]  /*10610*/  BSSY B1, `(.L_x_977) ;  /* 0x0000064000017945 */ /* 0x000fe60003800000 */
[----:B------:R-:W-:-:S05]  /*10620*/  VIADDMNMX R11, R4, 0x1, R11, !PT ;  /* 0x00000001040b7846 */ /* 0x000fca000780010b */
        /* <DEDUP_REMOVED lines=33> */
.L_x_981:
[----:B0-----:R-:W-:Y:S01]  /*10840*/  IMAD R3, R12, 0x8, R25 ;  /* 0x000000080c037824 */ /* 0x001fe200078e0219 */
[----:B------:R-:W-:-:S04]  /*10850*/  SHF.L.U32 R2, R13, 0x1f, RZ ;  /* 0x0000001f0d027819 */ /* 0x000fc800000006ff */
[----:B------:R-:W0:Y:S02]  /*10860*/  SYNCS.PHASECHK.TRANS64.TRYWAIT P0, [R3+URZ+0x16840], R2 ;  /* 0x01684002030075a7 */ /* 0x000e24000800017f */
[----:B0-----:R-:W-:Y:S05]  /*10870*/  @!P0 BRA `(.L_x_982) ;  /* 0x0000002400f08947 */ /* 0x001fea0003800000 */
.L_x_1043:
[----:B------:R-:W1:Y:S02]  /*10880*/  S2R R5, SR_TID.X ;  /* 0x0000000000057919 */ /* 0x000e640000002100 */
[----:B-1----:R-:W-:-:S04]  /*10890*/  LOP3.LUT R5, R5, 0x7f, RZ, 0xc0, !PT ;  /* 0x0000007f05057812 */ /* 0x002fc800078ec0ff */
[----:B------:R-:W-:-:S13]  /*108a0*/  ISETP.NE.AND P1, PT, R5, RZ, PT ;  /* 0x000000ff0500720c */ /* 0x000fda0003f25270 */
[----:B------:R-:W-:Y:S05]  /*108b0*/  @P1 BRA `(.L_x_983) ;  /* 0x0000000000141947 */ /* 0x000fea0003800000 */
[----:B------:R-:W-:Y:S01]  /*108c0*/  ISETP.NE.AND P0, PT, R27, RZ, PT ;  /* 0x000000ff1b00720c */ /* 0x000fe20003f05270 */
[----:B0-----:R-:W-:-:S04]  /*108d0*/  IMAD.MOV.U32 R2, RZ, RZ, 0x4000 ;  /* 0x00004000ff027424 */ /* 0x001fc800078e00ff */
[----:B------:R1:W-:Y:S08]  /*108e0*/  SYNCS.ARRIVE.TRANS64 RZ, [R3+URZ+0x16830], R2 ;  /* 0x0168300203ff79a7 */ /* 0x0003f0000800003f */
[----:B------:R-:W-:Y:S05]  /*108f0*/  @!P0 BRA `(.L_x_983) ;  /* 0x0000000000048947 */ /* 0x000fea0003800000 */
[----:B------:R-:W-:Y:S01]  /*10900*/  BPT.TRAP 0x1 ;  /* 0x000000040000795c */ /* 0x000fe20000300000 */
.L_x_983:
[----:B01----:R-:W-:Y:S01]  /*10910*/  IMAD R2, R12, 0x4000, R25 ;  /* 0x000040000c027824 */ /* 0x003fe200078e0219 */
        /* <DEDUP_REMOVED lines=14> */
[----:B------:R-:W-:Y:S02]  /*10a00*/  ULEA UR11, UR11, UR4, 0x7 ;  /* 0x000000040b0b7291 */ /* 0x000fe4000f8e383f */
[----:B------:R-:W-:Y:S01]  /*10a10*/  UIADD3 UR8, UR8, 0xe400, URZ ;  /* 0x0000e40008087890 */ /* 0x000fe2000fffe03f */
[----:B------:R-:W-:-:S08]  /*10a20*/  UMOV UR4, 0x0 ;  /* 0x0000000000047882 */ /* 0x000fd00000000000 */
[----:B------:R0:W-:Y:S01]  /*10a30*/  UTMALDG.4D [UR8], [UR6], desc[UR4] ;  /* 0x00000408060075b4 */ /* 0x0001e20008019000 */
[----:B------:R-:W1:Y:S02]  /*10a40*/  SYNCS.PHASECHK.TRANS64.TRYWAIT P0, [R2+URZ+0x60], R5 ;  /* 0x00006005020075a7 */ /* 0x000e64000800017f */
[----:B01----:R-:W-:Y:S05]  /*10a50*/  @!P0 BRA `(.L_x_984) ;  /* 0x00000024008c8947 */ /* 0x003fea0003800000 */
.L_x_1044:
[----:B------:R-:W-:Y:S05]  /*10a60*/  @P1 BRA `(.L_x_985) ;  /* 0x0000000000181947 */ /* 0x000fea0003800000 */
[----:B------:R-:W-:Y:S01]  /*10a70*/  ISETP.NE.AND P0, PT, R27, RZ, PT ;  /* 0x000000ff1b00720c */ /* 0x000fe20003f05270 */
[----:B0-----:R-:W-:Y:S02]  /*10a80*/  IMAD R2, R22, 0x8, R25 ;  /* 0x0000000816027824 */ /* 0x001fe400078e0219 */
[----:B------:R-:W-:-:S04]  /*10a90*/  IMAD.MOV.U32 R3, RZ, RZ, 0x4000 ;  /* 0x00004000ff037424 */ /* 0x000fc800078e00ff */
[----:B------:R1:W-:Y:S06]  /*10aa0*/  SYNCS.ARRIVE.TRANS64 RZ, [R2+URZ+0x16850], R3 ;  /* 0x0168500302ff79a7 */ /* 0x0003ec000800003f */
[----:B------:R-:W-:Y:S05]  /*10ab0*/  @!P0 BRA `(.L_x_985) ;  /* 0x0000000000048947 */ /* 0x000fea0003800000 */
[----:B------:R-:W-:Y:S01]  /*10ac0*/  BPT.TRAP 0x1 ;  /* 0x000000040000795c */ /* 0x000fe20000300000 */
.L_x_985:
[C-C-:B01----:R-:W-:Y:S01]  /*10ad0*/  IMAD R2, R22.reuse, 0x8, R25.reuse ;  /* 0x0000000816027824 */ /* 0x143fe200078e0219 */
        /* <DEDUP_REMOVED lines=13> */
[----:B------:R-:W-:Y:S02]  /*10bb0*/  ULEA UR11, UR11, UR4, 0x7 ;  /* 0x000000040b0b7291 */ /* 0x000fe4000f8e383f */
[----:B------:R-:W-:Y:S02]  /*10bc0*/  UIADD3 UR9, UR9, 0x16850, URZ ;  /* 0x0001685009097890 */ /* 0x000fe4000fffe03f */
[----:B------:R-:W-:Y:S01]  /*10bd0*/  UIADD3 UR8, UR8, 0x400, URZ ;  /* 0x0000040008087890 */ /* 0x000fe2000fffe03f */
[----:B------:R-:W-:-:S08]  /*10be0*/  UMOV UR4, 0x0 ;  /* 0x0000000000047882 */ /* 0x000fd00000000000 */
[----:B------:R0:W-:Y:S02]  /*10bf0*/  UTMALDG.4D [UR8], [UR6], desc[UR4] ;  /* 0x00000408060075b4 */ /* 0x0001e40008019000 */
[----:B0-----:R-:W-:Y:S01]  /*10c00*/  NOP ;  /* 0x0000000000007918 */ /* 0x001fe20000000000 */
.L_x_980:
[----:B------:R-:W-:Y:S05]  /*10c10*/  BSYNC B2 ;  /* 0x0000000000027941 */ /* 0x000fea0003800000 */
.L_x_979:
[----:B------:R-:W-:Y:S02]  /*10c20*/  IMAD.MOV.U32 R22, RZ, RZ, R12 ;  /* 0x000000ffff167224 */ /* 0x000fe400078e000c */
[----:B------:R-:W-:Y:S02]  /*10c30*/  IMAD.MOV.U32 R24, RZ, RZ, R13 ;  /* 0x000000ffff187224 */ /* 0x000fe400078e000d */
[----:B------:R-:W-:-:S07]  /*10c40*/  VIADD R10, R28, 0xfffffffd ;  /* 0xfffffffd1c0a7836 */ /* 0x000fce0000000000 */
.L_x_978:
[----:B------:R-:W-:Y:S05]  /*10c50*/  BSYNC B1 ;  /* 0x0000000000017941 */ /* 0x000fea0003800000 */
.L_x_977:
[----:B------:R-:W-:Y:S01]  /*10c60*/  VIADD R11, R11, 0xfffffffe ;  /* 0xfffffffe0b0b7836 */ /* 0x000fe20000000000 */
[----:B------:R-:W-:-:S04]  /*10c70*/  LOP3.LUT R28, RZ, R28, RZ, 0x33, !PT ;  /* 0x0000001cff1c7212 */ /* 0x000fc800078e33ff */
[----:B------:R-:W-:-:S13]  /*10c80*/  ISETP.NE.AND P0, PT, R11, R28, PT ;  /* 0x0000001c0b00720c */ /* 0x000fda0003f05270 */
[----:B------:R-:W-:Y:S05]  /*10c90*/  @!P0 BRA `(.L_x_976) ;  /* 0x0000000800ec8947 */ /* 0x000fea0003800000 */
[----:B------:R-:W-:-:S07]  /*10ca0*/  IMAD.MOV.U32 R4, RZ, RZ, R8 ;  /* 0x000000ffff047224 */ /* 0x000fce00078e0008 */
.L_x_1000:
[----:B------:R-:W-:Y:S01]  /*10cb0*/  VIADD R11, R22, 0x1 ;  /* 0x00000001160b7836 */ /* 0x000fe20000000000 */
[----:B------:R-:W-:Y:S05]  /*10cc0*/  YIELD ;  /* 0x0000000000007946 */ /* 0x000fea0003800000 */
[----:B------:R-:W-:Y:S01]  /*10cd0*/  ISETP.NE.AND P0, PT, R11, 0x2, PT ;  /* 0x000000020b00780c */ /* 0x000fe20003f05270 */
[----:B------:R-:W-:Y:S03]  /*10ce0*/  BSSY B1, `(.L_x_986) ;  /* 0x0000057000017945 */ /* 0x000fe60003800000 */
[----:B01----:R-:W-:-:S02]  /*10cf0*/  SEL R3, RZ, 0x1, P0 ;  /* 0x00000001ff037807 */ /* 0x003fc40000000000 */
[----:B------:R-:W-:Y:S02]  /*10d00*/  SEL R11, R11, RZ, P0 ;  /* 0x000000ff0b0b7207 */ /* 0x000fe40000000000 */
[----:B0-----:R-:W-:Y:S01]  /*10d10*/  LOP3.LUT R12, R24, R3, RZ, 0x3c, !PT ;  /* 0x00000003180c7212 */ /* 0x001fe200078e3cff */
        /* <DEDUP_REMOVED lines=24> */
.L_x_988:
[----:B------:R-:W-:Y:S01]  /*10ea0*/  IMAD R3, R11, 0x8, R25 ;  /* 0x000000080b037824 */ /* 0x000fe200078e0219 */
[----:B------:R-:W-:-:S04]  /*10eb0*/  SHF.L.U32 R2, R12, 0x1f, RZ ;  /* 0x0000001f0c027819 */ /* 0x000fc800000006ff */
[----:B------:R-:W1:Y:S02]  /*10ec0*/  SYNCS.PHASECHK.TRANS64.TRYWAIT P0, [R3+URZ+0x16840], R2 ;  /* 0x01684002030075a7 */ /* 0x000e64000800017f */
[----:B-1----:R-:W-:Y:S05]  /*10ed0*/  @!P0 BRA `(.L_x_989) ;  /* 0x0000002000808947 */ /* 0x002fea0003800000 */
.L_x_1045:
[----:B0-----:R-:W0:Y:S02]  /*10ee0*/  S2R R5, SR_TID.X ;  /* 0x0000000000057919 */ /* 0x001e240000002100 */
[----:B0-----:R-:W-:-:S04]  /*10ef0*/  LOP3.LUT R5, R5, 0x7f, RZ, 0xc0, !PT ;  /* 0x0000007f05057812 */ /* 0x001fc800078ec0ff */
[----:B------:R-:W-:-:S13]  /*10f00*/  ISETP.NE.AND P0, PT, R5, RZ, PT ;  /* 0x000000ff0500720c */ /* 0x000fda0003f05270 */
[----:B------:R-:W-:Y:S05]  /*10f10*/  @P0 BRA `(.L_x_990) ;  /* 0x0000000000140947 */ /* 0x000fea0003800000 */
[----:B------:R-:W-:Y:S01]  /*10f20*/  ISETP.NE.AND P1, PT, R27, RZ, PT ;  /* 0x000000ff1b00720c */ /* 0x000fe20003f25270 */
[----:B-1----:R-:W-:-:S04]  /*10f30*/  IMAD.MOV.U32 R2, RZ, RZ, 0x4000 ;  /* 0x00004000ff027424 */ /* 0x002fc800078e00ff */
[----:B------:R0:W-:Y:S08]  /*10f40*/  SYNCS.ARRIVE.TRANS64 RZ, [R3+URZ+0x16830], R2 ;  /* 0x0168300203ff79a7 */ /* 0x0001f0000800003f */
[----:B------:R-:W-:Y:S05]  /*10f50*/  @!P1 BRA `(.L_x_990) ;  /* 0x0000000000049947 */ /* 0x000fea0003800000 */
[----:B------:R-:W-:Y:S01]  /*10f60*/  BPT.TRAP 0x1 ;  /* 0x000000040000795c */ /* 0x000fe20000300000 */
.L_x_990:
        /* <DEDUP_REMOVED lines=21> */
.L_x_1046:
[----:B------:R-:W-:Y:S05]  /*110c0*/  @P0 BRA `(.L_x_992) ;  /* 0x0000000000140947 */ /* 0x000fea0003800000 */
[----:B------:R-:W-:Y:S01]  /*110d0*/  ISETP.NE.AND P1, PT, R27, RZ, PT ;  /* 0x000000ff1b00720c */ /* 0x000fe20003f25270 */
[----:B------:R-:W-:-:S04]  /*110e0*/  IMAD.MOV.U32 R2, RZ, RZ, 0x4000 ;  /* 0x00004000ff027424 */ /* 0x000fc800078e00ff */
[----:B------:R1:W-:Y:S08]  /*110f0*/  SYNCS.ARRIVE.TRANS64 RZ, [R3+URZ+0x50], R2 ;  /* 0x0000500203ff79a7 */ /* 0x0003f0000800003f */
[----:B------:R-:W-:Y:S05]  /*11100*/  @!P1 BRA `(.L_x_992) ;  /* 0x0000000000049947 */ /* 0x000fea0003800000 */
[----:B------:R-:W-:Y:S01]  /*11110*/  BPT.TRAP 0x1 ;  /* 0x000000040000795c */ /* 0x000fe20000300000 */
.L_x_992:
        /* <DEDUP_REMOVED lines=15> */
[----:B------:R-:W-:-:S03]  /*11210*/  ULEA UR11, UR11, UR4, 0x7 ;  /* 0x000000040b0b7291 */ /* 0x000fc6000f8e383f */
[----:B------:R-:W-:-:S06]  /*11220*/  UMOV UR4, 0x0 ;  /* 0x0000000000047882 */ /* 0x000fcc0000000000 */
[----:B------:R2:W-:Y:S02]  /*11230*/  UTMALDG.4D [UR8], [UR6], desc[UR4] ;  /* 0x00000408060075b4 */ /* 0x0005e40008019000 */
[----:B--2---:R-:W-:Y:S01]  /*11240*/  NOP ;  /* 0x0000000000007918 */ /* 0x004fe20000000000 */
.L_x_987:
[----:B------:R-:W-:Y:S05]  /*11250*/  BSYNC B1 ;  /* 0x0000000000017941 */ /* 0x000fea0003800000 */
.L_x_986:
[----:B------:R-:W-:Y:S01]  /*11260*/  VIADD R22, R11, 0x1 ;  /* 0x000000010b167836 */ /* 0x000fe20000000000 */
[----:B------:R-:W-:Y:S01]  /*11270*/  BSSY B1, `(.L_x_993) ;  /* 0x000005a000017945 */ /* 0x000fe20003800000 */
[----:B------:R-:W-:-:S03]  /*11280*/  VIADD R13, R10, 0xffffffff ;  /* 0xffffffff0a0d7836 */ /* 0x000fc60000000000 */
[----:B------:R-:W-:-:S04]  /*11290*/  ISETP.NE.AND P0, PT, R22, 0x2, PT ;  /* 0x000000021600780c */ /* 0x000fc80003f05270 */
[----:B01----:R-:W-:Y:S02]  /*112a0*/  SEL R3, RZ, 0x1, P0 ;  /* 0x00000001ff037807 */ /* 0x003fe40000000000 */
        /* <DEDUP_REMOVED lines=26> */
.L_x_995:
[----:B------:R-:W-:Y:S01]  /*11450*/  IMAD R2, R22, 0x8, R25 ;  /* 0x0000000816027824 */ /* 0x000fe200078e0219 */
[----:B------:R-:W-:-:S04]  /*11460*/  SHF.L.U32 R3, R24, 0x1f, RZ ;  /* 0x0000001f18037819 */ /* 0x000fc800000006ff */
[----:B------:R-:W1:Y:S02]  /*11470*/  SYNCS.PHASECHK.TRANS64.TRYWAIT P0, [R2+URZ+0x16840], R3 ;  /* 0x01684003020075a7 */ /* 0x000e64000800017f */
[----:B-1----:R-:W-:Y:S05]  /*11480*/  @!P0 BRA `(.L_x_996) ;  /* 0x0000001c003c8947 */ /* 0x002fea0003800000 */
.L_x_1047:
        /* <DEDUP_REMOVED lines=9> */
.L_x_997:
[----:B01----:R-:W-:Y:S01]  /*11520*/  IMAD R2, R22, 0x4000, R25 ;  /* 0x0000400016027824 */ /* 0x003fe200078e0219 */
        /* <DEDUP_REMOVED lines=13> */
[----:B------:R-:W-:Y:S01]  /*11600*/  ULEA UR11, UR11, UR4, 0x7 ;  /* 0x000000040b0b7291 */ /* 0x000fe2000f8e383f */
[----:B------:R-:W-:Y:S01]  /*11610*/  SHF.L.U32 R3, R12, 0x1f, RZ ;  /* 0x0000001f0c037819 */ /* 0x000fe200000006ff */
[----:B------:R-:W-:Y:S01]  /*11620*/  UIADD3 UR8, UR8, 0xe400, URZ ;  /* 0x0000e40008087890 */ /* 0x000fe2000fffe03f */
[----:B------:R-:W-:-:S09]  /*11630*/  UMOV UR4, 0x0 ;  /* 0x0000000000047882 */ /* 0x000fd20000000000 */
[----:B------:R-:W-:-:S09]  /*11640*/  UIADD3 UR9, UR9, 0x30, URZ ;  /* 0x0000003009097890 */ /* 0x000fd2000fffe03f */
[----:B------:R0:W-:Y:S01]  /*11650*/  UTMALDG.4D [UR8], [UR6], desc[UR4] ;  /* 0x00000408060075b4 */ /* 0x0001e20008019000 */
[----:B------:R-:W1:Y:S02]  /*11660*/  SYNCS.PHASECHK.TRANS64.TRYWAIT P1, [R2+URZ+0x60], R3 ;  /* 0x00006003020075a7 */ /* 0x000e64000802017f */
[----:B01----:R-:W-:Y:S05]  /*11670*/  @!P1 BRA `(.L_x_998) ;  /* 0x0000001800d49947 */ /* 0x003fea0003800000 */
.L_x_1048:
[----:B------:R-:W-:Y:S05]  /*11680*/  @P0 BRA `(.L_x_999) ;  /* 0x0000000000140947 */ /* 0x000fea0003800000 */
[----:B------:R-:W-:Y:S01]  /*11690*/  ISETP.NE.AND P1, PT, R27, RZ, PT ;  /* 0x000000ff1b00720c */ /* 0x000fe20003f25270 */
[----:B0-----:R-:W-:-:S04]  /*116a0*/  IMAD.MOV.U32 R3, RZ, RZ, 0x4000 ;  /* 0x00004000ff037424 */ /* 0x001fc800078e00ff */
[----:B------:R1:W-:Y:S08]  /*116b0*/  SYNCS.ARRIVE.TRANS64 RZ, [R2+URZ+0x50], R3 ;  /* 0x0000500302ff79a7 */ /* 0x0003f0000800003f */
[----:B------:R-:W-:Y:S05]  /*116c0*/  @!P1 BRA `(.L_x_999) ;  /* 0x0000000000049947 */ /* 0x000fea0003800000 */
[----:B------:R-:W-:Y:S01]  /*116d0*/  BPT.TRAP 0x1 ;  /* 0x000000040000795c */ /* 0x000fe20000300000 */
.L_x_999:
        /* <DEDUP_REMOVED lines=19> */
.L_x_994:
[----:B------:R-:W-:Y:S05]  /*11810*/  BSYNC B1 ;  /* 0x0000000000017941 */ /* 0x000fea0003800000 */
.L_x_993:
[----:B------:R-:W-:Y:S01]  /*11820*/  ISETP.GT.AND P0, PT, R13, R26, PT ;  /* 0x0000001a0d00720c */ /* 0x000fe20003f04270 */
[----:B------:R-:W-:-:S12]  /*11830*/  VIADD R10, R10, 0xfffffffe ;  /* 0xfffffffe0a0a7836 */ /* 0x000fd80000000000 */
[----:B------:R-:W-:Y:S05]  /*11840*/  @P0 BRA `(.L_x_1000) ;  /* 0xfffffff400180947 */ /* 0x000fea000383ffff */
.L_x_976:
[----:B------:R-:W-:Y:S05]  /*11850*/  BSYNC B0 ;  /* 0x0000000000007941 */ /* 0x000fea0003800000 */
.L_x_975:
[----:B------:R-:W-:Y:S01]  /*11860*/  ISETP.NE.AND P0, PT, R27, RZ, PT ;  /* 0x000000ff1b00720c */ /* 0x000fe20003f05270 */
[----:B------:R-:W-:-:S12]  /*11870*/  BSSY B0, `(.L_x_1001) ;  /* 0x000000e000007945 */ /* 0x000fd80003800000 */
[----:B------:R-:W-:Y:S05]  /*11880*/  @P0 BRA `(.L_x_1002) ;  /* 0x0000000000300947 */ /* 0x000fea0003800000 */
[----:B------:R-:W2:Y:S01]  /*11890*/  S2R R9, SR_LANEID ;  /* 0x0000000000097919 */ /* 0x000ea20000000000 */
[----:B------:R-:W-:Y:S01]  /*118a0*/  VOTEU.ANY UR4, UPT, PT ;  /* 0x0000000000047886 */ /* 0x000fe200038e0100 */
[----:B01----:R-:W0:Y:S01]  /*118b0*/  LDC.64 R2, c[0x0][0xc38] ;  /* 0x00030e00ff027b82 */ /* 0x003e220000000a00 */
[----:B------:R-:W2:Y:S08]  /*118c0*/  FLO.U32 R4, UR4 ;  /* 0x0000000400047d00 */ /* 0x000eb000080e0000 */
[----:B------:R-:W0:Y:S01]  /*118d0*/  POPC R5, UR4 ;  /* 0x0000000400057d09 */ /* 0x000e220008000000 */
[----:B--2---:R-:W-:-:S13]  /*118e0*/  ISETP.EQ.U32.AND P0, PT, R4, R9, PT ;  /* 0x000000090400720c */ /* 0x004fda0003f02070 */
[----:B0-----:R-:W2:Y:S01]  /*118f0*/  @P0 ATOMG.E.ADD.STRONG.GPU PT, R3, desc[UR46][R2.64], R5 ;  /* 0x00000005020309a8 */ /* 0x001ea200081ee1ee */
[----:B------:R-:W0:Y:S02]  /*11900*/  S2R R6, SR_LTMASK ;  /* 0x0000000000067919 */ /* 0x000e240000003900 */
[----:B0-----:R-:W-:-:S04]  /*11910*/  LOP3.LUT R6, R6, UR4, RZ, 0xc0, !PT ;  /* 0x0000000406067c12 */ /* 0x001fc8000f8ec0ff */
[----:B------:R-:W0:Y:S01]  /*11920*/  POPC R9, R6 ;  /* 0x0000000600097309 */ /* 0x000e220000000000 */
[----:B--2---:R-:W0:Y:S02]  /*11930*/  SHFL.IDX PT, R4, R3, R4, 0x1f ;  /* 0x00001f0403047589 */ /* 0x004e2400000e0000 */
[----:B0-----:R-:W-:-:S07]  /*11940*/  IADD3 R16, R4, UR37, R9 ;  /* 0x0000002504107c10 */ /* 0x001fce000fffe009 */
.L_x_1002:
[----:B------:R-:W-:Y:S05]  /*11950*/  BSYNC B0 ;  /* 0x0000000000007941 */ /* 0x000fea0003800000 */
.L_x_1001:
[----:B------:R-:W-:Y:S04]  /*11960*/  BSSY B0, `(.L_x_1003) ;  /* 0x0000020000007945 */ /* 0x000fe80003800000 */
[----:B------:R-:W-:Y:S05]  /*11970*/  @!P6 BRA `(.L_x_1004) ;  /* 0x000000000078e947 */ /* 0x000fea0003800000 */
[----:B01----:R-:W-:Y:S01]  /*11980*/  IMAD R3, R22, 0x8, R25 ;  /* 0x0000000816037824 */ /* 0x003fe200078e0219 */
[----:B------:R-:W-:-:S04]  /*11990*/  SHF.L.U32 R2, R24, 0x1f, RZ ;  /* 0x0000001f18027819 */ /* 0x000fc800000006ff */
[----:B------:R-:W0:Y:S02]  /*119a0*/  SYNCS.PHASECHK.TRANS64.TRYWAIT P0, [R3+URZ+0x16860], R2 ;  /* 0x01686002030075a7 */ /* 0x000e24000800017f */
[----:B0-----:R-:W-:Y:S05]  /*119b0*/  @!P0 BRA `(.L_x_1005) ;  /* 0x0000001800188947 */ /* 0x001fea0003800000 */
.L_x_1049:
        /* <DEDUP_REMOVED lines=9> */
.L_x_1006:
        /* <DEDUP_REMOVED lines=11> */
[----:B------:R-:W-:Y:S02]  /*11b00*/  ULEA UR11, UR11, UR4, 0x7 ;  /* 0x000000040b0b7291 */ /* 0x000fe4000f8e383f */
[----:B------:R-:W-:Y:S02]  /*11b10*/  UIADD3 UR9, UR9, 0x16850, URZ ;  /* 0x0001685009097890 */ /* 0x000fe4000fffe03f */
[----:B------:R-:W-:Y:S01]  /*11b20*/  UIADD3 UR8, UR8, 0x400, URZ ;  /* 0x0000040008087890 */ /* 0x000fe2000fffe03f */
[----:B------:R-:W-:-:S08]  /*11b30*/  UMOV UR4, 0x0 ;  /* 0x0000000000047882 */ /* 0x000fd00000000000 */
[----:B------:R2:W-:Y:S02]  /*11b40*/  UTMALDG.4D [UR8], [UR6], desc[UR4] ;  /* 0x00000408060075b4 */ /* 0x0005e40008019000 */
[----:B--2---:R-:W-:Y:S01]  /*11b50*/  NOP ;  /* 0x0000000000007918 */ /* 0x004fe20000000000 */
.L_x_1004:
[----:B------:R-:W-:Y:S05]  /*11b60*/  BSYNC B0 ;  /* 0x0000000000007941 */ /* 0x000fea0003800000 */
.L_x_1003:
[----:B------:R-:W-:-:S05]  /*11b70*/  VIADD R22, R22, 0x1 ;  /* 0x0000000116167836 */ /* 0x000fca0000000000 */
[----:B------:R-:W-:-:S04]  /*11b80*/  ISETP.NE.AND P0, PT, R22, 0x2, PT ;  /* 0x000000021600780c */ /* 0x000fc80003f05270 */
[----:B01----:R-:W-:Y:S02]  /*11b90*/  SEL R3, RZ, 0x1, P0 ;  /* 0x00000001ff037807 */ /* 0x003fe40000000000 */
[----:B------:R-:W-:Y:S02]  /*11ba0*/  SEL R22, R22, RZ, P0 ;  /* 0x000000ff16167207 */ /* 0x000fe40000000000 */
[----:B------:R-:W-:-:S07]  /*11bb0*/  LOP3.LUT R24, R24, R3, RZ, 0x3c, !PT ;  /* 0x0000000318187212 */ /* 0x000fce00078e3cff */
.L_x_962:
[----:B------:R-:W-:Y:S05]  /*11bc0*/  BSYNC B6 ;  /* 0x0000000000067941 */ /* 0x000fea0003800000 */
.L_x_960:
[----:B------:R-:W-:-:S03]  /*11bd0*/  UMOV UR4, 0xffffffff ;  /* 0xffffffff00047882 */ /* 0x000fc60000000000 */
[----:B------:R-:W-:Y:S05]  /*11be0*/  BRA.DIV UR4, `(.L_x_1007) ;  /* 0x0000001604a07947 */ /* 0x000fea000b800000 */
[----:B------:R0:W1:Y:S04]  /*11bf0*/  SHFL.IDX PT, R5, R16, RZ, 0x1f ;  /* 0x00001fff10057589 */ /* 0x00006800000e0000 */
[----:B------:R0:W2:Y:S02]  /*11c00*/  SHFL.IDX PT, R4, R16, 0x1, 0x1f ;  /* 0x00201f0010047f89 */ /* 0x0000a400000e0000 */
.L_x_1053:
        /* <DEDUP_REMOVED lines=8> */
[----:B------:R-:W3:Y:S02]  /*11c90*/  LDC.64 R2, c[0x0][0xc58] ;  /* 0x00031600ff027b82 */ /* 0x000ee40000000a00 */
[----:B---3--:R-:W-:-:S06]  /*11ca0*/  IMAD.WIDE R2, R7, 0x4, R2 ;  /* 0x0000000407027825 */ /* 0x008fcc00078e0202 */
[----:B------:R3:W5:Y:S02]  /*11cb0*/  LDG.E R2, desc[UR46][R2.64] ;  /* 0x0000002e02027981 */ /* 0x000764000c1e1900 */
.L_x_1009:
[----:B------:R-:W-:Y:S05]  /*11cc0*/  BSYNC B0 ;  /* 0x0000000000007941 */ /* 0x000fea0003800000 */
.L_x_1008:
[----:B------:R-:W-:-:S03]  /*11cd0*/  UMOV UR4, 0xffffffff ;  /* 0xffffffff00047882 */ /* 0x000fc60000000000 */
[----:B------:R-:W-:Y:S05]  /*11ce0*/  BRA.DIV UR4, `(.L_x_1010) ;  /* 0x0000001604ac7947 */ /* 0x000fea000b800000 */
[----:B-----5:R-:W4:Y:S01]  /*11cf0*/  SHFL.UP PT, R14, R2, 0x1, RZ ;  /* 0x04200000020e7989 */ /* 0x020f2200000e00ff */
[C---:B------:R-:W-:Y:S02]  /*11d00*/  ISETP.NE.AND P0, PT, R27.reuse, RZ, PT ;  /* 0x000000ff1b00720c */ /* 0x040fe40003f05270 */
[C---:B------:R-:W-:Y:S02]  /*11d10*/  ISETP.GE.U32.AND P1, PT, R27.reuse, 0x2, PT ;  /* 0x000000021b00780c */ /* 0x040fe40003f26070 */
[----:B----4-:R-:W-:Y:S02]  /*11d20*/  SEL R13, R14, RZ, P0 ;  /* 0x000000ff0e0d7207 */ /* 0x010fe40000000000 */
[----:B------:R-:W-:-:S03]  /*11d30*/  ISETP.GE.U32.AND P0, PT, R27, 0x4, PT ;  /* 0x000000041b00780c */ /* 0x000fc60003f06070 */
[----:B------:R-:W-:-:S05]  /*11d40*/  IMAD.IADD R13, R2, 0x1, R13 ;  /* 0x00000001020d7824 */ /* 0x000fca00078e020d */
[----:B------:R-:W4:Y:S02]  /*11d50*/  SHFL.UP PT, R14, R13, 0x2, RZ ;  /* 0x044000000d0e7989 */ /* 0x000f2400000e00ff */
[----:B----4-:R-:W-:Y:S02]  /*11d60*/  SEL R14, R14, RZ, P1 ;  /* 0x000000ff0e0e7207 */ /* 0x010fe40000800000 */
[----:B------:R-:W-:-:S03]  /*11d70*/  ISETP.GE.U32.AND P1, PT, R27, 0x8, PT ;  /* 0x000000081b00780c */ /* 0x000fc60003f26070 */
[----:B---3--:R-:W-:-:S05]  /*11d80*/  IMAD.IADD R3, R13, 0x1, R14 ;  /* 0x000000010d037824 */ /* 0x008fca00078e020e */
[----:B------:R-:W3:Y:S02]  /*11d90*/  SHFL.UP PT, R14, R3, 0x4, RZ ;  /* 0x04800000030e7989 */ /* 0x000ee400000e00ff */
[----:B---3--:R-:W-:Y:S02]  /*11da0*/  SEL R6, R14, RZ, P0 ;  /* 0x000000ff0e067207 */ /* 0x008fe40000000000 */
[----:B------:R-:W-:-:S03]  /*11db0*/  ISETP.GE.U32.AND P0, PT, R27, 0x10, PT ;  /* 0x000000101b00780c */ /* 0x000fc60003f06070 */
[----:B------:R-:W-:-:S05]  /*11dc0*/  IMAD.IADD R6, R3, 0x1, R6 ;  /* 0x0000000103067824 */ /* 0x000fca00078e0206 */
[----:B------:R-:W3:Y:S02]  /*11dd0*/  SHFL.UP PT, R14, R6, 0x8, RZ ;  /* 0x05000000060e7989 */ /* 0x000ee400000e00ff */
[----:B---3--:R-:W-:-:S05]  /*11de0*/  SEL R7, R14, RZ, P1 ;  /* 0x000000ff0e077207 */ /* 0x008fca0000800000 */
[----:B------:R-:W-:-:S05]  /*11df0*/  IMAD.IADD R7, R6, 0x1, R7 ;  /* 0x0000000106077824 */ /* 0x000fca00078e0207 */
[----:B------:R-:W3:Y:S02]  /*11e00*/  SHFL.UP PT, R14, R7, 0x10, RZ ;  /* 0x06000000070e7989 */ /* 0x000ee400000e00ff */
[----:B---3--:R-:W-:-:S05]  /*11e10*/  SEL R8, R14, RZ, P0 ;  /* 0x000000ff0e087207 */ /* 0x008fca0000000000 */
[----:B------:R-:W-:-:S05]  /*11e20*/  IMAD.IADD R8, R7, 0x1, R8 ;  /* 0x0000000107087824 */ /* 0x000fca00078e0208 */
[----:B------:R3:W4:Y:S02]  /*11e30*/  SHFL.IDX PT, R14, R8, 0x1f, 0x1f ;  /* 0x03e01f00080e7f89 */ /* 0x00072400000e0000 */
.L_x_1061:
[----:B------:R-:W-:Y:S02]  /*11e40*/  ULDC UR4, c[0x0][0xc10] ;  /* 0x0003040000047ab9 */ /* 0x000fe40000000800 */
[----:B------:R-:W-:-:S04]  /*11e50*/  IMAD.U32 R6, RZ, RZ, UR4 ;  /* 0x00000004ff067e24 */ /* 0x000fc8000f8e00ff */
[----:B----4-:R-:W-:-:S04]  /*11e60*/  IMAD R7, R14, R6, RZ ;  /* 0x000000060e077224 */ /* 0x010fc800078e02ff */
[----:B--2---:R-:W-:-:S05]  /*11e70*/  IMAD.IADD R4, R4, 0x1, R7 ;  /* 0x0000000104047824 */ /* 0x004fca00078e0207 */
[----:B-1----:R-:W-:-:S13]  /*11e80*/  ISETP.GT.AND P0, PT, R4, R5, PT ;  /* 0x000000050400720c */ /* 0x002fda0003f04270 */
[----:B------:R-:W-:Y:S05]  /*11e90*/  @P0 BRA `(.L_x_1011) ;  /* 0x0000000000ac0947 */ /* 0x000fea0003800000 */
[----:B------:R-:W1:Y:S02]  /*11ea0*/  LDC R0, c[0x0][0xc14] ;  /* 0x00030500ff007b82 */ /* 0x000e640000000800 */
.L_x_1016:
[----:B------:R-:W-:-:S05]  /*11eb0*/  VIADD R19, R19, 0x1f ;  /* 0x0000001f13137836 */ /* 0x000fca0000000000 */
[----:B-1----:R-:W-:-:S13]  /*11ec0*/  ISETP.GE.AND P0, PT, R19, R0, PT ;  /* 0x000000001300720c */ /* 0x002fda0003f06270 */
[----:B------:R-:W-:Y:S05]  /*11ed0*/  @P0 BRA `(.L_x_1012) ;  /* 0x0000000400e00947 */ /* 0x000fea0003800000 */
[C---:B------:R-:W-:Y:S01]  /*11ee0*/  IMAD.IADD R7, R27.reuse, 0x1, R19 ;  /* 0x000000011b077824 */ /* 0x040fe200078e0213 */
[----:B------:R-:W-:Y:S01]  /*11ef0*/  ISETP.NE.AND P1, PT, R27, 0x1f, PT ;  /* 0x0000001f1b00780c */ /* 0x000fe20003f25270 */
[----:B------:R-:W-:Y:S01]  /*11f00*/  BSSY B0, `(.L_x_1013) ;  /* 0x0000007000007945 */ /* 0x000fe20003800000 */
[----:B------:R-:W-:Y:S02]  /*11f10*/  IMAD.MOV.U32 R2, RZ, RZ, RZ ;  /* 0x000000ffff027224 */ /* 0x000fe400078e00ff */
[----:B------:R-:W-:-:S13]  /*11f20*/  ISETP.GE.OR P0, PT, R7, R0, !P1 ;  /* 0x000000000700720c */ /* 0x000fda0004f06670 */
[----:B------:R-:W-:Y:S05]  /*11f30*/  @P0 BRA `(.L_x_1014) ;  /* 0x00000000000c0947 */ /* 0x000fea0003800000 */
[----:B------:R-:W1:Y:S02]  /*11f40*/  LDC.64 R2, c[0x0][0xc58] ;  /* 0x00031600ff027b82 */ /* 0x000e640000000a00 */
[----:B-1----:R-:W-:-:S06]  /*11f50*/  IMAD.WIDE R2, R7, 0x4, R2 ;  /* 0x0000000407027825 */ /* 0x002fcc00078e0202 */
[----:B------:R1:W5:Y:S02]  /*11f60*/  LDG.E R2, desc[UR46][R2.64] ;  /* 0x0000002e02027981 */ /* 0x000364000c1e1900 */
.L_x_1014:
[----:B------:R-:W-:Y:S05]  /*11f70*/  BSYNC B0 ;  /* 0x0000000000007941 */ /* 0x000fea0003800000 */
.L_x_1013:
[----:B------:R-:W-:-:S03]  /*11f80*/  UMOV UR4, 0xffffffff ;  /* 0xffffffff00047882 */ /* 0x000fc60000000000 */
[----:B------:R-:W-:Y:S05]  /*11f90*/  BRA.DIV UR4, `(.L_x_1015) ;  /* 0x0000001604d07947 */ /* 0x000fea000b800000 */
[----:B-----5:R-:W2:Y:S01]  /*11fa0*/  SHFL.UP PT, R14, R2, 0x1, RZ ;  /* 0x04200000020e7989 */ /* 0x020ea200000e00ff */
[C---:B------:R-:W-:Y:S02]  /*11fb0*/  ISETP.NE.AND P0, PT, R27.reuse, RZ, PT ;  /* 0x000000ff1b00720c */ /* 0x040fe40003f05270 */
[C---:B------:R-:W-:Y:S02]  /*11fc0*/  ISETP.GE.U32.AND P1, PT, R27.reuse, 0x2, PT ;  /* 0x000000021b00780c */ /* 0x040fe40003f26070 */
[----:B--2---:R-:W-:Y:S02]  /*11fd0*/  SEL R13, R14, RZ, P0 ;  /* 0x000000ff0e0d7207 */ /* 0x004fe40000000000 */
[----:B------:R-:W-:-:S03]  /*11fe0*/  ISETP.GE.U32.AND P0, PT, R27, 0x4, PT ;  /* 0x000000041b00780c */ /* 0x000fc60003f06070 */
[----:B------:R-:W-:-:S05]  /*11ff0*/  IMAD.IADD R13, R2, 0x1, R13 ;  /* 0x00000001020d7824 */ /* 0x000fca00078e020d */
[----:B------:R-:W2:Y:S02]  /*12000*/  SHFL.UP PT, R14, R13, 0x2, RZ ;  /* 0x044000000d0e7989 */ /* 0x000ea400000e00ff */
[----:B--2---:R-:W-:Y:S02]  /*12010*/  SEL R14, R14, RZ, P1 ;  /* 0x000000ff0e0e7207 */ /* 0x004fe40000800000 */
[----:B------:R-:W-:-:S03]  /*12020*/  ISETP.GE.U32.AND P1, PT, R27, 0x8, PT ;  /* 0x000000081b00780c */ /* 0x000fc60003f26070 */
[----:B-1----:R-:W-:-:S05]  /*12030*/  IMAD.IADD R3, R13, 0x1, R14 ;  /* 0x000000010d037824 */ /* 0x002fca00078e020e */
[----:B------:R-:W1:Y:S02]  /*12040*/  SHFL.UP PT, R14, R3, 0x4, RZ ;  /* 0x04800000030e7989 */ /* 0x000e6400000e00ff */
[----:B-1----:R-:W-:Y:S02]  /*12050*/  SEL R6, R14, RZ, P0 ;  /* 0x000000ff0e067207 */ /* 0x002fe40000000000 */
[----:B------:R-:W-:-:S03]  /*12060*/  ISETP.GE.U32.AND P0, PT, R27, 0x10, PT ;  /* 0x000000101b00780c */ /* 0x000fc60003f06070 */
[----:B------:R-:W-:-:S05]  /*12070*/  IMAD.IADD R6, R3, 0x1, R6 ;  /* 0x0000000103067824 */ /* 0x000fca00078e0206 */
[----:B------:R-:W1:Y:S02]  /*12080*/  SHFL.UP PT, R14, R6, 0x8, RZ ;  /* 0x05000000060e7989 */ /* 0x000e6400000e00ff */
[----:B-1----:R-:W-:-:S05]  /*12090*/  SEL R7, R14, RZ, P1 ;  /* 0x000000ff0e077207 */ /* 0x002fca0000800000 */
[----:B------:R-:W-:-:S05]  /*120a0*/  IMAD.IADD R7, R6, 0x1, R7 ;  /* 0x0000000106077824 */ /* 0x000fca00078e0207 */
[----:B------:R-:W3:Y:S02]  /*120b0*/  SHFL.UP PT, R14, R7, 0x10, RZ ;  /* 0x06000000070e7989 */ /* 0x000ee400000e00ff */
[----:B---3--:R-:W-:-:S05]  /*120c0*/  SEL R8, R14, RZ, P0 ;  /* 0x000000ff0e087207 */ /* 0x008fca0000000000 */
[----:B------:R-:W-:-:S05]  /*120d0*/  IMAD.IADD R8, R7, 0x1, R8 ;  /* 0x0000000107087824 */ /* 0x000fca00078e0208 */
[----:B------:R1:W2:Y:S02]  /*120e0*/  SHFL.IDX PT, R14, R8, 0x1f, 0x1f ;  /* 0x03e01f00080e7f89 */ /* 0x0002a400000e0000 */
.L_x_1069:
[----:B------:R-:W-:Y:S02]  /*120f0*/  ULDC UR4, c[0x0][0xc10] ;  /* 0x0003040000047ab9 */ /* 0x000fe40000000800 */
[----:B------:R-:W-:-:S04]  /*12100*/  IMAD.U32 R6, RZ, RZ, UR4 ;  /* 0x00000004ff067e24 */ /* 0x000fc8000f8e00ff */
[----:B--2---:R-:W-:-:S04]  /*12110*/  IMAD R7, R14, R6, RZ ;  /* 0x000000060e077224 */ /* 0x004fc800078e02ff */
[----:B------:R-:W-:-:S05]  /*12120*/  IMAD.IADD R4, R7, 0x1, R4 ;  /* 0x0000000107047824 */ /* 0x000fca00078e0204 */
[----:B------:R-:W-:-:S13]  /*12130*/  ISETP.GT.AND P0, PT, R4, R5, PT ;  /* 0x000000050400720c */ /* 0x000fda0003f04270 */
[----:B------:R-:W-:Y:S05]  /*12140*/  @!P0 BRA `(.L_x_1016) ;  /* 0xfffffffc00588947 */ /* 0x000fea000383ffff */
.L_x_1011:
[----:B------:R-:W-:Y:S01]  /*12150*/  IMAD.IADD R7, R4, 0x1, -R7 ;  /* 0x0000000104077824 */ /* 0x000fe200078e0a07 */
[----:B------:R-:W-:-:S03]  /*12160*/  UMOV UR4, 0xffffffff ;  /* 0xffffffff00047882 */ /* 0x000fc60000000000 */
[----:B------:R-:W-:-:S05]  /*12170*/  IMAD R4, R8, R6, R7 ;  /* 0x0000000608047224 */ /* 0x000fca00078e0207 */
[----:B------:R-:W-:Y:S01]  /*12180*/  ISETP.GT.AND P6, PT, R4, R5, PT ;  /* 0x000000050400720c */ /* 0x000fe20003fc4270 */
[----:B------:R-:W-:-:S12]  /*12190*/  BRA.DIV UR4, `(.L_x_1017) ;  /* 0x0000001a04207947 */ /* 0x000fd8000b800000 */
[----:B------:R-:W-:-:S04]  /*121a0*/  VOTE.ANY R3, PT, !P6 ;  /* 0x0000000000037806 */ /* 0x000fc800070e0100 */
[----:B------:R-:W2:Y:S02]  /*121b0*/  POPC R4, R3 ;  /* 0x0000000300047309 */ /* 0x000ea40000000000 */
[----:B--2---:R2:W4:Y:S02]  /*121c0*/  SHFL.IDX PT, R17, R2, R4, 0x1f ;  /* 0x00001f0402117589 */ /* 0x00452400000e0000 */
.L_x_1073:
[----:B------:R-:W-:Y:S01]  /*121d0*/  ISETP.NE.AND P0, PT, R3, RZ, PT ;  /* 0x000000ff0300720c */ /* 0x000fe20003f05270 */
[----:B------:R-:W-:-:S12]  /*121e0*/  IMAD.MOV.U32 R14, RZ, RZ, RZ ;  /* 0x000000ffff0e7224 */ /* 0x000fd800078e00ff */
[----:B------:R-:W-:Y:S05]  /*121f0*/  @!P0 BRA `(.L_x_1018) ;  /* 0x0000000000108947 */ /* 0x000fea0003800000 */
[----:B------:R-:W-:Y:S01]  /*12200*/  UMOV UR4, 0xffffffff ;  /* 0xffffffff00047882 */ /* 0x000fe20000000000 */
[----:B------:R-:W-:Y:S02]  /*12210*/  VIADD R12, R4, 0xffffffff ;  /* 0xffffffff040c7836 */ /* 0x000fe40000000000 */
[----:B------:R-:W-:Y:S05]  /*12220*/  BRA.DIV UR4, `(.L_x_1019) ;  /* 0x0000001a04447947 */ /* 0x000fea000b800000 */
[----:B------:R0:W0:Y:S02]  /*12230*/  SHFL.IDX PT, R14, R8, R12, 0x1f ;  /* 0x00001f0c080e7589 */ /* 0x00002400000e0000 */
.L_x_1018:
[----:B--2---:R-:W2:Y:S01]  /*12240*/  LDC.64 R2, c[0x0][0xc68] ;  /* 0x00031a00ff027b82 */ /* 0x004ea20000000a00 */
[----:B------:R-:W-:-:S04]  /*12250*/  IMAD.IADD R19, R4, 0x1, R19 ;  /* 0x0000000104137824 */ /* 0x000fc800078e0213 */
[----:B--2---:R-:W-:-:S05]  /*12260*/  IMAD.WIDE R2, R19, 0x4, R2 ;  /* 0x0000000413027825 */ /* 0x004fca00078e0202 */
[----:B01-3--:R0:W4:Y:S01]  /*12270*/  LDG.E R8, desc[UR46][R2.64] ;  /* 0x0000002e02087981 */ /* 0x00b122000c1e1900 */
[----:B------:R-:W-:-:S04]  /*12280*/  IMAD R16, R14, R6, R7 ;  /* 0x000000060e107224 */ /* 0x000fc800078e0207 */
[----:B------:R-:W-:Y:S02]  /*12290*/  IMAD.IADD R5, R5, 0x1, -R16 ;  /* 0x0000000105057824 */ /* 0x000fe400078e0a10 */
[----:B0-----:R-:W-:Y:S02]  /*122a0*/  IMAD.MOV.U32 R2, RZ, RZ, RZ ;  /* 0x000000ffff027224 */ /* 0x001fe400078e00ff */
[----:B----4-:R-:W-:-:S05]  /*122b0*/  IMAD R4, R17, R8, RZ ;  /* 0x0000000811047224 */ /* 0x010fca00078e02ff */
[----:B------:R-:W-:-:S04]  /*122c0*/  IABS R9, R4 ;  /* 0x0000000400097213 */ /* 0x000fc80000000000 */
[----:B------:R-:W0:Y:S08]  /*122d0*/  I2F.RP R10, R9 ;  /* 0x00000009000a7306 */ /* 0x000e300000209400 */
[----:B0-----:R-:W0:Y:S02]  /*122e0*/  MUFU.RCP R10, R10 ;  /* 0x0000000a000a7308 */ /* 0x001e240000001000 */
[----:B0-----:R-:W-:-:S06]  /*122f0*/  VIADD R11, R10, 0xffffffe ;  /* 0x0ffffffe0a0b7836 */ /* 0x001fcc0000000000 */
[----:B------:R-:W0:Y:S02]  /*12300*/  F2I.FTZ.U32.TRUNC.NTZ R3, R11 ;  /* 0x0000000b00037305 */ /* 0x000e24000021f000 */
[----:B0-----:R-:W-:-:S04]  /*12310*/  IMAD.MOV R12, RZ, RZ, -R3 ;  /* 0x000000ffff0c7224 */ /* 0x001fc800078e0a03 */
[----:B------:R-:W-:-:S04]  /*12320*/  IMAD R7, R12, R9, RZ ;  /* 0x000000090c077224 */ /* 0x000fc800078e02ff */
[----:B------:R-:W-:Y:S01]  /*12330*/  IMAD.HI.U32 R2, R3, R7, R2 ;  /* 0x0000000703027227 */ /* 0x000fe200078e0002 */
[----:B------:R-:W-:Y:S02]  /*12340*/  IABS R3, R5 ;  /* 0x0000000500037213 */ /* 0x000fe40000000000 */
[----:B------:R-:W-:-:S03]  /*12350*/  IABS R7, R4 ;  /* 0x0000000400077213 */ /* 0x000fc60000000000 */
[----:B------:R-:W-:-:S04]  /*12360*/  IMAD.HI.U32 R2, R2, R3, RZ ;  /* 0x0000000302027227 */ /* 0x000fc800078e00ff */
[----:B------:R-:W-:-:S04]  /*12370*/  IMAD.MOV R10, RZ, RZ, -R7 ;  /* 0x000000ffff0a7224 */ /* 0x000fc800078e0a07 */
        /* <DEDUP_REMOVED lines=16> */
[----:B------:R-:W-:Y:S01]  /*12480*/  VIADDMNMX R6, R3, R6, R8, PT ;  /* 0x0000000603067246 */ /* 0x000fe20003800108 */
[----:B------:R-:W-:-:S03]  /*12490*/  IMAD.IADD R7, R4, 0x1, R7 ;  /* 0x0000000104077824 */ /* 0x000fc600078e0207 */
[----:B------:R-:W-:-:S04]  /*124a0*/  IABS R8, R6 ;  /* 0x0000000600087213 */ /* 0x000fc80000000000 */
[----:B------:R-:W0:Y:S08]  /*124b0*/  I2F.RP R9, R8 ;  /* 0x0000000800097306 */ /* 0x000e300000209400 */
[----:B0-----:R-:W0:Y:S02]  /*124c0*/  MUFU.RCP R9, R9 ;  /* 0x0000000900097308 */ /* 0x001e240000001000 */
[----:B0-----:R-:W-:Y:S01]  /*124d0*/  VIADD R3, R9, 0xffffffe ;  /* 0x0ffffffe09037836 */ /* 0x001fe20000000000 */
[----:B------:R-:W-:-:S05]  /*124e0*/  IABS R9, R6 ;  /* 0x0000000600097213 */ /* 0x000fca0000000000 */
[----:B------:R-:W0:Y:S02]  /*124f0*/  F2I.FTZ.U32.TRUNC.NTZ R3, R3 ;  /* 0x0000000300037305 */ /* 0x000e24000021f000 */
[----:B0-----:R-:W-:-:S04]  /*12500*/  IMAD.MOV R11, RZ, RZ, -R3 ;  /* 0x000000ffff0b7224 */ /* 0x001fc800078e0a03 */
[----:B------:R-:W-:-:S04]  /*12510*/  IMAD R5, R11, R8, RZ ;  /* 0x000000080b057224 */ /* 0x000fc800078e02ff */
[----:B------:R-:W-:Y:S01]  /*12520*/  IMAD.HI.U32 R2, R3, R5, R2 ;  /* 0x0000000503027227 */ /* 0x000fe200078e0002 */
[----:B------:R-:W-:-:S03]  /*12530*/  IABS R5, R4 ;  /* 0x0000000400057213 */ /* 0x000fc60000000000 */
        /* <DEDUP_REMOVED lines=18> */
.L_x_1012:
[----:B------:R-:W-:Y:S01]  /*12660*/  UMOV UR4, URZ ;  /* 0x0000003f00047c82 */ /* 0x000fe20008000000 */
[----:B------:R-:W-:Y:S01]  /*12670*/  UMOV UR5, URZ ;  /* 0x0000003f00057c82 */ /* 0x000fe20008000000 */
[----:B------:R-:W-:Y:S01]  /*12680*/  ULDC UR6, c[0x0][0xc14] ;  /* 0x0003050000067ab9 */ /* 0x000fe20000000800 */
[----:B0-----:R-:W-:Y:S02]  /*12690*/  IMAD.MOV.U32 R16, RZ, RZ, R5 ;  /* 0x000000ffff107224 */ /* 0x001fe400078e0005 */
[----:B------:R-:W-:Y:S02]  /*126a0*/  IMAD.U32 R17, RZ, RZ, UR4 ;  /* 0x00000004ff117e24 */ /* 0x000fe4000f8e00ff */
[----:B------:R-:W-:Y:S02]  /*126b0*/  IMAD.U32 R18, RZ, RZ, UR5 ;  /* 0x00000005ff127e24 */ /* 0x000fe4000f8e00ff */
[----:B------:R-:W-:-:S07]  /*126c0*/  IMAD.U32 R19, RZ, RZ, UR6 ;  /* 0x00000006ff137e24 */ /* 0x000fce000f8e00ff */
.L_x_1020:
        /* <DEDUP_REMOVED lines=10> */
.L_x_948:
[----:B------:R-:W2:Y:S01]  /*12770*/  S2R R3, SR_CgaCtaId ;  /* 0x0000000000037919 */ /* 0x000ea20000008800 */
[----:B------:R-:W-:Y:S01]  /*12780*/  VIADD R29, R29, 0x1 ;  /* 0x000000011d1d7836 */ /* 0x000fe20000000000 */
[----:B-1----:R-:W-:Y:S01]  /*12790*/  MOV R2, 0x400 ;  /* 0x0000040000027802 */ /* 0x002fe20000000f00 */
[----:B------:R-:W-:Y:S03]  /*127a0*/  BSSY B0, `(.L_x_1022) ;  /* 0x0000008000007945 */ /* 0x000fe60003800000 */
[----:B0-----:R-:W-:-:S04]  /*127b0*/  LEA.HI R0, R29, R29, RZ, 0x1 ;  /* 0x0000001d1d007211 */ /* 0x001fc800078f08ff */
[----:B------:R-:W-:-:S05]  /*127c0*/  LOP3.LUT R0, R0, 0xfffffffe, RZ, 0xc0, !PT ;  /* 0xfffffffe00007812 */ /* 0x000fca00078ec0ff */
[----:B------:R-:W-:-:S05]  /*127d0*/  IMAD.IADD R0, R29, 0x1, -R0 ;  /* 0x000000011d007824 */ /* 0x000fca00078e0a00 */
[----:B------:R-:W-:Y:S02]  /*127e0*/  SHF.L.U32 R0, R0, 0x1f, RZ ;  /* 0x0000001f00007819 */ /* 0x000fe400000006ff */
[----:B--2---:R-:W-:-:S04]  /*127f0*/  LEA R9, R3, R2, 0x18 ;  /* 0x0000000203097211 */ /* 0x004fc800078ec0ff */
[----:B------:R-:W0:Y:S02]  /*12800*/  SYNCS.PHASECHK.TRANS64.TRYWAIT P0, [R9+URZ+0x16820], R0 ;  /* 0x01682000090075a7 */ /* 0x000e24000800017f */
[----:B0-----:R-:W-:Y:S05]  /*12810*/  @!P0 BRA `(.L_x_1023) ;  /* 0x0000001000ec8947 */ /* 0x001fea0003800000 */
.L_x_1076:
[----:B------:R-:W-:Y:S05]  /*12820*/  BSYNC B0 ;  /* 0x0000000000007941 */ /* 0x000fea0003800000 */
.L_x_1022:
[----:B------:R-:W-:-:S03]  /*12830*/  UMOV UR4, 0xffffffff ;  /* 0xffffffff00047882 */ /* 0x000fc60000000000 */
[----:B------:R-:W-:Y:S05]  /*12840*/  BRA.DIV UR4, `(.L_x_1024) ;  /* 0x0000001204f47947 */ /* 0x000fea000b800000 */
[----:B0-----:R-:W0:Y:S02]  /*12850*/  S2R R0, SR_TID.X ;  /* 0x0000000000007919 */ /* 0x001e240000002100 */
[----:B0-----:R-:W-:-:S04]  /*12860*/  SHF.R.U32.HI R0, RZ, 0x5, R0 ;  /* 0x00000005ff007819 */ /* 0x001fc80000011600 */
[----:B------:R-:W-:-:S05]  /*12870*/  LOP3.LUT R0, R0, 0x3, RZ, 0xc0, !PT ;  /* 0x0000000300007812 */ /* 0x000fca00078ec0ff */
[----:B------:R0:W1:Y:S02]  /*12880*/  SHFL.IDX PT, R14, R0, RZ, 0x1f ;  /* 0x00001fff000e7589 */ /* 0x00006400000e0000 */
.L_x_1079:
[----:B-1----:R-:W-:Y:S01]  /*12890*/  ISETP.NE.AND P0, PT, R14, RZ, PT ;  /* 0x000000ff0e00720c */ /* 0x002fe20003f05270 */
[----:B------:R-:W-:-:S12]  /*128a0*/  BSSY B0, `(.L_x_1025) ;  /* 0x0000024000007945 */ /* 0x000fd80003800000 */
[----:B------:R-:W-:Y:S05]  /*128b0*/  @P0 BRA `(.L_x_1026) ;  /* 0x0000000000880947 */ /* 0x000fea0003800000 */
[----:B------:R-:W-:-:S03]  /*128c0*/  UMOV UR4, 0xffffffff ;  /* 0xffffffff00047882 */ /* 0x000fc60000000000 */
[----:B------:R-:W-:Y:S05]  /*128d0*/  BRA.DIV UR4, `(.L_x_1027) ;  /* 0x0000001604047947 */ /* 0x000fea000b800000 */
[----:B------:R-:W-:-:S13]  /*128e0*/  ELECT P6, URZ, PT ;  /* 0x00000000003f782f */ /* 0x000fda00038c0000 */
.L_x_1082:
[----:B------:R-:W-:Y:S05]  /*128f0*/  @!P6 BRA `(.L_x_1026) ;  /* 0x000000000078e947 */ /* 0x000fea0003800000 */
[----:B------:R-:W-:-:S06]  /*12900*/  ULOP3.LUT UR4, UR36, 0x2, URZ, 0xfc, !UPT ;  /* 0x0000000224047892 */ /* 0x000fcc000f8efc3f */
[----:B0-----:R-:W-:-:S05]  /*12910*/  IMAD.U32 R0, RZ, RZ, UR4 ;  /* 0x00000004ff007e24 */ /* 0x001fca000f8e00ff */
[----:B------:R-:W-:-:S13]  /*12920*/  ISETP.NE.AND P2, PT, R0, 0x3, PT ;  /* 0x000000030000780c */ /* 0x000fda0003f45270 */
[----:B------:R-:W-:Y:S05]  /*12930*/  @!P2 BRA `(.L_x_1028) ;  /* 0x000000000004a947 */ /* 0x000fea0003800000 */
[----:B------:R-:W-:Y:S01]  /*12940*/  BPT.TRAP 0x1 ;  /* 0x000000040000795c */ /* 0x000fe20000300000 */
.L_x_1028:
        /* <DEDUP_REMOVED lines=12> */
.L_x_1083:
[----:B------:R-:W1:Y:S02]  /*12a10*/  SYNCS.PHASECHK.TRANS64.TRYWAIT P0, [R3+URZ], R0 ;  /* 0x00000000030075a7 */ /* 0x000e64000800017f */
[----:B-1----:R-:W-:Y:S05]  /*12a20*/  @!P0 BRA `(.L_x_1030) ;  /* 0x0000001000e48947 */ /* 0x002fea0003800000 */
.L_x_1084:
[----:B------:R-:W-:Y:S05]  /*12a30*/  @!P2 BRA `(.L_x_1031) ;  /* 0x000000000004a947 */ /* 0x000fea0003800000 */
[----:B------:R-:W-:Y:S01]  /*12a40*/  BPT.TRAP 0x1 ;  /* 0x000000040000795c */ /* 0x000fe20000300000 */
.L_x_1031:
[----:B-1----:R-:W-:-:S04]  /*12a50*/  VIADD R3, R9, 0x16860 ;  /* 0x0001686009037836 */ /* 0x002fc80000000000 */
[----:B------:R-:W-:-:S04]  /*12a60*/  IMAD R5, R22, 0x8, R3 ;  /* 0x0000000816057824 */ /* 0x000fc800078e0203 */
[----:B------:R-:W1:Y:S02]  /*12a70*/  SYNCS.PHASECHK.TRANS64.TRYWAIT P0, [R5+URZ], R2 ;  /* 0x00000002050075a7 */ /* 0x000e64000800017f */
[----:B-1----:R-:W-:Y:S05]  /*12a80*/  @!P0 BRA `(.L_x_1032) ;  /* 0x0000001000e08947 */ /* 0x002fea0003800000 */
.L_x_1085:
[----:B------:R-:W-:-:S07]  /*12a90*/  IMAD R3, R4, 0x8, R3 ;  /* 0x0000000804037824 */ /* 0x000fce00078e0203 */
.L_x_1033:
[----:B--2---:R2:W4:Y:S02]  /*12aa0*/  SYNCS.PHASECHK.TRANS64.TRYWAIT P0, [R3+URZ], R0 ;  /* 0x00000000030075a7 */ /* 0x004524000800017f */
[----:B----4-:R-:W-:Y:S05]  /*12ab0*/  @!P0 NANOSLEEP.SYNCS 0x989680 ;  /* 0x009896800000895d */ /* 0x010fea0003900000 */
[----:B------:R-:W4:Y:S02]  /*12ac0*/  @!P0 SYNCS.PHASECHK.TRANS64 P0, [R3+URZ], R0 ;  /* 0x00000000030085a7 */ /* 0x000f24000800007f */
[----:B----4-:R-:W-:Y:S05]  /*12ad0*/  @!P0 BRA `(.L_x_1033) ;  /* 0xfffffffc00f08947 */ /* 0x010fea000383ffff */
.L_x_1026:
[----:B------:R-:W-:Y:S05]  /*12ae0*/  BSYNC B0 ;  /* 0x0000000000007941 */ /* 0x000fea0003800000 */
.L_x_1025:
[----:B------:R-:W-:Y:S05]  /*12af0*/  EXIT ;  /* 0x000000000000794d */ /* 0x000fea0003800000 */
.L_x_852:
[----:B0-----:R-:W-:-:S04]  /*12b00*/  IMAD.U32 R3, RZ, RZ, UR45 ;  /* 0x0000002dff037e24 */ /* 0x001fc8000f8e00ff */
[----:B------:R0:W1:Y:S03]  /*12b10*/  SYNCS.PHASECHK.TRANS64.TRYWAIT P1, [R3+URZ+0x16800], R0 ;  /* 0x01680000030075a7 */ /* 0x000066000802017f */
[----:B-1----:R-:W-:Y:S05]  /*12b20*/  @!P1 NANOSLEEP.SYNCS 0x989680 ;  /* 0x009896800000995d */ /* 0x002fea0003900000 */
[----:B------:R-:W1:Y:S02]  /*12b30*/  @!P1 SYNCS.PHASECHK.TRANS64 P1, [R3+URZ+0x16800], R0 ;  /* 0x01680000030095a7 */ /* 0x000e64000802007f */
[----:B-1----:R-:W-:Y:S05]  /*12b40*/  @!P1 BRA `(.L_x_852) ;  /* 0xfffffffc00ec9947 */ /* 0x002fea000383ffff */
[----:B------:R-:W-:Y:S05]  /*12b50*/  BRA `(.L_x_1034) ;  /* 0xfffffeec00907947 */ /* 0x000fea000383ffff */
.L_x_856:
[----:B-1----:R1:W2:Y:S02]  /*12b60*/  SYNCS.PHASECHK.TRANS64.TRYWAIT P2, [R5+URZ+0x16830], R0 ;  /* 0x01683000050075a7 */ /* 0x0022a4000804017f */
[----:B--2---:R-:W-:Y:S05]  /*12b70*/  @!P2 NANOSLEEP.SYNCS 0x989680 ;  /* 0x009896800000a95d */ /* 0x004fea0003900000 */
[----:B------:R-:W2:Y:S02]  /*12b80*/  @!P2 SYNCS.PHASECHK.TRANS64 P2, [R5+URZ+0x16830], R0 ;  /* 0x016830000500a5a7 */ /* 0x000ea4000804007f */
[----:B--2---:R-:W-:Y:S05]  /*12b90*/  @!P2 BRA `(.L_x_856) ;  /* 0xfffffffc00f0a947 */ /* 0x004fea000383ffff */
[----:B------:R-:W-:Y:S05]  /*12ba0*/  BRA `(.L_x_855) ;  /* 0xfffffeec00b47947 */ /* 0x000fea000383ffff */
.L_x_872:
[----:B-1----:R-:W-:-:S04]  /*12bb0*/  IMAD.U32 R15, RZ, RZ, UR6 ;  /* 0x00000006ff0f7e24 */ /* 0x002fc8000f8e00ff */
[----:B------:R1:W2:Y:S03]  /*12bc0*/  SYNCS.PHASECHK.TRANS64.TRYWAIT P2, [R15+URZ+0x16830], R8 ;  /* 0x016830080f0075a7 */ /* 0x0002a6000804017f */
[----:B--2---:R-:W-:Y:S05]  /*12bd0*/  @!P2 NANOSLEEP.SYNCS 0x989680 ;  /* 0x009896800000a95d */ /* 0x004fea0003900000 */
[----:B------:R-:W2:Y:S02]  /*12be0*/  @!P2 SYNCS.PHASECHK.TRANS64 P2, [R15+URZ+0x16830], R8 ;  /* 0x016830080f00a5a7 */ /* 0x000ea4000804007f */
[----:B--2---:R-:W-:Y:S05]  /*12bf0*/  @!P2 BRA `(.L_x_872) ;  /* 0xfffffffc00eca947 */ /* 0x004fea000383ffff */
[----:B------:R-:W-:Y:S05]  /*12c00*/  BRA `(.L_x_869) ;  /* 0xffffff1c00f07947 */ /* 0x000fea000383ffff */
.L_x_876:
[----:B-1----:R-:W-:-:S04]  /*12c10*/  IMAD.U32 R15, RZ, RZ, UR6 ;  /* 0x00000006ff0f7e24 */ /* 0x002fc8000f8e00ff */
[----:B------:R1:W2:Y:S03]  /*12c20*/  SYNCS.PHASECHK.TRANS64.TRYWAIT P2, [R15+URZ+0x16850], R8 ;  /* 0x016850080f0075a7 */ /* 0x0002a6000804017f */
[----:B--2---:R-:W-:Y:S05]  /*12c30*/  @!P2 NANOSLEEP.SYNCS 0x989680 ;  /* 0x009896800000a95d */ /* 0x004fea0003900000 */
[----:B------:R-:W2:Y:S02]  /*12c40*/  @!P2 SYNCS.PHASECHK.TRANS64 P2, [R15+URZ+0x16850], R8 ;  /* 0x016850080f00a5a7 */ /* 0x000ea4000804007f */
[----:B--2---:R-:W-:Y:S05]  /*12c50*/  @!P2 BRA `(.L_x_876) ;  /* 0xfffffffc00eca947 */ /* 0x004fea000383ffff */
[----:B------:R-:W-:Y:S05]  /*12c60*/  BRA `(.L_x_873) ;  /* 0xffffff2000687947 */ /* 0x000fea000383ffff */
.L_x_893:
[----:B-1----:R-:W-:-:S04]  /*12c70*/  IMAD.U32 R11, RZ, RZ, UR6 ;  /* 0x00000006ff0b7e24 */ /* 0x002fc8000f8e00ff */
[----:B------:R1:W2:Y:S03]  /*12c80*/  SYNCS.PHASECHK.TRANS64.TRYWAIT P2, [R11+URZ+0x16830], R0 ;  /* 0x016830000b0075a7 */ /* 0x0002a6000804017f */
[----:B--2---:R-:W-:Y:S05]  /*12c90*/  @!P2 NANOSLEEP.SYNCS 0x989680 ;  /* 0x009896800000a95d */ /* 0x004fea0003900000 */
[----:B------:R-:W2:Y:S02]  /*12ca0*/  @!P2 SYNCS.PHASECHK.TRANS64 P2, [R11+URZ+0x16830], R0 ;  /* 0x016830000b00a5a7 */ /* 0x000ea4000804007f */
[----:B--2---:R-:W-:Y:S05]  /*12cb0*/  @!P2 BRA `(.L_x_893) ;  /* 0xfffffffc00eca947 */ /* 0x004fea000383ffff */
[----:B------:R-:W-:Y:S05]  /*12cc0*/  BRA `(.L_x_890) ;  /* 0xffffff4c00947947 */ /* 0x000fea000383ffff */
.L_x_897:
[----:B-1----:R-:W-:-:S04]  /*12cd0*/  IMAD.U32 R11, RZ, RZ, UR6 ;  /* 0x00000006ff0b7e24 */ /* 0x002fc8000f8e00ff */
[----:B------:R1:W2:Y:S03]  /*12ce0*/  SYNCS.PHASECHK.TRANS64.TRYWAIT P2, [R11+URZ+0x16850], R0 ;  /* 0x016850000b0075a7 */ /* 0x0002a6000804017f */
[----:B--2---:R-:W-:Y:S05]  /*12cf0*/  @!P2 NANOSLEEP.SYNCS 0x989680 ;  /* 0x009896800000a95d */ /* 0x004fea0003900000 */
[----:B------:R-:W2:Y:S02]  /*12d00*/  @!P2 SYNCS.PHASECHK.TRANS64 P2, [R11+URZ+0x16850], R0 ;  /* 0x016850000b00a5a7 */ /* 0x000ea4000804007f */
[----:B--2---:R-:W-:Y:S05]  /*12d10*/  @!P2 BRA `(.L_x_897) ;  /* 0xfffffffc00eca947 */ /* 0x004fea000383ffff */
[----:B------:R-:W-:Y:S05]  /*12d20*/  BRA `(.L_x_894) ;  /* 0xffffff50000c7947 */ /* 0x000fea000383ffff */
.L_x_903:
[----:B-1----:R-:W-:-:S04]  /*12d30*/  IMAD.U32 R21, RZ, RZ, UR6 ;  /* 0x00000006ff157e24 */ /* 0x002fc8000f8e00ff */
[----:B------:R1:W2:Y:S03]  /*12d40*/  SYNCS.PHASECHK.TRANS64.TRYWAIT P2, [R21+URZ+0x16830], R0 ;  /* 0x01683000150075a7 */ /* 0x0002a6000804017f */
[----:B--2---:R-:W-:Y:S05]  /*12d50*/  @!P2 NANOSLEEP.SYNCS 0x989680 ;  /* 0x009896800000a95d */ /* 0x004fea0003900000 */
[----:B------:R-:W2:Y:S02]  /*12d60*/  @!P2 SYNCS.PHASECHK.TRANS64 P2, [R21+URZ+0x16830], R0 ;  /* 0x016830001500a5a7 */ /* 0x000ea4000804007f */
[----:B--2---:R-:W-:Y:S05]  /*12d70*/  @!P2 BRA `(.L_x_903) ;  /* 0xfffffffc00eca947 */ /* 0x004fea000383ffff */
[----:B------:R-:W-:Y:S05]  /*12d80*/  BRA `(.L_x_900) ;  /* 0xffffff6800c47947 */ /* 0x000fea000383ffff */
.L_x_907:
[----:B-1----:R-:W-:-:S04]  /*12d90*/  IMAD.U32 R21, RZ, RZ, UR6 ;  /* 0x00000006ff157e24 */ /* 0x002fc8000f8e00ff */
[----:B------:R1:W2:Y:S03]  /*12da0*/  SYNCS.PHASECHK.TRANS64.TRYWAIT P2, [R21+URZ+0x16850], R0 ;  /* 0x01685000150075a7 */ /* 0x0002a6000804017f */
[----:B--2---:R-:W-:Y:S05]  /*12db0*/  @!P2 NANOSLEEP.SYNCS 0x989680 ;  /* 0x009896800000a95d */ /* 0x004fea0003900000 */
[----:B------:R-:W2:Y:S02]  /*12dc0*/  @!P2 SYNCS.PHASECHK.TRANS64 P2, [R21+URZ+0x16850], R0 ;  /* 0x016850001500a5a7 */ /* 0x000ea4000804007f */
[----:B--2---:R-:W-:Y:S05]  /*12dd0*/  @!P2 BRA `(.L_x_907) ;  /* 0xfffffffc00eca947 */ /* 0x004fea000383ffff */
[----:B------:R-:W-:Y:S05]  /*12de0*/  BRA `(.L_x_904) ;  /* 0xffffff6c003c7947 */ /* 0x000fea000383ffff */
.L_x_920:
[----:B-1----:R-:W-:-:S04]  /*12df0*/  IMAD.U32 R4, RZ, RZ, UR5 ;  /* 0x00000005ff047e24 */ /* 0x002fc8000f8e00ff */
[----:B------:R1:W2:Y:S03]  /*12e00*/  SYNCS.PHASECHK.TRANS64.TRYWAIT P0, [R4+URZ+0x16850], R3 ;  /* 0x01685003040075a7 */ /* 0x0002a6000800017f */
[----:B--2---:R-:W-:Y:S05]  /*12e10*/  @!P0 NANOSLEEP.SYNCS 0x989680 ;  /* 0x009896800000895d */ /* 0x004fea0003900000 */
[----:B------:R-:W2:Y:S02]  /*12e20*/  @!P0 SYNCS.PHASECHK.TRANS64 P0, [R4+URZ+0x16850], R3 ;  /* 0x01685003040085a7 */ /* 0x000ea4000800007f */
[----:B--2---:R-:W-:Y:S05]  /*12e30*/  @!P0 BRA `(.L_x_920) ;  /* 0xfffffffc00ec8947 */ /* 0x004fea000383ffff */
[----:B------:R-:W-:Y:S05]  /*12e40*/  BRA `(.L_x_919) ;  /* 0xffffff9400a07947 */ /* 0x000fea000383ffff */
.L_x_967:
        /* <DEDUP_REMOVED lines=8> */
[----:B------:R-:W-:Y:S05]  /*12ed0*/  WARPSYNC.COLLECTIVE R15, `(.L_x_1036) ;  /* 0x000000000f087348 */ /* 0x000fea0003c00000 */
[----:B------:R0:W1:Y:S02]  /*12ee0*/  SHFL.IDX P6, R14, R13, R12, R11 ;  /* 0x0000000c0d0e7389 */ /* 0x00006400000c000b */
[----:B01----:R-:W-:Y:S01]  /*12ef0*/  ENDCOLLECTIVE ;  /* 0x000000000000791b */ /* 0x003fe20003800000 */
.L_x_1036:
[----:B------:R-:W-:Y:S05]  /*12f00*/  BSYNC B0 ;  /* 0x0000000000007941 */ /* 0x000fea0003800000 */
.L_x_1035:
[----:B------:R-:W-:Y:S05]  /*12f10*/  BRA `(.L_x_1037) ;  /* 0xffffffd0005c7947 */ /* 0x000fea000383ffff */
.L_x_968:
[----:B------:R-:W-:Y:S01]  /*12f20*/  BSSY B0, `(.L_x_1038) ;  /* 0x0000006000007945 */ /* 0x000fe20003800000 */
[----:B------:R-:W-:-:S07]  /*12f30*/  IMAD.MOV.U32 R15, RZ, RZ, -0x1 ;  /* 0xffffffffff0f7424 */ /* 0x000fce00078e00ff */
[----:B------:R-:W-:Y:S05]  /*12f40*/  WARPSYNC.COLLECTIVE R15, `(.L_x_1039) ;  /* 0x000000000f0c7348 */ /* 0x000fea0003c00000 */
[----:B------:R-:W-:Y:S02]  /*12f50*/  ELECT P6, UR62, PT ;  /* 0x00000000003e782f */ /* 0x000fe400038c0000 */
[----:B------:R-:W-:Y:S01]  /*12f60*/  MOV R14, UR62 ;  /* 0x0000003e000e7c02 */ /* 0x000fe20008000f00 */
[----:B------:R-:W-:Y:S10]  /*12f70*/  ENDCOLLECTIVE ;  /* 0x000000000000791b */ /* 0x000ff40003800000 */
.L_x_1039:
[----:B------:R-:W-:Y:S05]  /*12f80*/  BSYNC B0 ;  /* 0x0000000000007941 */ /* 0x000fea0003800000 */
.L_x_1038:
[----:B------:R-:W-:Y:S05]  /*12f90*/  BRA `(.L_x_1040) ;  /* 0xffffffd0004c7947 */ /* 0x000fea000383ffff */
.L_x_971:
[----:B-1----:R1:W2:Y:S02]  /*12fa0*/  SYNCS.PHASECHK.TRANS64.TRYWAIT P0, [R5+URZ+0x16840], R4 ;  /* 0x01684004050075a7 */ /* 0x0022a4000800017f */
[----:B--2---:R-:W-:Y:S05]  /*12fb0*/  @!P0 NANOSLEEP.SYNCS 0x989680 ;  /* 0x009896800000895d */ /* 0x004fea0003900000 */
[----:B------:R-:W2:Y:S02]  /*12fc0*/  @!P0 SYNCS.PHASECHK.TRANS64 P0, [R5+URZ+0x16840], R4 ;  /* 0x01684004050085a7 */ /* 0x000ea4000800007f */
[----:B--2---:R-:W-:Y:S05]  /*12fd0*/  @!P0 BRA `(.L_x_971) ;  /* 0xfffffffc00f08947 */ /* 0x004fea000383ffff */
[----:B------:R-:W-:Y:S05]  /*12fe0*/  BRA `(.L_x_1041) ;  /* 0xffffffd000a07947 */ /* 0x000fea000383ffff */
.L_x_974:
[----:B-1----:R1:W2:Y:S02]  /*12ff0*/  SYNCS.PHASECHK.TRANS64.TRYWAIT P0, [R25+URZ+0x16820], R4 ;  /* 0x01682004190075a7 */ /* 0x0022a4000800017f */
[----:B--2---:R-:W-:Y:S05]  /*13000*/  @!P0 NANOSLEEP.SYNCS 0x989680 ;  /* 0x009896800000895d */ /* 0x004fea0003900000 */
[----:B------:R-:W2:Y:S02]  /*13010*/  @!P0 SYNCS.PHASECHK.TRANS64 P0, [R25+URZ+0x16820], R4 ;  /* 0x01682004190085a7 */ /* 0x000ea4000800007f */
[----:B--2---:R-:W-:Y:S05]  /*13020*/  @!P0 BRA `(.L_x_974) ;  /* 0xfffffffc00f08947 */ /* 0x004fea000383ffff */
[----:B------:R-:W-:Y:S05]  /*13030*/  BRA `(.L_x_1042) ;  /* 0xffffffd400587947 */ /* 0x000fea000383ffff */
.L_x_982:
[----:B0-----:R0:W1:Y:S02]  /*13040*/  SYNCS.PHASECHK.TRANS64.TRYWAIT P0, [R3+URZ+0x16840], R2 ;  /* 0x01684002030075a7 */ /* 0x001064000800017f */
[----:B-1----:R-:W-:Y:S05]  /*13050*/  @!P0 NANOSLEEP.SYNCS 0x989680 ;  /* 0x009896800000895d */ /* 0x002fea0003900000 */
[----:B------:R-:W1:Y:S02]  /*13060*/  @!P0 SYNCS.PHASECHK.TRANS64 P0, [R3+URZ+0x16840], R2 ;  /* 0x01684002030085a7 */ /* 0x000e64000800007f */
[----:B-1----:R-:W-:Y:S05]  /*13070*/  @!P0 BRA `(.L_x_982) ;  /* 0xfffffffc00f08947 */ /* 0x002fea000383ffff */
[----:B------:R-:W-:Y:S05]  /*13080*/  BRA `(.L_x_1043) ;  /* 0xffffffd400fc7947 */ /* 0x000fea000383ffff */
.L_x_984:
[----:B0-----:R0:W1:Y:S02]  /*13090*/  SYNCS.PHASECHK.TRANS64.TRYWAIT P0, [R2+URZ+0x60], R5 ;  /* 0x00006005020075a7 */ /* 0x001064000800017f */
[----:B-1----:R-:W-:Y:S05]  /*130a0*/  @!P0 NANOSLEEP.SYNCS 0x989680 ;  /* 0x009896800000895d */ /* 0x002fea0003900000 */
[----:B------:R-:W1:Y:S02]  /*130b0*/  @!P0 SYNCS.PHASECHK.TRANS64 P0, [R2+URZ+0x60], R5 ;  /* 0x00006005020085a7 */ /* 0x000e64000800007f */
[----:B-1----:R-:W-:Y:S05]  /*130c0*/  @!P0 BRA `(.L_x_984) ;  /* 0xfffffffc00f08947 */ /* 0x002fea000383ffff */
[----:B------:R-:W-:Y:S05]  /*130d0*/  BRA `(.L_x_1044) ;  /* 0xffffffd800607947 */ /* 0x000fea000383ffff */
.L_x_989:
[----:B-1----:R1:W2:Y:S02]  /*130e0*/  SYNCS.PHASECHK.TRANS64.TRYWAIT P0, [R3+URZ+0x16840], R2 ;  /* 0x01684002030075a7 */ /* 0x0022a4000800017f */
[----:B--2---:R-:W-:Y:S05]  /*130f0*/  @!P0 NANOSLEEP.SYNCS 0x989680 ;  /* 0x009896800000895d */ /* 0x004fea0003900000 */
[----:B------:R-:W2:Y:S02]  /*13100*/  @!P0 SYNCS.PHASECHK.TRANS64 P0, [R3+URZ+0x16840], R2 ;  /* 0x01684002030085a7 */ /* 0x000ea4000800007f */
[----:B--2---:R-:W-:Y:S05]  /*13110*/  @!P0 BRA `(.L_x_989) ;  /* 0xfffffffc00f08947 */ /* 0x004fea000383ffff */
[----:B------:R-:W-:Y:S05]  /*13120*/  BRA `(.L_x_1045) ;  /* 0xffffffdc006c7947 */ /* 0x000fea000383ffff */
.L_x_991:
[----:B0-----:R0:W1:Y:S02]  /*13130*/  SYNCS.PHASECHK.TRANS64.TRYWAIT P1, [R3+URZ+0x60], R24 ;  /* 0x00006018030075a7 */ /* 0x001064000802017f */
[----:B-1----:R-:W-:Y:S05]  /*13140*/  @!P1 NANOSLEEP.SYNCS 0x989680 ;  /* 0x009896800000995d */ /* 0x002fea0003900000 */
[----:B------:R-:W1:Y:S02]  /*13150*/  @!P1 SYNCS.PHASECHK.TRANS64 P1, [R3+URZ+0x60], R24 ;  /* 0x00006018030095a7 */ /* 0x000e64000802007f */
[----:B-1----:R-:W-:Y:S05]  /*13160*/  @!P1 BRA `(.L_x_991) ;  /* 0xfffffffc00f09947 */ /* 0x002fea000383ffff */
[----:B------:R-:W-:Y:S05]  /*13170*/  BRA `(.L_x_1046) ;  /* 0xffffffdc00d07947 */ /* 0x000fea000383ffff */
.L_x_996:
[----:B-1----:R1:W2:Y:S02]  /*13180*/  SYNCS.PHASECHK.TRANS64.TRYWAIT P0, [R2+URZ+0x16840], R3 ;  /* 0x01684003020075a7 */ /* 0x0022a4000800017f */
[----:B--2---:R-:W-:Y:S05]  /*13190*/  @!P0 NANOSLEEP.SYNCS 0x989680 ;  /* 0x009896800000895d */ /* 0x004fea0003900000 */
[----:B------:R-:W2:Y:S02]  /*131a0*/  @!P0 SYNCS.PHASECHK.TRANS64 P0, [R2+URZ+0x16840], R3 ;  /* 0x01684003020085a7 */ /* 0x000ea4000800007f */
[----:B--2---:R-:W-:Y:S05]  /*131b0*/  @!P0 BRA `(.L_x_996) ;  /* 0xfffffffc00f08947 */ /* 0x004fea000383ffff */
[----:B------:R-:W-:Y:S05]  /*131c0*/  BRA `(.L_x_1047) ;  /* 0xffffffe000b07947 */ /* 0x000fea000383ffff */
.L_x_998:
[----:B0-----:R0:W1:Y:S02]  /*131d0*/  SYNCS.PHASECHK.TRANS64.TRYWAIT P1, [R2+URZ+0x60], R3 ;  /* 0x00006003020075a7 */ /* 0x001064000802017f */
[----:B-1----:R-:W-:Y:S05]  /*131e0*/  @!P1 NANOSLEEP.SYNCS 0x989680 ;  /* 0x009896800000995d */ /* 0x002fea0003900000 */
[----:B------:R-:W1:Y:S02]  /*131f0*/  @!P1 SYNCS.PHASECHK.TRANS64 P1, [R2+URZ+0x60], R3 ;  /* 0x00006003020095a7 */ /* 0x000e64000802007f */
[----:B-1----:R-:W-:Y:S05]  /*13200*/  @!P1 BRA `(.L_x_998) ;  /* 0xfffffffc00f09947 */ /* 0x002fea000383ffff */
[----:B------:R-:W-:Y:S05]  /*13210*/  BRA `(.L_x_1048) ;  /* 0xffffffe400187947 */ /* 0x000fea000383ffff */
.L_x_1005:
[----:B0-----:R0:W1:Y:S02]  /*13220*/  SYNCS.PHASECHK.TRANS64.TRYWAIT P0, [R3+URZ+0x16860], R2 ;  /* 0x01686002030075a7 */ /* 0x001064000800017f */
[----:B-1----:R-:W-:Y:S05]  /*13230*/  @!P0 NANOSLEEP.SYNCS 0x989680 ;  /* 0x009896800000895d */ /* 0x002fea0003900000 */
[----:B------:R-:W1:Y:S02]  /*13240*/  @!P0 SYNCS.PHASECHK.TRANS64 P0, [R3+URZ+0x16860], R2 ;  /* 0x01686002030085a7 */ /* 0x000e64000800007f */
[----:B-1----:R-:W-:Y:S05]  /*13250*/  @!P0 BRA `(.L_x_1005) ;  /* 0xfffffffc00f08947 */ /* 0x002fea000383ffff */
[----:B------:R-:W-:Y:S05]  /*13260*/  BRA `(.L_x_1049) ;  /* 0xffffffe400d47947 */ /* 0x000fea000383ffff */
.L_x_1007:
[----:B------:R-:W-:Y:S01]  /*13270*/  BSSY B0, `(.L_x_1050) ;  /* 0x0000008000007945 */ /* 0x000fe20003800000 */
[----:B------:R-:W-:Y:S02]  /*13280*/  IMAD.MOV.U32 R13, RZ, RZ, R16 ;  /* 0x000000ffff0d7224 */ /* 0x000fe400078e0010 */
[----:B------:R-:W-:Y:S02]  /*13290*/  IMAD.MOV.U32 R12, RZ, RZ, RZ ;  /* 0x000000ffff0c7224 */ /* 0x000fe400078e00ff */
[----:B------:R-:W-:Y:S02]  /*132a0*/  IMAD.MOV.U32 R11, RZ, RZ, 0x1f ;  /* 0x0000001fff0b7424 */ /* 0x000fe400078e00ff */
[----:B------:R-:W-:-:S07]  /*132b0*/  IMAD.MOV.U32 R15, RZ, RZ, -0x1 ;  /* 0xffffffffff0f7424 */ /* 0x000fce00078e00ff */
[----:B------:R-:W-:Y:S05]  /*132c0*/  WARPSYNC.COLLECTIVE R15, `(.L_x_1051) ;  /* 0x000000000f087348 */ /* 0x000fea0003c00000 */
[----:B------:R0:W1:Y:S02]  /*132d0*/  SHFL.IDX P6, R14, R13, R12, R11 ;  /* 0x0000000c0d0e7389 */ /* 0x00006400000c000b */
[----:B01----:R-:W-:Y:S01]  /*132e0*/  ENDCOLLECTIVE ;  /* 0x000000000000791b */ /* 0x003fe20003800000 */
.L_x_1051:
[----:B------:R-:W-:Y:S05]  /*132f0*/  BSYNC B0 ;  /* 0x0000000000007941 */ /* 0x000fea0003800000 */
.L_x_1050:
        /* <DEDUP_REMOVED lines=8> */
.L_x_1052:
[----:B------:R-:W-:Y:S01]  /*13380*/  IMAD.MOV.U32 R4, RZ, RZ, R14 ;  /* 0x000000ffff047224 */ /* 0x000fe200078e000e */
[----:B------:R-:W-:Y:S06]  /*13390*/  BRA `(.L_x_1053) ;  /* 0xffffffe8001c7947 */ /* 0x000fec000383ffff */
.L_x_1010:
[----:B------:R-:W-:Y:S01]  /*133a0*/  BSSY B0, `(.L_x_1054) ;  /* 0x0000008000007945 */ /* 0x000fe20003800000 */
[----:B-----5:R-:W-:Y:S02]  /*133b0*/  IMAD.MOV.U32 R13, RZ, RZ, R2 ;  /* 0x000000ffff0d7224 */ /* 0x020fe400078e0002 */
[----:B------:R-:W-:Y:S02]  /*133c0*/  IMAD.MOV.U32 R12, RZ, RZ, 0x1 ;  /* 0x00000001ff0c7424 */ /* 0x000fe400078e00ff */
[----:B------:R-:W-:Y:S02]  /*133d0*/  IMAD.MOV.U32 R11, RZ, RZ, RZ ;  /* 0x000000ffff0b7224 */ /* 0x000fe400078e00ff */
[----:B------:R-:W-:-:S07]  /*133e0*/  IMAD.MOV.U32 R15, RZ, RZ, -0x1 ;  /* 0xffffffffff0f7424 */ /* 0x000fce00078e00ff */
[----:B0123--:R-:W-:Y:S05]  /*133f0*/  WARPSYNC.COLLECTIVE R15, `(.L_x_1055) ;  /* 0x000000000f087348 */ /* 0x00ffea0003c00000 */
[----:B------:R4:W0:Y:S02]  /*13400*/  SHFL.UP P6, R14, R13, R12, R11 ;  /* 0x0400000c0d0e7389 */ /* 0x00082400000c000b */
[----:B01234-:R-:W-:Y:S01]  /*13410*/  ENDCOLLECTIVE ;  /* 0x000000000000791b */ /* 0x01ffe20003800000 */
.L_x_1055:
[----:B------:R-:W-:Y:S05]  /*13420*/  BSYNC B0 ;  /* 0x0000000000007941 */ /* 0x000fea0003800000 */
.L_x_1054:
        /* <DEDUP_REMOVED lines=10> */
.L_x_1056:
        /* <DEDUP_REMOVED lines=8> */
.L_x_1057:
        /* <DEDUP_REMOVED lines=8> */
.L_x_1058:
        /* <DEDUP_REMOVED lines=8> */
.L_x_1059:
        /* <DEDUP_REMOVED lines=8> */
.L_x_1060:
[----:B------:R-:W-:Y:S05]  /*136d0*/  BRA `(.L_x_1061) ;  /* 0xffffffe400d87947 */ /* 0x000fea000383ffff */
.L_x_1015:
[----:B------:R-:W-:Y:S01]  /*136e0*/  BSSY B0, `(.L_x_1062) ;  /* 0x0000008000007945 */ /* 0x000fe20003800000 */
[----:B-----5:R-:W-:Y:S02]  /*136f0*/  IMAD.MOV.U32 R13, RZ, RZ, R2 ;  /* 0x000000ffff0d7224 */ /* 0x020fe400078e0002 */
[----:B------:R-:W-:Y:S02]  /*13700*/  IMAD.MOV.U32 R12, RZ, RZ, 0x1 ;  /* 0x00000001ff0c7424 */ /* 0x000fe400078e00ff */
[----:B------:R-:W-:Y:S02]  /*13710*/  IMAD.MOV.U32 R11, RZ, RZ, RZ ;  /* 0x000000ffff0b7224 */ /* 0x000fe400078e00ff */
[----:B------:R-:W-:-:S07]  /*13720*/  IMAD.MOV.U32 R15, RZ, RZ, -0x1 ;  /* 0xffffffffff0f7424 */ /* 0x000fce00078e00ff */
[----:B01-3--:R-:W-:Y:S05]  /*13730*/  WARPSYNC.COLLECTIVE R15, `(.L_x_1063) ;  /* 0x000000000f087348 */ /* 0x00bfea0003c00000 */
[----:B------:R2:W4:Y:S02]  /*13740*/  SHFL.UP P6, R14, R13, R12, R11 ;  /* 0x0400000c0d0e7389 */ /* 0x00052400000c000b */
[----:B01234-:R-:W-:Y:S01]  /*13750*/  ENDCOLLECTIVE ;  /* 0x000000000000791b */ /* 0x01ffe20003800000 */
.L_x_1063:
[----:B------:R-:W-:Y:S05]  /*13760*/  BSYNC B0 ;  /* 0x0000000000007941 */ /* 0x000fea0003800000 */
.L_x_1062:
        /* <DEDUP_REMOVED lines=10> */
.L_x_1064:
        /* <DEDUP_REMOVED lines=8> */
.L_x_1065:
        /* <DEDUP_REMOVED lines=8> */
.L_x_1066:
        /* <DEDUP_REMOVED lines=8> */
.L_x_1067:
        /* <DEDUP_REMOVED lines=8> */
.L_x_1068:
[----:B------:R-:W-:Y:S05]  /*13a10*/  BRA `(.L_x_1069) ;  /* 0xffffffe400b47947 */ /* 0x000fea000383ffff */
.L_x_1017:
[----:B------:R-:W-:Y:S01]  /*13a20*/  BSSY B0, `(.L_x_1070) ;  /* 0x0000006000007945 */ /* 0x000fe20003800000 */
[----:B------:R-:W-:Y:S01]  /*13a30*/  PLOP3.LUT P6, PT, P6, PT, PT, 0x8, 0x0 ;  /* 0x000000000000781c */ /* 0x000fe200037ce170 */
[----:B------:R-:W-:-:S12]  /*13a40*/  IMAD.MOV.U32 R15, RZ, RZ, -0x1 ;  /* 0xffffffffff0f7424 */ /* 0x000fd800078e00ff */
[----:B01-3--:R-:W-:Y:S05]  /*13a50*/  WARPSYNC.COLLECTIVE R15, `(.L_x_1071) ;  /* 0x000000000f087348 */ /* 0x00bfea0003c00000 */
[----:B------:R-:W-:Y:S01]  /*13a60*/  VOTE.ANY R14, PT, P6 ;  /* 0x00000000000e7806 */ /* 0x000fe200030e0100 */
[----:B01-3--:R-:W-:Y:S06]  /*13a70*/  ENDCOLLECTIVE ;  /* 0x000000000000791b */ /* 0x00bfec0003800000 */
.L_x_1071:
[----:B------:R-:W-:Y:S05]  /*13a80*/  BSYNC B0 ;  /* 0x0000000000007941 */ /* 0x000fea0003800000 */
.L_x_1070:
        /* <DEDUP_REMOVED lines=9> */
.L_x_1072:
[----:B------:R-:W-:Y:S01]  /*13b20*/  IMAD.MOV.U32 R17, RZ, RZ, R14 ;  /* 0x000000ffff117224 */ /* 0x000fe200078e000e */
[----:B------:R-:W-:Y:S06]  /*13b30*/  BRA `(.L_x_1073) ;  /* 0xffffffe400a47947 */ /* 0x000fec000383ffff */
.L_x_1019:
[----:B------:R-:W-:Y:S01]  /*13b40*/  BSSY B0, `(.L_x_1074) ;  /* 0x0000007000007945 */ /* 0x000fe20003800000 */
[----:B------:R-:W-:Y:S02]  /*13b50*/  IMAD.MOV.U32 R13, RZ, RZ, R8 ;  /* 0x000000ffff0d7224 */ /* 0x000fe400078e0008 */
[----:B------:R-:W-:Y:S02]  /*13b60*/  IMAD.MOV.U32 R11, RZ, RZ, 0x1f ;  /* 0x0000001fff0b7424 */ /* 0x000fe400078e00ff */
[----:B------:R-:W-:-:S07]  /*13b70*/  IMAD.MOV.U32 R15, RZ, RZ, -0x1 ;  /* 0xffffffffff0f7424 */ /* 0x000fce00078e00ff */
[----:B01234-:R-:W-:Y:S05]  /*13b80*/  WARPSYNC.COLLECTIVE R15, `(.L_x_1075) ;  /* 0x000000000f087348 */ /* 0x01ffea0003c00000 */
[----:B------:R0:W0:Y:S02]  /*13b90*/  SHFL.IDX P6, R14, R13, R12, R11 ;  /* 0x0000000c0d0e7389 */ /* 0x00002400000c000b */
[----:B01234-:R-:W-:Y:S01]  /*13ba0*/  ENDCOLLECTIVE ;  /* 0x000000000000791b */ /* 0x01ffe20003800000 */
.L_x_1075:
[----:B------:R-:W-:Y:S05]  /*13bb0*/  BSYNC B0 ;  /* 0x0000000000007941 */ /* 0x000fea0003800000 */
.L_x_1074:
[----:B------:R-:W-:Y:S05]  /*13bc0*/  BRA `(.L_x_1018) ;  /* 0xffffffe4009c7947 */ /* 0x000fea000383ffff */
.L_x_1023:
[----:B0-----:R0:W1:Y:S02]  /*13bd0*/  SYNCS.PHASECHK.TRANS64.TRYWAIT P0, [R9+URZ+0x16820], R0 ;  /* 0x01682000090075a7 */ /* 0x001064000800017f */
[----:B-1----:R-:W-:Y:S05]  /*13be0*/  @!P0 NANOSLEEP.SYNCS 0x989680 ;  /* 0x009896800000895d */ /* 0x002fea0003900000 */
[----:B------:R-:W1:Y:S02]  /*13bf0*/  @!P0 SYNCS.PHASECHK.TRANS64 P0, [R9+URZ+0x16820], R0 ;  /* 0x01682000090085a7 */ /* 0x000e64000800007f */
[----:B-1----:R-:W-:Y:S05]  /*13c00*/  @!P0 BRA `(.L_x_1023) ;  /* 0xfffffffc00f08947 */ /* 0x002fea000383ffff */
[----:B------:R-:W-:Y:S05]  /*13c10*/  BRA `(.L_x_1076) ;  /* 0xffffffec00007947 */ /* 0x000fea000383ffff */
.L_x_1024:
        /* <DEDUP_REMOVED lines=8> */
[----:B0--3--:R-:W-:Y:S05]  /*13ca0*/  WARPSYNC.COLLECTIVE R15, `(.L_x_1078) ;  /* 0x000000000f087348 */ /* 0x009fea0003c00000 */
[----:B------:R1:W2:Y:S02]  /*13cb0*/  SHFL.IDX P6, R14, R13, R12, R11 ;  /* 0x0000000c0d0e7389 */ /* 0x0002a400000c000b */
[----:B0123--:R-:W-:Y:S01]  /*13cc0*/  ENDCOLLECTIVE ;  /* 0x000000000000791b */ /* 0x00ffe20003800000 */
.L_x_1078:
[----:B------:R-:W-:Y:S05]  /*13cd0*/  BSYNC B0 ;  /* 0x0000000000007941 */ /* 0x000fea0003800000 */
.L_x_1077:
[----:B------:R-:W-:Y:S05]  /*13ce0*/  BRA `(.L_x_1079) ;  /* 0xffffffe800e87947 */ /* 0x000fea000383ffff */
.L_x_1027:
[----:B------:R-:W-:Y:S01]  /*13cf0*/  BSSY B1, `(.L_x_1080) ;  /* 0x0000006000017945 */ /* 0x000fe20003800000 */
[----:B------:R-:W-:-:S07]  /*13d00*/  IMAD.MOV.U32 R15, RZ, RZ, -0x1 ;  /* 0xffffffffff0f7424 */ /* 0x000fce00078e00ff */
[----:B0--3--:R-:W-:Y:S05]  /*13d10*/  WARPSYNC.COLLECTIVE R15, `(.L_x_1081) ;  /* 0x000000000f0c7348 */ /* 0x009fea0003c00000 */
[----:B------:R-:W-:Y:S02]  /*13d20*/  ELECT P6, UR62, PT ;  /* 0x00000000003e782f */ /* 0x000fe400038c0000 */
[----:B------:R-:W-:Y:S01]  /*13d30*/  MOV R14, UR62 ;  /* 0x0000003e000e7c02 */ /* 0x000fe20008000f00 */
[----:B0--3--:R-:W-:Y:S10]  /*13d40*/  ENDCOLLECTIVE ;  /* 0x000000000000791b */ /* 0x009ff40003800000 */
.L_x_1081:
[----:B------:R-:W-:Y:S05]  /*13d50*/  BSYNC B1 ;  /* 0x0000000000017941 */ /* 0x000fea0003800000 */
.L_x_1080:
[----:B------:R-:W-:Y:S05]  /*13d60*/  BRA `(.L_x_1082) ;  /* 0xffffffe800e07947 */ /* 0x000fea000383ffff */
.L_x_1029:
[----:B0-----:R0:W1:Y:S02]  /*13d70*/  SYNCS.PHASECHK.TRANS64.TRYWAIT P0, [R7+URZ], R2 ;  /* 0x00000002070075a7 */ /* 0x001064000800017f */
[----:B-1----:R-:W-:Y:S05]  /*13d80*/  @!P0 NANOSLEEP.SYNCS 0x989680 ;  /* 0x009896800000895d */ /* 0x002fea0003900000 */
[----:B------:R-:W1:Y:S02]  /*13d90*/  @!P0 SYNCS.PHASECHK.TRANS64 P0, [R7+URZ], R2 ;  /* 0x00000002070085a7 */ /* 0x000e64000800007f */
[----:B-1----:R-:W-:Y:S05]  /*13da0*/  @!P0 BRA `(.L_x_1029) ;  /* 0xfffffffc00f08947 */ /* 0x002fea000383ffff */
[----:B------:R-:W-:Y:S05]  /*13db0*/  BRA `(.L_x_1083) ;  /* 0xffffffec00147947 */ /* 0x000fea000383ffff */
.L_x_1030:
[----:B-1----:R1:W2:Y:S02]  /*13dc0*/  SYNCS.PHASECHK.TRANS64.TRYWAIT P0, [R3+URZ], R0 ;  /* 0x00000000030075a7 */ /* 0x0022a4000800017f */
[----:B--2---:R-:W-:Y:S05]  /*13dd0*/  @!P0 NANOSLEEP.SYNCS 0x989680 ;  /* 0x009896800000895d */ /* 0x004fea0003900000 */
[----:B------:R-:W2:Y:S02]  /*13de0*/  @!P0 SYNCS.PHASECHK.TRANS64 P0, [R3+URZ], R0 ;  /* 0x00000000030085a7 */ /* 0x000ea4000800007f */
[----:B--2---:R-:W-:Y:S05]  /*13df0*/  @!P0 BRA `(.L_x_1030) ;  /* 0xfffffffc00f08947 */ /* 0x004fea000383ffff */
[----:B------:R-:W-:Y:S05]  /*13e00*/  BRA `(.L_x_1084) ;  /* 0xffffffec00087947 */ /* 0x000fea000383ffff */
.L_x_1032:
[----:B-1----:R1:W2:Y:S02]  /*13e10*/  SYNCS.PHASECHK.TRANS64.TRYWAIT P0, [R5+URZ], R2 ;  /* 0x00000002050075a7 */ /* 0x0022a4000800017f */
[----:B--2---:R-:W-:Y:S05]  /*13e20*/  @!P0 NANOSLEEP.SYNCS 0x989680 ;  /* 0x009896800000895d */ /* 0x004fea0003900000 */
[----:B------:R-:W2:Y:S02]  /*13e30*/  @!P0 SYNCS.PHASECHK.TRANS64 P0, [R5+URZ], R2 ;  /* 0x00000002050085a7 */ /* 0x000ea4000800007f */
[----:B--2---:R-:W-:Y:S05]  /*13e40*/  @!P0 BRA `(.L_x_1032) ;  /* 0xfffffffc00f08947 */ /* 0x004fea000383ffff */
[----:B------:R-:W-:Y:S05]  /*13e50*/  BRA `(.L_x_1085) ;  /* 0xffffffec000c7947 */ /* 0x000fea000383ffff */
.L_x_1086:
        /* <DEDUP_REMOVED lines=10> */
.L_x_2280:


//--------------------- .text._ZN7cutlass13device_kernelIN5flash11enable_sm90INS1_16FlashAttnFwdSm90INS1_25CollectiveMainloopFwdSm90ILi2EN4cute5tupleIJNS5_1CILi1EEES8_S8_EEENS6_IJNS7_ILi192EEENS7_ILi128EEENS7_ILi64EEEEEELi64ENS_6half_tEfNS_4arch4Sm90ELb0ELb1ELb0ELb1ELb0ELb1ELb0ELb1ELb1ELb0ELb0ELb0EEENS1_21CollectiveEpilogueFwdINS6_IJSA_SC_SB_EEES9_SE_SG_Li384ELb1ELb0ELb0ELb0EEENS1_36VarlenDynamicPersistentTileSchedulerILi192ELi128ELi384ELi32ELb0ELb0ELb1ELb1ELb0ELb1EEEEEEEEEvNT_6ParamsE --------------------------
	.section	.text._ZN7cutlass13device_kernelIN5flash11enable_sm90INS1_16FlashAttnFwdSm90INS1_25CollectiveMainloopFwdSm90ILi2EN4cute5tupleIJNS5_1CILi1EEES8_S8_EEENS6_IJNS7_ILi192EEENS7_ILi128EEENS7_ILi64EEEEEELi64ENS_6half_tEfNS_4arch4Sm90ELb0ELb1ELb0ELb1ELb0ELb1ELb0ELb1ELb1ELb0ELb0ELb0EEENS1_21CollectiveEpilogueFwdINS6_IJSA_SC_SB_EEES9_SE_SG_Li384ELb1ELb0ELb0ELb0EEENS1_36VarlenDynamicPersistentTileSchedulerILi192ELi128ELi384ELi32ELb0ELb0ELb1ELb1ELb0ELb1EEEEEEEEEvNT_6ParamsE,"ax",@progbits
	.align	128
.text._ZN7cutlass13device_kernelIN5flash11enable_sm90INS1_16FlashAttnFwdSm90INS1_25CollectiveMainloopFwdSm90ILi2EN4cute5tupleIJNS5_1CILi1EEES8_S8_EEENS6_IJNS7_ILi192EEENS7_ILi128EEENS7_ILi64EEEEEELi64ENS_6half_tEfNS_4arch4Sm90ELb0ELb1ELb0ELb1ELb0ELb1ELb0ELb1ELb1ELb0ELb0ELb0EEENS1_21CollectiveEpilogueFwdINS6_IJSA_SC_SB_EEES9_SE_SG_Li384ELb1ELb0ELb0ELb0EEENS1_36VarlenDynamicPersistentTileSchedulerILi192ELi128ELi384ELi32ELb0ELb0ELb1ELb1ELb0ELb1EEEEEEEEEvNT_6ParamsE:
        .type           _ZN7cutlass13device_kernelIN5flash11enable_sm90INS1_16FlashAttnFwdSm90INS1_25CollectiveMainloopFwdSm90ILi2EN4cute5tupleIJNS5_1CILi1EEES8_S8_EEENS6_IJNS7_ILi192EEENS7_ILi128EEENS7_ILi64EEEEEELi64ENS_6half_tEfNS_4arch4Sm90ELb0ELb1ELb0ELb1ELb0ELb1ELb0ELb1ELb1ELb0ELb0ELb0EEENS1_21CollectiveEpilogueFwdINS6_IJSA_SC_SB_EEES9_SE_SG_Li384ELb1ELb0ELb0ELb0EEENS1_36VarlenDynamicPersistentTileSchedulerILi192ELi128ELi384ELi32ELb0ELb0ELb1ELb1ELb0ELb1EEEEEEEEEvNT_6ParamsE,@function
        .size           _ZN7cutlass13device_kernelIN5flash11enable_sm90INS1_16FlashAttnFwdSm90INS1_25CollectiveMainloopFwdSm90ILi2EN4cute5tupleIJNS5_1CILi1EEES8_S8_EEENS6_IJNS7_ILi192EEENS7_ILi128EEENS7_ILi64EEEEEELi64ENS_6half_tEfNS_4arch4Sm90ELb0ELb1ELb0ELb1ELb0ELb1ELb0ELb1ELb1ELb0ELb0ELb0EEENS1_21CollectiveEpilogueFwdINS6_IJSA_SC_SB_EEES9_SE_SG_Li384ELb1ELb0ELb0ELb0EEENS1_36VarlenDynamicPersistentTileSchedulerILi192ELi128ELi384ELi32ELb0ELb0ELb1ELb1ELb0ELb1EEEEEEEEEvNT_6ParamsE,(.L_x_2281 - _ZN7cutlass13device_kernelIN5flash11enable_sm90INS1_16FlashAttnFwdSm90INS1_25CollectiveMainloopFwdSm90ILi2EN4cute5tupleIJNS5_1CILi1EEES8_S8_EEENS6_IJNS7_ILi192EEENS7_ILi128EEENS7_ILi64EEEEEELi64ENS_6half_tEfNS_4arch4Sm90ELb0ELb1ELb0ELb1ELb0ELb1ELb0ELb1ELb1ELb0ELb0ELb0EEENS1_21CollectiveEpilogueFwdINS6_IJSA_SC_SB_EEES9_SE_SG_Li384ELb1ELb0ELb0ELb0EEENS1_36VarlenDynamicPersistentTileSchedulerILi192ELi128ELi384ELi32ELb0ELb0ELb1ELb1ELb0ELb1EEEEEEEEEvNT_6ParamsE)
        .other          _ZN7cutlass13device_kernelIN5flash11enable_sm90INS1_16FlashAttnFwdSm90INS1_25CollectiveMainloopFwdSm90ILi2EN4cute5tupleIJNS5_1CILi1EEES8_S8_EEENS6_IJNS7_ILi192EEENS7_ILi128EEENS7_ILi64EEEEEELi64ENS_6half_tEfNS_4arch4Sm90ELb0ELb1ELb0ELb1ELb0ELb1ELb0ELb1ELb1ELb0ELb0ELb0EEENS1_21CollectiveEpilogueFwdINS6_IJSA_SC_SB_EEES9_SE_SG_Li384ELb1ELb0ELb0ELb0EEENS1_36VarlenDynamicPersistentTileSchedulerILi192ELi128ELi384ELi32ELb0ELb0ELb1ELb1ELb0ELb1EEEEEEEEEvNT_6ParamsE,@"STO_CUDA_ENTRY STV_DEFAULT"
_ZN7cutlass13device_kernelIN5flash11enable_sm90INS1_16FlashAttnFwdSm90INS1_25CollectiveMainloopFwdSm90ILi2EN4cute5tupleIJNS5_1CILi1EEES8_S8_EEENS6_IJNS7_ILi192EEENS7_ILi128EEENS7_ILi64EEEEEELi64ENS_6half_tEfNS_4arch4Sm90ELb0ELb1ELb0ELb1ELb0ELb1ELb0ELb1ELb1ELb0ELb0ELb0EEENS1_21CollectiveEpilogueFwdINS6_IJSA_SC_SB_EEES9_SE_SG_Li384ELb1ELb0ELb0ELb0EEENS1_36VarlenDynamicPersistentTileSchedulerILi192ELi128ELi384ELi32ELb0ELb0ELb1ELb1ELb0ELb1EEEEEEEEEvNT_6ParamsE:
        /* <DEDUP_REMOVED lines=27> */
.L_x_1088:
[----:B------:R-:W-:Y:S05]  /*01b0*/  BSYNC B0 ;  /* 0x0000000000007941 */ /* 0x000fea0003800000 */
.L_x_1087:
        /* <DEDUP_REMOVED lines=41> */
.L_x_1089:
        /* <DEDUP_REMOVED lines=22> */
.L_x_1090:
        /* <DEDUP_REMOVED lines=18> */
.L_x_1091:
        /* <DEDUP_REMOVED lines=22> */
.L_x_1092:
        /* <DEDUP_REMOVED lines=22> */
.L_x_1093:
[----:B------:R-:W-:Y:S01]  /*0990*/  PLOP3.LUT P0, PT, PT, PT, UP0, 0x80, 0x0 ;  /* 0x000000000000781c */ /* 0x000fe20003f0f008 */
[----:B------:R-:W-:Y:S01]  /*09a0*/  UMOV UR36, 0x1 ;  /* 0x0000000100247882 */ /* 0x000fe20000000000 */
[----:B------:R-:W-:Y:S01]  /*09b0*/  NOP ;  /* 0x0000000000007918 */ /* 0x000fe20000000000 */
[----:B------:R-:W-:Y:S01]  /*09c0*/  USEL UR36, UR36, 0x2, !UP0 ;  /* 0x0000000224247887 */ /* 0x000fe2000c000000 */
[----:B------:R-:W-:Y:S01]  /*09d0*/  BSSY B7, `(.L_x_1094) ;  /* 0x0001b2d000077945 */ /* 0x000fe20003800000 */
[----:B------:R-:W-:Y:S01]  /*09e0*/  ULDC.64 UR38, c[0x0][0x208] ;  /* 0x0000820000267ab9 */ /* 0x000fe20000000a00 */
[----:B012-4-:R-:W-:Y:S07]  /*09f0*/  BAR.SYNC.DEFER_BLOCKING 0x0 ;  /* 0x0000000000007b1d */ /* 0x017fee0000010000 */
[----:B------:R-:W-:Y:S05]  /*0a00*/  @!P0 BRA `(.L_x_1095) ;  /* 0x0000015c00648947 */ /* 0x000fea0003800000 */
.L_x_1096:
[----:B------:R-:W-:-:S08]  /*0a10*/  NOP ;  /* 0x0000000000007918 */ /* 0x000fd00000000000 */
[----:B------:R-:W0:Y:S02]  /*0a20*/  USETMAXREG.TRY_ALLOC.CTAPOOL UP0, 0xa0 ;  /* 0x000000a0000079c8 */ /* 0x000e240008000600 */
[----:B0-----:R-:W-:-:S13]  /*0a30*/  PLOP3.LUT P0, PT, PT, PT, UP0, 0x80, 0x0 ;  /* 0x000000000000781c */ /* 0x001fda0003f0f008 */
[----:B------:R-:W-:Y:S05]  /*0a40*/  @!P0 BRA `(.L_x_1096) ;  /* 0xfffffffc00f08947 */ /* 0x000fea000383ffff */
[----:B------:R-:W0:Y:S01]  /*0a50*/  S2R R0, SR_TID.X ;  /* 0x0000000000007919 */ /* 0x000e220000002100 */
[----:B------:R-:W1:Y:S01]  /*0a60*/  S2UR UR5, SR_CgaCtaId ;  /* 0x00000000000579c3 */ /* 0x000e620000008800 */
[----:B------:R-:W-:Y:S01]  /*0a70*/  UMOV UR4, 0x400 ;  /* 0x0000040000047882 */ /* 0x000fe20000000000 */
[----:B------:R-:W-:-:S06]  /*0a80*/  LOP3.LUT R22, R22, 0xefffffff, RZ, 0xc0, !PT ;  /* 0xefffffff16167812 */ /* 0x000fcc00078ec0ff */
[----:B------:R-:W-:Y:S06]  /*0a90*/  BAR.ARV 0x8, 0x1a0 ;  /* 0x0206800000007b1d */ /* 0x000fec0000002000 */
[----:B-1----:R-:W-:-:S06]  /*0aa0*/  ULEA UR4, UR5, UR4, 0x18 ;  /* 0x0000000405047291 */ /* 0x002fcc000f8ec03f */
[----:B------:R-:W-:Y:S01]  /*0ab0*/  IMAD.U32 R2, RZ, RZ, UR4 ;  /* 0x00000004ff027e24 */ /* 0x000fe2000f8e00ff */
[----:B0-----:R-:W-:Y:S01]  /*0ac0*/  SHF.R.U32.HI R0, RZ, 0x7, R0 ;  /* 0x00000007ff007819 */ /* 0x001fe20000011600 */
[----:B------:R-:W-:-:S03]  /*0ad0*/  ULDC UR4, c[0x0][0xc14] ;  /* 0x0003050000047ab9 */ /* 0x000fc60000000800 */
[----:B------:R-:W-:-:S13]  /*0ae0*/  ISETP.NE.AND P0, PT, R0, 0x1, PT ;  /* 0x000000010000780c */ /* 0x000fda0003f05270 */
[----:B------:R-:W-:Y:S01]  /*0af0*/  @P0 LOP3.LUT R22, R22, 0x10000000, RZ, 0xfc, !PT ;  /* 0x1000000016160812 */ /* 0x000fe200078efcff */
[----:B------:R-:W-:Y:S08]  /*0b00*/  @!P0 BAR.ARV 0x9, 0x100 ;  /* 0x0244000000008b1d */ /* 0x000ff00000002000 */
[----:B------:R-:W-:Y:S06]  /*0b10*/  BAR.SYNC.DEFER_BLOCKING 0x5, 0x1a0 ;  /* 0x0146800000007b1d */ /* 0x000fec0000010000 */
[----:B------:R-:W0:Y:S02]  /*0b20*/  LDS.128 R12, [R2+0x168d0] ;  /* 0x0168d000020c7984 */ /* 0x000e240000000c00 */
[----:B------:R-:W-:Y:S06]  /*0b30*/  BAR.ARV 0x4, 0x1a0 ;  /* 0x0106800000007b1d */ /* 0x000fec0000002000 */
[----:B0-----:R-:W-:-:S13]  /*0b40*/  ISETP.GE.AND P0, PT, R15, UR4, PT ;  /* 0x000000040f007c0c */ /* 0x001fda000bf06270 */
[----:B------:R-:W-:Y:S05]  /*0b50*/  @P0 BRA `(.L_x_1097) ;  /* 0x000001b000500947 */ /* 0x000fea0003800000 */
[----:B------:R-:W0:Y:S01]  /*0b60*/  S2R R0, SR_TID.X ;  /* 0x0000000000007919 */ /* 0x000e220000002100 */
[----:B------:R-:W-:Y:S01]  /*0b70*/  CS2R R18, SRZ ;  /* 0x0000000000127805 */ /* 0x000fe2000001ff00 */
[----:B------:R-:W-:Y:S01]  /*0b80*/  IMAD.MOV.U32 R16, RZ, RZ, RZ ;  /* 0x000000ffff107224 */ /* 0x000fe200078e00ff */
[----:B------:R-:W-:Y:S01]  /*0b90*/  ULOP3.LUT UR37, UR36, 0x1, URZ, 0xfc, !UPT ;  /* 0x0000000124257892 */ /* 0x000fe2000f8efc3f */
[----:B------:R1:W-:Y:S01]  /*0ba0*/  STL [R1+0x4], R13 ;  /* 0x0000040d01007387 */ /* 0x0003e20000100800 */
[----:B0-----:R-:W-:-:S05]  /*0bb0*/  VIADD R10, R0, 0xffffff80 ;  /* 0xffffff80000a7836 */ /* 0x001fca0000000000 */
[----:B------:R-:W-:-:S04]  /*0bc0*/  SHF.R.S32.HI R0, RZ, 0x1f, R10 ;  /* 0x0000001fff007819 */ /* 0x000fc8000001140a */
[CC--:B------:R-:W-:Y:S02]  /*0bd0*/  LEA.HI R4, R0.reuse, R10.reuse, RZ, 0x2 ;  /* 0x0000000a00047211 */ /* 0x0c0fe400078f10ff */
[-C--:B------:R-:W-:Y:S02]  /*0be0*/  LEA.HI R3, R0, R10.reuse, RZ, 0x7 ;  /* 0x0000000a00037211 */ /* 0x080fe400078f38ff */
[--C-:B------:R-:W-:Y:S02]  /*0bf0*/  SHF.R.S32.HI R17, RZ, 0x2, R4.reuse ;  /* 0x00000002ff117819 */ /* 0x100fe40000011404 */
[----:B------:R-:W-:Y:S02]  /*0c00*/  LOP3.LUT R5, R3, 0xffffff80, RZ, 0xc0, !PT ;  /* 0xffffff8003057812 */ /* 0x000fe400078ec0ff */
[----:B------:R-:W-:Y:S01]  /*0c10*/  LOP3.LUT R3, R4, 0xfffffffc, RZ, 0xc0, !PT ;  /* 0xfffffffc04037812 */ /* 0x000fe200078ec0ff */
[----:B------:R-:W-:Y:S01]  /*0c20*/  VIADD R9, R17, 0x60 ;  /* 0x0000006011097836 */ /* 0x000fe20000000000 */
[----:B------:R-:W-:Y:S01]  /*0c30*/  SHF.R.S32.HI R4, RZ, 0x1f, R4 ;  /* 0x0000001fff047819 */ /* 0x000fe20000011404 */
[----:B------:R-:W-:Y:S01]  /*0c40*/  IMAD.IADD R5, R10, 0x1, -R5 ;  /* 0x000000010a057824 */ /* 0x000fe200078e0a05 */
[----:B------:R-:W-:Y:S01]  /*0c50*/  LEA.HI R0, R0, R10, RZ, 0x5 ;  /* 0x0000000a00007211 */ /* 0x000fe200078f28ff */
[----:B------:R-:W-:Y:S01]  /*0c60*/  IMAD.SHL.U32 R7, R9, 0x40, RZ ;  /* 0x0000004009077824 */ /* 0x000fe200078e00ff */
[----:B------:R-:W-:Y:S01]  /*0c70*/  SHF.R.S32.HI R8, RZ, 0x1f, R9 ;  /* 0x0000001fff087819 */ /* 0x000fe20000011409 */
[----:B------:R-:W-:Y:S01]  /*0c80*/  IMAD.IADD R11, R10, 0x1, -R3 ;  /* 0x000000010a0b7824 */ /* 0x000fe200078e0a03 */
[----:B------:R-:W-:-:S02]  /*0c90*/  SHF.R.S32.HI R6, RZ, 0x1f, R5 ;  /* 0x0000001fff067819 */ /* 0x000fc40000011405 */
[----:B------:R-:W-:Y:S01]  /*0ca0*/  LEA.HI R9, R8, R9, RZ, 0x3 ;  /* 0x0000000908097211 */ /* 0x000fe200078f18ff */
[----:B------:R-:W-:Y:S01]  /*0cb0*/  IMAD.SHL.U32 R3, R11, 0x8, RZ ;  /* 0x000000080b037824 */ /* 0x000fe200078e00ff */
[----:B------:R-:W-:Y:S02]  /*0cc0*/  LOP3.LUT R8, R7, 0x1c0, RZ, 0xc0, !PT ;  /* 0x000001c007087812 */ /* 0x000fe400078ec0ff */
[----:B------:R-:W-:Y:S01]  /*0cd0*/  LEA.HI R6, R6, R5, RZ, 0x2 ;  /* 0x0000000506067211 */ /* 0x000fe200078f10ff */
[----:B------:R-:W-:Y:S01]  /*0ce0*/  IMAD.SHL.U32 R9, R9, 0x40, RZ ;  /* 0x0000004009097824 */ /* 0x000fe200078e00ff */
[----:B------:R-:W-:Y:S02]  /*0cf0*/  LOP3.LUT R3, R8, 0x38, R3, 0xf8, !PT ;  /* 0x0000003808037812 */ /* 0x000fe400078ef803 */
[----:B------:R-:W-:Y:S02]  /*0d00*/  SHF.R.U32.HI R8, RZ, 0x3, R8 ;  /* 0x00000003ff087819 */ /* 0x000fe40000011608 */
[----:B------:R-:W-:-:S02]  /*0d10*/  LOP3.LUT R11, R9, 0xfffffe00, RZ, 0xc0, !PT ;  /* 0xfffffe00090b7812 */ /* 0x000fc400078ec0ff */
[----:B------:R-:W-:Y:S02]  /*0d20*/  LEA.HI R4, R4, R17, RZ, 0x3 ;  /* 0x0000001104047211 */ /* 0x000fe400078f18ff */
[----:B------:R-:W-:Y:S01]  /*0d30*/  LOP3.LUT R6, R6, 0x7ffffffc, RZ, 0xc0, !PT ;  /* 0x7ffffffc06067812 */ /* 0x000fe200078ec0ff */
[----:B------:R1:W-:Y:S01]  /*0d40*/  STL [R1+0x2c], R11 ;  /* 0x00002c0b01007387 */ /* 0x0003e20000100800 */
[----:B------:R-:W-:Y:S02]  /*0d50*/  LOP3.LUT R3, R11, R3, R8, 0xf6, !PT ;  /* 0x000000030b037212 */ /* 0x000fe400078ef608 */
[----:B------:R-:W-:Y:S01]  /*0d60*/  LOP3.LUT R4, R4, 0xfffffff8, RZ, 0xc0, !PT ;  /* 0xfffffff804047812 */ /* 0x000fe200078ec0ff */
[----:B------:R-:W-:Y:S01]  /*0d70*/  IMAD.IADD R155, R5, 0x1, -R6 ;  /* 0x00000001059b7824 */ /* 0x000fe200078e0a06 */
[----:B------:R-:W-:Y:S01]  /*0d80*/  SHF.R.S32.HI R5, RZ, 0x5, R0 ;  /* 0x00000005ff057819 */ /* 0x000fe20000011400 */
[----:B------:R-:W-:Y:S01]  /*0d90*/  IMAD R0, R3, 0x2, R2 ;  /* 0x0000000203007824 */ /* 0x000fe200078e0202 */
[----:B------:R1:W-:Y:S01]  /*0da0*/  STL [R1+0x8], R14 ;  /* 0x0000080e01007387 */ /* 0x0003e20000100800 */
[----:B------:R-:W-:-:S03]  /*0db0*/  IMAD.IADD R4, R17, 0x1, -R4 ;  /* 0x0000000111047824 */ /* 0x000fc600078e0a04 */
[----:B------:R1:W-:Y:S04]  /*0dc0*/  STL [R1+0xc], R15 ;  /* 0x00000c0f01007387 */ /* 0x0003e80000100800 */
[----:B------:R1:W-:Y:S04]  /*0dd0*/  STL [R1+0x38], RZ ;  /* 0x000038ff01007387 */ /* 0x0003e80000100800 */
[----:B------:R1:W-:Y:S04]  /*0de0*/  STL [R1+0x10], RZ ;  /* 0x000010ff01007387 */ /* 0x0003e80000100800 */
[----:B------:R1:W-:Y:S04]  /*0df0*/  STL [R1+0x40], R0 ;  /* 0x0000400001007387 */ /* 0x0003e80000100800 */
[----:B------:R1:W-:Y:S02]  /*0e00*/  STL [R1+0x28], R4 ;  /* 0x0000280401007387 */ /* 0x0003e40000100800 */
.L_x_1311:
[----:B------:R-:W2:Y:S01]  /*0e10*/  LDL R34, [R1+0xc] ;  /* 0x00000c0001227983 */ /* 0x000ea20000100800 */
[----:B------:R-:W-:Y:S05]  /*0e20*/  YIELD ;  /* 0x0000000000007946 */ /* 0x000fea0003800000 */
[----:B------:R-:W-:Y:S01]  /*0e30*/  ULDC.64 UR4, c[0x0][0xa28] ;  /* 0x00028a0000047ab9 */ /* 0x000fe20000000a00 */
[----:B01-345:R-:W2:Y:S01]  /*0e40*/  LDC.64 R6, c[0x0][0xa08] ;  /* 0x00028200ff067b82 */ /* 0x03bea20000000a00 */
[----:B------:R-:W-:Y:S01]  /*0e50*/  ISETP.NE.U32.AND P1, PT, RZ, UR4, PT ;  /* 0x00000004ff007c0c */ /* 0x000fe2000bf25070 */
[----:B-1----:R-:W-:Y:S02]  /*0e60*/  IMAD.MOV.U32 R0, RZ, RZ, RZ ;  /* 0x000000ffff007224 */ /* 0x002fe400078e00ff */
[----:B------:R-:W-:Y:S01]  /*0e70*/  IMAD.MOV.U32 R32, RZ, RZ, RZ ;  /* 0x000000ffff207224 */ /* 0x000fe200078e00ff */
[----:B------:R-:W-:Y:S01]  /*0e80*/  ISETP.NE.AND.EX P1, PT, RZ, UR5, PT, P1 ;  /* 0x00000005ff007c0c */ /* 0x000fe2000bf25310 */
[----:B------:R-:W-:-:S02]  /*0e90*/  ULDC.64 UR4, c[0x0][0xa18] ;  /* 0x0002860000047ab9 */ /* 0x000fc40000000a00 */
[----:B------:R-:W-:-:S04]  /*0ea0*/  ISETP.NE.U32.AND P2, PT, RZ, UR4, PT ;  /* 0x00000004ff007c0c */ /* 0x000fc8000bf45070 */
[----:B------:R-:W-:Y:S01]  /*0eb0*/  ISETP.NE.AND.EX P2, PT, RZ, UR5, PT, P2 ;  /* 0x00000005ff007c0c */ /* 0x000fe2000bf45320 */
[----:B------:R-:W-:Y:S02]  /*0ec0*/  ULDC.64 UR4, c[0x0][0xa08] ;  /* 0x0002820000047ab9 */ /* 0x000fe40000000a00 */
[----:B------:R-:W-:-:S03]  /*0ed0*/  ISETP.NE.U32.AND P0, PT, RZ, UR4, PT ;  /* 0x00000004ff007c0c */ /* 0x000fc6000bf05070 */
[----:B------:R-:W0:Y:S08]  /*0ee0*/  @P1 LDC.64 R4, c[0x0][0xa28] ;  /* 0x00028a00ff041b82 */ /* 0x000e300000000a00 */
[----:B------:R-:W1:Y:S01]  /*0ef0*/  @P2 LDC.64 R8, c[0x0][0xa18] ;  /* 0x00028600ff082b82 */ /* 0x000e620000000a00 */
[----:B------:R-:W-:Y:S01]  /*0f00*/  ULDC UR4, c[0x0][0x288] ;  /* 0x0000a20000047ab9 */ /* 0x000fe20000000800 */
[----:B------:R-:W-:Y:S01]  /*0f10*/  ISETP.NE.AND.EX P0, PT, RZ, UR5, PT, P0 ;  /* 0x00000005ff007c0c */ /* 0x000fe2000bf05300 */
[----:B------:R-:W-:Y:S01]  /*0f20*/  IMAD.U32 R3, RZ, RZ, UR4 ;  /* 0x00000004ff037e24 */ /* 0x000fe2000f8e00ff */
[----:B------:R-:W-:Y:S01]  /*0f30*/  ULDC.64 UR4, c[0x0][0x3f8] ;  /* 0x0000fe0000047ab9 */ /* 0x000fe20000000a00 */
[----:B--2---:R-:W-:-:S04]  /*0f40*/  IMAD.WIDE R10, R34, 0x4, R6 ;  /* 0x00000004220a7825 */ /* 0x004fc800078e0206 */
[----:B-1----:R-:W-:-:S06]  /*0f50*/  @P2 IMAD.WIDE R6, R34, 0x4, R8 ;  /* 0x0000000422062825 */ /* 0x002fcc00078e0208 */
[----:B------:R1:W5:Y:S01]  /*0f60*/  @P0 LDG.E R32, desc[UR38][R10.64] ;  /* 0x000000260a200981 */ /* 0x000362000c1e1900 */
[----:B0-----:R-:W-:-:S03]  /*0f70*/  @P1 IMAD.WIDE R4, R34, 0x4, R4 ;  /* 0x0000000422041825 */ /* 0x001fc600078e0204 */
[----:B------:R-:W2:Y:S04]  /*0f80*/  @P2 LDG.E R3, desc[UR38][R6.64] ;  /* 0x0000002606032981 */ /* 0x000ea8000c1e1900 */
        /* <DEDUP_REMOVED lines=10> */
[----:B--2---:R1:W-:Y:S01]  /*1030*/  STL [R1+0x20], R3 ;  /* 0x0000200301007387 */ /* 0x0043e20000100800 */
[----:B------:R-:W-:Y:S01]  /*1040*/  IMAD.MOV.U32 R14, RZ, RZ, R3 ;  /* 0x000000ffff0e7224 */ /* 0x000fe200078e0003 */
[----:B------:R-:W-:Y:S06]  /*1050*/  @P2 BRA `(.L_x_1098) ;  /* 0x0000000000282947 */ /* 0x000fec0003800000 */
[----:B------:R-:W-:Y:S02]  /*1060*/  ULDC.64 UR4, c[0x0][0xa00] ;  /* 0x0002800000047ab9 */ /* 0x000fe40000000a00 */
[----:B------:R-:W-:-:S04]  /*1070*/  ISETP.NE.U32.AND P1, PT, RZ, UR4, PT ;  /* 0x00000004ff007c0c */ /* 0x000fc8000bf25070 */
[----:B------:R-:W-:-:S13]  /*1080*/  ISETP.NE.AND.EX P1, PT, RZ, UR5, PT, P1 ;  /* 0x00000005ff007c0c */ /* 0x000fda000bf25310 */
[----:B------:R-:W-:Y:S05]  /*1090*/  @!P1 BRA `(.L_x_1098) ;  /* 0x0000000000189947 */ /* 0x000fea0003800000 */
[----:B-1----:R-:W0:Y:S02]  /*10a0*/  LDC.64 R4, c[0x0][0xa00] ;  /* 0x00028000ff047b82 */ /* 0x002e240000000a00 */
[----:B0-----:R-:W-:-:S05]  /*10b0*/  IMAD.WIDE R4, R34, 0x4, R4 ;  /* 0x0000000422047825 */ /* 0x001fca00078e0204 */
[----:B------:R-:W2:Y:S04]  /*10c0*/  LDG.E R3, desc[UR38][R4.64] ;  /* 0x0000002604037981 */ /* 0x000ea8000c1e1900 */
[----:B------:R-:W2:Y:S02]  /*10d0*/  LDG.E R6, desc[UR38][R4.64+0x4] ;  /* 0x0000042604067981 */ /* 0x000ea4000c1e1900 */
[----:B--2---:R-:W-:-:S05]  /*10e0*/  IMAD.IADD R14, R6, 0x1, -R3 ;  /* 0x00000001060e7824 */ /* 0x004fca00078e0a03 */
[----:B------:R0:W-:Y:S02]  /*10f0*/  STL [R1+0x20], R14 ;  /* 0x0000200e01007387 */ /* 0x0001e40000100800 */
.L_x_1098:
[----:B------:R-:W2:Y:S01]  /*1100*/  LDL R13, [R1+0x4] ;  /* 0x00000400010d7983 */ /* 0x000ea20000100800 */
[----:B------:R-:W-:-:S03]  /*1110*/  ULDC.64 UR4, c[0x0][0xa20] ;  /* 0x0002880000047ab9 */ /* 0x000fc60000000a00 */
[----:B------:R-:W3:Y:S01]  /*1120*/  LDL R33, [R1+0x8] ;  /* 0x0000080001217983 */ /* 0x000ee20000100800 */
[----:B------:R-:W-:-:S04]  /*1130*/  ISETP.NE.U32.AND P1, PT, RZ, UR4, PT ;  /* 0x00000004ff007c0c */ /* 0x000fc8000bf25070 */
[----:B------:R-:W-:Y:S01]  /*1140*/  ISETP.NE.AND.EX P1, PT, RZ, UR5, PT, P1 ;  /* 0x00000005ff007c0c */ /* 0x000fe2000bf25310 */
[----:B--2---:R2:W-:Y:S04]  /*1150*/  STL [R1+0x3c], R13 ;  /* 0x00003c0d01007387 */ /* 0x0045e80000100800 */
[----:B---3--:R2:W-:Y:S04]  /*1160*/  STL [R1+0x30], R33 ;  /* 0x0000302101007387 */ /* 0x0085e80000100800 */
[----:B------:R2:W-:Y:S04]  /*1170*/  STL [R1+0x34], R34 ;  /* 0x0000342201007387 */ /* 0x0005e80000100800 */
[----:B------:R-:W-:Y:S05]  /*1180*/  @!P1 BRA `(.L_x_1099) ;  /* 0x0000000000109947 */ /* 0x000fea0003800000 */
[----:B-1----:R-:W1:Y:S02]  /*1190*/  LDC.64 R4, c[0x0][0xa20] ;  /* 0x00028800ff047b82 */ /* 0x002e640000000a00 */
[----:B-1----:R-:W-:-:S05]  /*11a0*/  IMAD.WIDE R4, R34, 0x4, R4 ;  /* 0x0000000422047825 */ /* 0x002fca00078e0204 */
[----:B------:R3:W5:Y:S01]  /*11b0*/  LDG.E R31, desc[UR38][R4.64] ;  /* 0x00000026041f7981 */ /* 0x000762000c1e1900 */
[----:B------:R-:W-:Y:S05]  /*11c0*/  BRA `(.L_x_1100) ;  /* 0x0000000000107947 */ /* 0x000fea0003800000 */
.L_x_1099:
[----:B------:R-:W-:Y:S05]  /*11d0*/  @!P0 BRA `(.L_x_1100) ;  /* 0x00000000000c8947 */ /* 0x000fea0003800000 */
[----:B-1----:R-:W3:Y:S04]  /*11e0*/  LDG.E R4, desc[UR38][R10.64] ;  /* 0x000000260a047981 */ /* 0x002ee8000c1e1900 */
[----:B------:R-:W3:Y:S02]  /*11f0*/  LDG.E R31, desc[UR38][R10.64+0x4] ;  /* 0x000004260a1f7981 */ /* 0x000ee4000c1e1900 */
[----:B---3--:R-:W-:-:S07]  /*1200*/  IMAD.IADD R31, R31, 0x1, -R4 ;  /* 0x000000011f1f7824 */ /* 0x008fce00078e0a04 */
.L_x_1100:
[----:B------:R-:W-:Y:S01]  /*1210*/  ULDC.64 UR4, c[0x0][0xa10] ;  /* 0x0002840000047ab9 */ /* 0x000fe20000000a00 */
[----:B-1----:R-:W1:Y:S01]  /*1220*/  LDC.64 R10, c[0x0][0x9e0] ;  /* 0x00027800ff0a7b82 */ /* 0x002e620000000a00 */
[----:B------:R-:W-:-:S04]  /*1230*/  ISETP.NE.U32.AND P0, PT, RZ, UR4, PT ;  /* 0x00000004ff007c0c */ /* 0x000fc8000bf05070 */
[----:B------:R-:W-:Y:S01]  /*1240*/  ISETP.NE.AND.EX P0, PT, RZ, UR5, PT, P0 ;  /* 0x00000005ff007c0c */ /* 0x000fe2000bf05300 */
[----:B------:R-:W-:Y:S02]  /*1250*/  ULDC.64 UR4, c[0x0][0xa30] ;  /* 0x00028c0000047ab9 */ /* 0x000fe40000000a00 */
[----:B------:R-:W-:-:S04]  /*1260*/  ISETP.NE.U32.AND P1, PT, RZ, UR4, PT ;  /* 0x00000004ff007c0c */ /* 0x000fc8000bf25070 */
[----:B------:R-:W-:-:S06]  /*1270*/  ISETP.NE.AND.EX P1, PT, RZ, UR5, PT, P1 ;  /* 0x00000005ff007c0c */ /* 0x000fcc000bf25310 */
[----:B---3--:R-:W3:Y:S08]  /*1280*/  @P0 LDC.64 R4, c[0x0][0xa10] ;  /* 0x00028400ff040b82 */ /* 0x008ef00000000a00 */
[----:B------:R-:W4:Y:S01]  /*1290*/  @P1 LDC.64 R6, c[0x0][0xa30] ;  /* 0x00028c00ff061b82 */ /* 0x000f220000000a00 */
[----:B---3--:R-:W-:-:S05]  /*12a0*/  @P0 IMAD.WIDE R4, R34, 0x4, R4 ;  /* 0x0000000422040825 */ /* 0x008fca00078e0204 */
[----:B------:R-:W3:Y:S04]  /*12b0*/  @P0 LDG.E R3, desc[UR38][R4.64] ;  /* 0x0000002604030981 */ /* 0x000ee8000c1e1900 */
[----:B------:R-:W3:Y:S01]  /*12c0*/  @P0 LDG.E R8, desc[UR38][R4.64+0x4] ;  /* 0x0000042604080981 */ /* 0x000ee2000c1e1900 */
[----:B-----5:R-:W-:Y:S02]  /*12d0*/  IMAD.IADD R9, R31, 0x1, -R0 ;  /* 0x000000011f097824 */ /* 0x020fe400078e0a00 */
[----:B------:R-:W-:Y:S02]  /*12e0*/  IMAD.MOV.U32 R23, RZ, RZ, R31 ;  /* 0x000000ffff177224 */ /* 0x000fe400078e001f */
[----:B----4-:R-:W-:-:S05]  /*12f0*/  @P1 IMAD.WIDE R6, R34, 0x4, R6 ;  /* 0x0000000422061825 */ /* 0x010fca00078e0206 */
[----:B------:R4:W5:Y:S01]  /*1300*/  @P1 LDG.E R23, desc[UR38][R6.64] ;  /* 0x0000002606171981 */ /* 0x000962000c1e1900 */
[----:B-1----:R-:W-:Y:S01]  /*1310*/  ISETP.GE.AND P1, PT, R11, 0x1, PT ;  /* 0x000000010b00780c */ /* 0x002fe20003f26270 */
[----:B---3--:R-:W-:Y:S02]  /*1320*/  @P0 IMAD.IADD R30, R8, 0x1, -R3 ;  /* 0x00000001081e0824 */ /* 0x008fe400078e0a03 */
[----:B------:R-:W-:Y:S02]  /*1330*/  IMAD R3, R13, 0xc0, RZ ;  /* 0x000000c00d037824 */ /* 0x000fe400078e02ff */
[----:B------:R-:W-:-:S03]  /*1340*/  IMAD.IADD R12, R9, 0x1, R30 ;  /* 0x00000001090c7824 */ /* 0x000fc600078e021e */
[----:B------:R-:W-:Y:S01]  /*1350*/  IADD3 R29, -R14, 0xc0, R3 ;  /* 0x000000c00e1d7810 */ /* 0x000fe20007ffe103 */
[C---:B------:R-:W-:Y:S01]  /*1360*/  VIADD R0, R12.reuse, 0x7f ;  /* 0x0000007f0c007836 */ /* 0x040fe20000000000 */
[----:B------:R4:W-:Y:S03]  /*1370*/  STL [R1+0x1c], R12 ;  /* 0x00001c0c01007387 */ /* 0x0009e60000100800 */
[----:B------:R-:W-:Y:S01]  /*1380*/  IMAD.IADD R29, R12, 0x1, R29 ;  /* 0x000000010c1d7824 */ /* 0x000fe200078e021d */
[----:B------:R-:W-:-:S04]  /*1390*/  SHF.R.S32.HI R3, RZ, 0x1f, R0 ;  /* 0x0000001fff037819 */ /* 0x000fc80000011400 */
[----:B------:R-:W-:Y:S01]  /*13a0*/  LEA.HI R3, R3, R0, RZ, 0x7 ;  /* 0x0000000003037211 */ /* 0x000fe200078f38ff */
[----:B------:R-:W-:-:S03]  /*13b0*/  IMAD.IADD R0, R29, 0x1, R10 ;  /* 0x000000011d007824 */ /* 0x000fc600078e020a */
[----:B------:R-:W-:Y:S01]  /*13c0*/  SHF.R.S32.HI R28, RZ, 0x7, R3 ;  /* 0x00000007ff1c7819 */ /* 0x000fe20000011403 */
[----:B----4-:R-:W-:Y:S06]  /*13d0*/  @!P1 BRA `(.L_x_1101) ;  /* 0x0000000000489947 */ /* 0x010fec0003800000 */
[C---:B------:R-:W-:Y:S01]  /*13e0*/  ISETP.GT.AND P0, PT, R29.reuse, RZ, PT ;  /* 0x000000ff1d00720c */ /* 0x040fe20003f04270 */
[----:B------:R-:W-:Y:S01]  /*13f0*/  BSSY B0, `(.L_x_1102) ;  /* 0x000000e000007945 */ /* 0x000fe20003800000 */
[----:B------:R-:W-:-:S11]  /*1400*/  VIADD R3, R29, 0xffffffff ;  /* 0xffffffff1d037836 */ /* 0x000fd60000000000 */
[----:B------:R-:W-:Y:S05]  /*1410*/  @P0 BRA `(.L_x_1103) ;  /* 0x00000000001c0947 */ /* 0x000fea0003800000 */
[----:B------:R-:W-:Y:S01]  /*1420*/  ISETP.NE.AND P0, PT, R11, 0x1, PT ;  /* 0x000000010b00780c */ /* 0x000fe20003f05270 */
[----:B------:R-:W-:-:S12]  /*1430*/  IMAD.MOV R3, RZ, RZ, -R29 ;  /* 0x000000ffff037224 */ /* 0x000fd800078e0a1d */
[----:B------:R-:W1:Y:S02]  /*1440*/  @P0 LDC.64 R4, c[0x0][0x9e8] ;  /* 0x00027a00ff040b82 */ /* 0x000e640000000a00 */
[----:B-1----:R-:W-:-:S05]  /*1450*/  @P0 IMAD.HI.U32 R4, R3, R4, RZ ;  /* 0x0000000403040227 */ /* 0x002fca00078e00ff */
[----:B------:R-:W-:-:S04]  /*1460*/  @P0 SHF.R.U32.HI R3, RZ, R5, R4 ;  /* 0x00000005ff030219 */ /* 0x000fc80000011604 */
[----:B------:R-:W-:Y:S01]  /*1470*/  LOP3.LUT R3, RZ, R3, RZ, 0x33, !PT ;  /* 0x00000003ff037212 */ /* 0x000fe200078e33ff */
[----:B------:R-:W-:Y:S06]  /*1480*/  BRA `(.L_x_1104) ;  /* 0x0000000000107947 */ /* 0x000fec0003800000 */
.L_x_1103:
[----:B------:R-:W-:-:S13]  /*1490*/  ISETP.NE.AND P0, PT, R11, 0x1, PT ;  /* 0x000000010b00780c */ /* 0x000fda0003f05270 */
[----:B------:R-:W1:Y:S02]  /*14a0*/  @P0 LDC.64 R4, c[0x0][0x9e8] ;  /* 0x00027a00ff040b82 */ /* 0x000e640000000a00 */
[----:B-1----:R-:W-:-:S05]  /*14b0*/  @P0 IMAD.HI.U32 R4, R3, R4, RZ ;  /* 0x0000000403040227 */ /* 0x002fca00078e00ff */
[----:B------:R-:W-:-:S07]  /*14c0*/  @P0 SHF.R.U32.HI R3, RZ, R5, R4 ;  /* 0x00000005ff030219 */ /* 0x000fce0000011604 */
.L_x_1104:
[----:B------:R-:W-:Y:S05]  /*14d0*/  BSYNC B0 ;  /* 0x0000000000007941 */ /* 0x000fea0003800000 */
.L_x_1102:
[----:B------:R-:W-:-:S05]  /*14e0*/  IMAD R3, R3, R11, R11 ;  /* 0x0000000b03037224 */ /* 0x000fca00078e020b */
[----:B------:R-:W-:-:S07]  /*14f0*/  VIMNMX R0, R0, R3, PT ;  /* 0x0000000300007248 */ /* 0x000fce0003fe0100 */
.L_x_1101:
[----:B------:R-:W-:Y:S01]  /*1500*/  IMAD R27, R13, 0xc0, -R14 ;  /* 0x000000c00d1b7824 */ /* 0x000fe200078e0a0e */
[----:B------:R-:W-:-:S03]  /*1510*/  ULDC UR4, c[0x0][0x9dc] ;  /* 0x0002770000047ab9 */ /* 0x000fc60000000800 */
[----:B------:R-:W-:-:S04]  /*1520*/  IMAD.IADD R27, R12, 0x1, R27 ;  /* 0x000000010c1b7824 */ /* 0x000fc800078e021b */
[----:B------:R-:W-:Y:S01]  /*1530*/  VIADD R3, R27, -UR4 ;  /* 0x800000041b037c36 */ /* 0x000fe20008000000 */
[----:B------:R-:W-:Y:S06]  /*1540*/  @!P1 BRA `(.L_x_1105) ;  /* 0x0000000000489947 */ /* 0x000fec0003800000 */
[----:B------:R-:W-:Y:S01]  /*1550*/  ISETP.GT.AND P0, PT, R27, -0x1, PT ;  /* 0xffffffff1b00780c */ /* 0x000fe20003f04270 */
[----:B------:R-:W-:-:S12]  /*1560*/  BSSY B0, `(.L_x_1106) ;  /* 0x000000e000007945 */ /* 0x000fd80003800000 */
[----:B------:R-:W-:Y:S05]  /*1570*/  @P0 BRA `(.L_x_1107) ;  /* 0x00000000001c0947 */ /* 0x000fea0003800000 */
[----:B------:R-:W-:Y:S02]  /*1580*/  ISETP.NE.AND P0, PT, R11, 0x1, PT ;  /* 0x000000010b00780c */ /* 0x000fe40003f05270 */
[----:B------:R-:W-:-:S11]  /*1590*/  LOP3.LUT R5, RZ, R27, RZ, 0x33, !PT ;  /* 0x0000001bff057212 */ /* 0x000fd600078e33ff */
[----:B------:R-:W1:Y:S02]  /*15a0*/  @P0 LDC.64 R6, c[0x0][0x9e8] ;  /* 0x00027a00ff060b82 */ /* 0x000e640000000a00 */
[----:B-1----:R-:W-:-:S05]  /*15b0*/  @P0 IMAD.HI.U32 R4, R5, R6, RZ ;  /* 0x0000000605040227 */ /* 0x002fca00078e00ff */
[----:B------:R-:W-:-:S04]  /*15c0*/  @P0 SHF.R.U32.HI R5, RZ, R7, R4 ;  /* 0x00000007ff050219 */ /* 0x000fc80000011604 */
[----:B------:R-:W-:Y:S01]  /*15d0*/  LOP3.LUT R4, RZ, R5, RZ, 0x33, !PT ;  /* 0x00000005ff047212 */ /* 0x000fe200078e33ff */
[----:B------:R-:W-:Y:S06]  /*15e0*/  BRA `(.L_x_1108) ;  /* 0x0000000000147947 */ /* 0x000fec0003800000 */
.L_x_1107:
[----:B------:R-:W-:Y:S01]  /*15f0*/  ISETP.NE.AND P0, PT, R11, 0x1, PT ;  /* 0x000000010b00780c */ /* 0x000fe20003f05270 */
[----:B------:R-:W-:-:S12]  /*1600*/  IMAD.MOV.U32 R4, RZ, RZ, R27 ;  /* 0x000000ffff047224 */ /* 0x000fd800078e001b */
[----:B------:R-:W1:Y:S02]  /*1610*/  @P0 LDC.64 R6, c[0x0][0x9e8] ;  /* 0x00027a00ff060b82 */ /* 0x000e640000000a00 */
[----:B-1----:R-:W-:-:S05]  /*1620*/  @P0 IMAD.HI.U32 R6, R27, R6, RZ ;  /* 0x000000061b060227 */ /* 0x002fca00078e00ff */
[----:B------:R-:W-:-:S07]  /*1630*/  @P0 SHF.R.U32.HI R4, RZ, R7, R6 ;  /* 0x00000007ff040219 */ /* 0x000fce0000011606 */
.L_x_1108:
[----:B------:R-:W-:Y:S05]  /*1640*/  BSYNC B0 ;  /* 0x0000000000007941 */ /* 0x000fea0003800000 */
.L_x_1106:
[----:B------:R-:W-:-:S05]  /*1650*/  IMAD R4, R4, R11, RZ ;  /* 0x0000000b04047224 */ /* 0x000fca00078e02ff */
[----:B------:R-:W-:-:S07]  /*1660*/  VIMNMX R3, R3, R4, !PT ;  /* 0x0000000403037248 */ /* 0x000fce0007fe0100 */
.L_x_1105:
[----:B------:R-:W-:Y:S01]  /*1670*/  VIADD R0, R0, 0x7f ;  /* 0x0000007f00007836 */ /* 0x000fe20000000000 */
[----:B------:R-:W-:-:S04]  /*1680*/  SHF.R.S32.HI R4, RZ, 0x1f, R3 ;  /* 0x0000001fff047819 */ /* 0x000fc80000011403 */
[----:B------:R-:W-:Y:S02]  /*1690*/  SHF.R.S32.HI R5, RZ, 0x1f, R0 ;  /* 0x0000001fff057819 */ /* 0x000fe40000011400 */
[----:B------:R-:W-:Y:S02]  /*16a0*/  LEA.HI R4, R4, R3, RZ, 0x7 ;  /* 0x0000000304047211 */ /* 0x000fe400078f38ff */
[----:B------:R-:W-:Y:S02]  /*16b0*/  LEA.HI R5, R5, R0, RZ, 0x7 ;  /* 0x0000000005057211 */ /* 0x000fe400078f38ff */
[----:B------:R-:W-:Y:S02]  /*16c0*/  SHF.R.S32.HI R4, RZ, 0x7, R4 ;  /* 0x00000007ff047819 */ /* 0x000fe40000011404 */
[----:B------:R-:W-:Y:S02]  /*16d0*/  SHF.R.S32.HI R5, RZ, 0x7, R5 ;  /* 0x00000007ff057819 */ /* 0x000fe40000011405 */
[----:B------:R-:W-:-:S02]  /*16e0*/  VIMNMX R4, RZ, R4, !PT ;  /* 0x00000004ff047248 */ /* 0x000fc40007fe0100 */
[----:B------:R-:W-:-:S03]  /*16f0*/  VIMNMX R5, R28, R5, PT ;  /* 0x000000051c057248 */ /* 0x000fc60003fe0100 */
[--C-:B------:R-:W-:Y:S02]  /*1700*/  IMAD R4, R4, 0x80, -R9.reuse ;  /* 0x0000008004047824 */ /* 0x100fe400078e0a09 */
[----:B------:R-:W-:-:S03]  /*1710*/  IMAD R5, R5, 0x80, -R9 ;  /* 0x0000008005057824 */ /* 0x000fc600078e0a09 */
[----:B------:R-:W-:Y:S02]  /*1720*/  VIMNMX R4, RZ, R4, !PT ;  /* 0x00000004ff047248 */ /* 0x000fe40007fe0100 */
[----:B------:R-:W-:Y:S02]  /*1730*/  VIMNMX R5, R5, R30, PT ;  /* 0x0000001e05057248 */ /* 0x000fe40003fe0100 */
[----:B------:R-:W-:Y:S02]  /*1740*/  SHF.R.U32.HI R26, RZ, 0x7, R4 ;  /* 0x00000007ff1a7819 */ /* 0x000fe40000011604 */
[----:B------:R-:W-:-:S03]  /*1750*/  ISETP.GT.AND P0, PT, R5, R4, PT ;  /* 0x000000040500720c */ /* 0x000fc60003f04270 */
[----:B------:R-:W-:-:S10]  /*1760*/  IMAD.MOV.U32 R25, RZ, RZ, R26 ;  /* 0x000000ffff197224 */ /* 0x000fd400078e001a */
[----:B------:R-:W-:-:S05]  /*1770*/  @P0 VIADD R0, R5, 0x7f ;  /* 0x0000007f05000836 */ /* 0x000fca0000000000 */
[----:B------:R-:W-:-:S04]  /*1780*/  @P0 SHF.R.S32.HI R3, RZ, 0x1f, R0 ;  /* 0x0000001fff030819 */ /* 0x000fc80000011400 */
[----:B------:R-:W-:-:S04]  /*1790*/  @P0 LEA.HI R3, R3, R0, RZ, 0x7 ;  /* 0x0000000003030211 */ /* 0x000fc800078f38ff */
[----:B------:R-:W-:Y:S02]  /*17a0*/  @P0 SHF.R.S32.HI R25, RZ, 0x7, R3 ;  /* 0x00000007ff190819 */ /* 0x000fe40000011403 */
[----:B------:R-:W-:Y:S02]  /*17b0*/  PLOP3.LUT P0, PT, PT, PT, PT, 0x80, 0x0 ;  /* 0x000000000000781c */ /* 0x000fe40003f0f070 */
[----:B------:R-:W-:-:S13]  /*17c0*/  ISETP.GT.AND P1, PT, R25, R26, PT ;  /* 0x0000001a1900720c */ /* 0x000fda0003f24270 */
[----:B------:R-:W-:Y:S05]  /*17d0*/  @!P1 BRA `(.L_x_1109) ;  /* 0x0000003c00b49947 */ /* 0x000fea0003800000 */
        /* <DEDUP_REMOVED lines=17> */
[----:B0-2---:R-:W-:-:S07]  /*18f0*/  IMAD.MOV.U32 R13, RZ, RZ, RZ ;  /* 0x000000ffff0d7224 */ /* 0x005fce00078e00ff */
[----:B------:R-:W-:-:S07]  /*1900*/  LEPC R20, `(.L_x_1111) ;  /* 0x000000001014794e */ /* 0x000fce0000000000 */
[----:B-1---5:R-:W-:Y:S05]  /*1910*/  CALL.ABS.NOINC R14 ;  /* 0x000000000e007343 */ /* 0x022fea0003c00000 */
.L_x_1111:
[----:B------:R-:W-:Y:S05]  /*1920*/  BSYNC B6 ;  /* 0x0000000000067941 */ /* 0x000fea0003800000 */
.L_x_1110:
        /* <DEDUP_REMOVED lines=20> */
.L_x_1113:
[----:B------:R-:W-:Y:S05]  /*1a70*/  BSYNC B6 ;  /* 0x0000000000067941 */ /* 0x000fea0003800000 */
.L_x_1112:
[----:B------:R-:W-:Y:S01]  /*1a80*/  ULDC.64 UR4, c[0x0][0x9f8] ;  /* 0x00027e0000047ab9 */ /* 0x000fe20000000a00 */
[----:B------:R-:W-:Y:S01]  /*1a90*/  IMAD.MOV.U32 R3, RZ, RZ, R34 ;  /* 0x000000ffff037224 */ /* 0x000fe200078e0022 */
[----:B------:R-:W-:Y:S01]  /*1aa0*/  ISETP.NE.U32.AND P0, PT, RZ, UR4, PT ;  /* 0x00000004ff007c0c */ /* 0x000fe2000bf05070 */
[----:B------:R-:W1:Y:S01]  /*1ab0*/  S2R R20, SR_TID.X ;  /* 0x0000000000147919 */ /* 0x000e620000002100 */
[----:B------:R-:W3:Y:S08]  /*1ac0*/  LDC R0, c[0x0][0x428] ;  /* 0x00010a00ff007b82 */ /* 0x000ef00000000800 */
[----:B------:R-:W4:Y:S01]  /*1ad0*/  LDC.64 R4, c[0x0][0x2f0] ;  /* 0x0000bc00ff047b82 */ /* 0x000f220000000a00 */
[----:B------:R-:W-:Y:S01]  /*1ae0*/  ISETP.NE.AND.EX P0, PT, RZ, UR5, PT, P0 ;  /* 0x00000005ff007c0c */ /* 0x000fe2000bf05300 */
[----:B--2---:R-:W-:Y:S01]  /*1af0*/  IMAD.MOV.U32 R13, RZ, RZ, R33 ;  /* 0x000000ffff0d7224 */ /* 0x004fe200078e0021 */
[----:B------:R-:W-:Y:S01]  /*1b00*/  ULDC.64 UR6, c[0x0][0xa08] ;  /* 0x0002820000067ab9 */ /* 0x000fe20000000a00 */
[----:B------:R-:W-:Y:S01]  /*1b10*/  ULDC.64 UR4, c[0x0][0x2f8] ;  /* 0x0000be0000047ab9 */ /* 0x000fe20000000a00 */
[----:B------:R-:W-:Y:S01]  /*1b20*/  SHF.R.S32.HI R84, RZ, 0x1f, R17 ;  /* 0x0000001fff547819 */ /* 0x000fe20000011411 */
[----:B------:R-:W2:Y:S02]  /*1b30*/  LDL R40, [R1+0x28] ;  /* 0x0000280001287983 */ /* 0x000ea40000100800 */
[----:B------:R-:W0:Y:S08]  /*1b40*/  LDC R39, c[0x0][0x3d4] ;  /* 0x0000f500ff277b82 */ /* 0x000e300000000800 */
[----:B------:R-:W1:Y:S02]  /*1b50*/  @P0 LDC.64 R6, c[0x0][0x9f8] ;  /* 0x00027e00ff060b82 */ /* 0x000e640000000a00 */
[----:B-1----:R-:W-:-:S05]  /*1b60*/  @P0 IMAD.WIDE R6, R34, 0x4, R6 ;  /* 0x0000000422060825 */ /* 0x002fca00078e0206 */
[----:B------:R4:W2:Y:S01]  /*1b70*/  @P0 LDG.E R3, desc[UR38][R6.64] ;  /* 0x0000002606030981 */ /* 0x0008a2000c1e1900 */
[----:B---3--:R-:W-:Y:S01]  /*1b80*/  ISETP.NE.AND P0, PT, R0, 0x1, PT ;  /* 0x000000010000780c */ /* 0x008fe20003f05270 */
[----:B------:R-:W-:Y:S02]  /*1b90*/  VIADD R21, R20, 0xffffff80 ;  /* 0xffffff8014157836 */ /* 0x000fe40000000000 */
[----:B------:R-:W-:-:S03]  /*1ba0*/  IMAD.IADD R34, R32, 0x1, R31 ;  /* 0x0000000120227824 */ /* 0x000fc600078e021f */
[----:B------:R-:W-:Y:S02]  /*1bb0*/  SHF.R.S32.HI R20, RZ, 0x1f, R21 ;  /* 0x0000001fff147819 */ /* 0x000fe40000011415 */
[----:B------:R-:W-:Y:S01]  /*1bc0*/  SHF.R.S32.HI R41, RZ, 0x1f, R34 ;  /* 0x0000001fff297819 */ /* 0x000fe20000011422 */
[----:B----4-:R-:W-:Y:S01]  /*1bd0*/  IMAD.WIDE.U32 R6, R34, R4, RZ ;  /* 0x0000000422067225 */ /* 0x010fe200078e00ff */
[----:B------:R-:W-:-:S03]  /*1be0*/  LEA.HI R20, R20, R21, RZ, 0x2 ;  /* 0x0000001514147211 */ /* 0x000fc600078f10ff */
[----:B------:R-:W1:Y:S01]  /*1bf0*/  @P0 LDC R0, c[0x0][0x42c] ;  /* 0x00010b00ff000b82 */ /* 0x000e620000000800 */
[----:B------:R-:W-:Y:S01]  /*1c00*/  LOP3.LUT R20, R20, 0xfffffffc, RZ, 0xc0, !PT ;  /* 0xfffffffc14147812 */ /* 0x000fe200078ec0ff */
[----:B------:R-:W-:-:S04]  /*1c10*/  IMAD R8, R41, R4, RZ ;  /* 0x0000000429087224 */ /* 0x000fc800078e02ff */
[----:B------:R-:W-:Y:S02]  /*1c20*/  IMAD.IADD R20, R21, 0x1, -R20 ;  /* 0x0000000115147824 */ /* 0x000fe400078e0a14 */
[----:B------:R-:W3:Y:S01]  /*1c30*/  @P0 LDC R9, c[0x0][0x430] ;  /* 0x00010c00ff090b82 */ /* 0x000ee20000000800 */
[----:B------:R-:W4:Y:S01]  /*1c40*/  S2R R21, SR_TID.X ;  /* 0x0000000000157919 */ /* 0x000f220000002100 */
[C---:B------:R-:W-:Y:S02]  /*1c50*/  IMAD.SHL.U32 R64, R20.reuse, 0x8, RZ ;  /* 0x0000000814407824 */ /* 0x040fe400078e00ff */
[----:B------:R-:W-:-:S03]  /*1c60*/  IMAD.SHL.U32 R60, R20, 0x4, RZ ;  /* 0x00000004143c7824 */ /* 0x000fc600078e00ff */
[----:B------:R-:W-:-:S03]  /*1c70*/  SHF.R.S32.HI R65, RZ, 0x1f, R64 ;  /* 0x0000001fff417819 */ /* 0x000fc60000011440 */
[----:B------:R-:W-:-:S04]  /*1c80*/  IMAD.WIDE.U32 R10, R17, R4, R64 ;  /* 0x00000004110a7225 */ /* 0x000fc800078e0040 */
[----:B-1----:R-:W-:-:S05]  /*1c90*/  @P0 IMAD.HI.U32 R0, R33, R0, RZ ;  /* 0x0000000021000227 */ /* 0x002fca00078e00ff */
[----:B---3--:R-:W-:Y:S01]  /*1ca0*/  @P0 SHF.R.U32.HI R13, RZ, R9, R0 ;  /* 0x00000009ff0d0219 */ /* 0x008fe20000011600 */
[----:B------:R-:W-:Y:S01]  /*1cb0*/  IMAD R9, R34, R5, R8 ;  /* 0x0000000522097224 */ /* 0x000fe200078e0208 */
[----:B------:R-:W-:Y:S02]  /*1cc0*/  ISETP.NE.U32.AND P0, PT, RZ, UR6, PT ;  /* 0x00000006ff007c0c */ /* 0x000fe4000bf05070 */
[----:B------:R-:W-:Y:S01]  /*1cd0*/  SHF.R.S32.HI R12, RZ, 0x1f, R13 ;  /* 0x0000001fff0c7819 */ /* 0x000fe2000001140d */
[----:B------:R-:W-:Y:S01]  /*1ce0*/  IMAD.IADD R7, R7, 0x1, R9 ;  /* 0x0000000107077824 */ /* 0x000fe200078e0209 */
[----:B------:R-:W-:-:S03]  /*1cf0*/  ISETP.NE.AND.EX P0, PT, RZ, UR7, PT, P0 ;  /* 0x00000007ff007c0c */ /* 0x000fc6000bf05300 */
[----:B------:R-:W-:Y:S01]  /*1d00*/  IMAD R8, R12, UR4, RZ ;  /* 0x000000040c087c24 */ /* 0x000fe2000f8e02ff */
[----:B----4-:R-:W-:Y:S01]  /*1d10*/  SHF.R.U32.HI R36, RZ, 0x7, R21 ;  /* 0x00000007ff247819 */ /* 0x010fe20000011615 */
[----:B------:R-:W-:-:S03]  /*1d20*/  IMAD.WIDE.U32 R6, R13, UR4, R6 ;  /* 0x000000040d067c25 */ /* 0x000fc6000f8e0006 */
[----:B------:R-:W-:Y:S01]  /*1d30*/  ISETP.NE.AND P6, PT, R36, 0x1, PT ;  /* 0x000000012400780c */ /* 0x000fe20003fc5270 */
[----:B------:R-:W-:Y:S01]  /*1d40*/  IMAD R9, R13, UR5, R8 ;  /* 0x000000050d097c24 */ /* 0x000fe2000f8e0208 */
[----:B------:R-:W-:-:S03]  /*1d50*/  ULDC.64 UR4, c[0x0][0x300] ;  /* 0x0000c00000047ab9 */ /* 0x000fc60000000a00 */
[----:B------:R-:W-:Y:S02]  /*1d60*/  IMAD.IADD R7, R7, 0x1, R9 ;  /* 0x0000000107077824 */ /* 0x000fe400078e0209 */
[----:B------:R-:W1:Y:S01]  /*1d70*/  LDC.64 R8, c[0x0][0x3d8] ;  /* 0x0000f600ff087b82 */ /* 0x000e620000000a00 */
[----:B------:R-:W-:Y:S02]  /*1d80*/  SHF.R.S32.HI R61, RZ, 0x1f, R60 ;  /* 0x0000001fff3d7819 */ /* 0x000fe4000001143c */
[----:B------:R-:W-:Y:S02]  /*1d90*/  SHF.L.U64.HI R80, R4, 0x7, R5 ;  /* 0x0000000704507819 */ /* 0x000fe40000010205 */
[----:B--2---:R-:W-:Y:S02]  /*1da0*/  SEL R59, R3, RZ, !P0 ;  /* 0x000000ff033b7207 */ /* 0x004fe40004000000 */
[----:B------:R-:W-:-:S03]  /*1db0*/  SHF.R.S32.HI R0, RZ, 0x1f, R3 ;  /* 0x0000001fff007819 */ /* 0x000fc60000011403 */
[----:B------:R-:W-:Y:S01]  /*1dc0*/  IMAD.WIDE.U32 R62, R59, UR4, R6 ;  /* 0x000000043b3e7c25 */ /* 0x000fe2000f8e0006 */
[----:B------:R-:W-:Y:S01]  /*1dd0*/  SEL R15, R0, RZ, !P0 ;  /* 0x000000ff000f7207 */ /* 0x000fe20004000000 */
[----:B------:R-:W0:Y:S01]  /*1de0*/  LDC.64 R6, c[0x0][0x3e8] ;  /* 0x0000fa00ff067b82 */ /* 0x000e220000000a00 */
[----:B------:R-:W-:-:S03]  /*1df0*/  IADD3 R82, P0, R62, R10, RZ ;  /* 0x0000000a3e527210 */ /* 0x000fc60007f1e0ff */
[----:B------:R-:W-:-:S04]  /*1e00*/  IMAD R0, R15, UR4, RZ ;  /* 0x000000040f007c24 */ /* 0x000fc8000f8e02ff */
[----:B------:R-:W-:Y:S01]  /*1e10*/  IMAD R83, R59, UR5, R0 ;  /* 0x000000053b537c24 */ /* 0x000fe2000f8e0200 */
[----:B------:R-:W-:Y:S05]  /*1e20*/  @!P6 WARPSYNC.ALL ;  /* 0x000000000000e948 */ /* 0x000fea0003800000 */
[----:B------:R-:W-:Y:S01]  /*1e30*/  ULDC.64 UR4, c[0x0][0x320] ;  /* 0x0000c80000047ab9 */ /* 0x000fe20000000a00 */
[----:B------:R-:W-:Y:S02]  /*1e40*/  IMAD R0, R84, R4, RZ ;  /* 0x0000000454007224 */ /* 0x000fe400078e02ff */
[----:B------:R-:W-:Y:S02]  /*1e50*/  IMAD R12, R12, UR4, RZ ;  /* 0x000000040c0c7c24 */ /* 0x000fe4000f8e02ff */
[----:B------:R-:W-:-:S02]  /*1e60*/  IMAD R0, R17, R5, R0 ;  /* 0x0000000511007224 */ /* 0x000fc400078e0200 */
[C---:B------:R-:W-:Y:S02]  /*1e70*/  IMAD R3, R13.reuse, UR5, R12 ;  /* 0x000000050d037c24 */ /* 0x040fe4000f8e020c */
[----:B------:R-:W-:Y:S01]  /*1e80*/  IMAD.WIDE.U32 R12, R13, UR4, R64 ;  /* 0x000000040d0c7c25 */ /* 0x000fe2000f8e0040 */
[----:B------:R-:W-:-:S03]  /*1e90*/  ULDC.64 UR4, c[0x0][0x328] ;  /* 0x0000ca0000047ab9 */ /* 0x000fc60000000a00 */
[----:B------:R-:W-:Y:S02]  /*1ea0*/  IMAD.IADD R83, R63, 0x1, R83 ;  /* 0x000000013f537824 */ /* 0x000fe400078e0253 */
[----:B------:R-:W-:Y:S02]  /*1eb0*/  IMAD.IADD R13, R13, 0x1, R3 ;  /* 0x000000010d0d7824 */ /* 0x000fe400078e0203 */
[----:B------:R-:W-:Y:S01]  /*1ec0*/  IMAD R3, R15, UR4, RZ ;  /* 0x000000040f037c24 */ /* 0x000fe2000f8e02ff */
[----:B------:R-:W-:Y:S01]  /*1ed0*/  IADD3.X R81, R83, R11, R0, P0, !PT ;  /* 0x0000000b53517210 */ /* 0x000fe200007fe400 */
[----:B0-----:R-:W-:Y:S01]  /*1ee0*/  IMAD R14, R84, R6, RZ ;  /* 0x00000006540e7224 */ /* 0x001fe200078e02ff */
[----:B------:R-:W-:Y:S01]  /*1ef0*/  ISETP.GE.AND P0, PT, R64, R39, PT ;  /* 0x000000274000720c */ /* 0x000fe20003f06270 */
[C---:B------:R-:W-:Y:S02]  /*1f00*/  IMAD R37, R59.reuse, UR5, R3 ;  /* 0x000000053b257c24 */ /* 0x040fe4000f8e0203 */
[----:B------:R-:W-:Y:S01]  /*1f10*/  IMAD.WIDE.U32 R58, R59, UR4, R12 ;  /* 0x000000043b3a7c25 */ /* 0x000fe2000f8e000c */
[----:B------:R-:W-:Y:S01]  /*1f20*/  SEL R3, R39, RZ, P0 ;  /* 0x000000ff27037207 */ /* 0x000fe20000000000 */
[----:B------:R-:W-:-:S02]  /*1f30*/  ULDC UR4, c[0x0][0x2e4] ;  /* 0x0000b90000047ab9 */ /* 0x000fc40000000800 */
[C---:B------:R-:W-:Y:S02]  /*1f40*/  IMAD R33, R17.reuse, R7, R14 ;  /* 0x0000000711217224 */ /* 0x040fe400078e020e */
[----:B------:R-:W-:-:S04]  /*1f50*/  IMAD.WIDE.U32 R12, R17, R6, R60 ;  /* 0x00000006110c7225 */ /* 0x000fc800078e003c */
[----:B------:R-:W-:-:S04]  /*1f60*/  IMAD.WIDE.U32 R20, R17, R6, R64 ;  /* 0x0000000611147225 */ /* 0x000fc800078e0040 */
[-C--:B-1----:R-:W-:Y:S02]  /*1f70*/  IMAD R0, R84, R8.reuse, RZ ;  /* 0x0000000854007224 */ /* 0x082fe400078e02ff */
[----:B------:R-:W-:Y:S02]  /*1f80*/  IMAD.IADD R13, R13, 0x1, R33 ;  /* 0x000000010d0d7824 */ /* 0x000fe400078e0221 */
[----:B------:R-:W-:Y:S02]  /*1f90*/  IMAD.IADD R3, R64, 0x1, R3 ;  /* 0x0000000140037824 */ /* 0x000fe400078e0203 */
[----:B------:R-:W-:Y:S01]  /*1fa0*/  IMAD.IADD R33, R33, 0x1, R21 ;  /* 0x0000000121217824 */ /* 0x000fe200078e0215 */
[----:B-----5:R-:W-:Y:S01]  /*1fb0*/  SHF.R.S32.HI R21, RZ, 0x1f, R23 ;  /* 0x0000001fff157819 */ /* 0x020fe20000011417 */
[C---:B------:R-:W-:Y:S02]  /*1fc0*/  IMAD R31, R17.reuse, R9, R0 ;  /* 0x00000009111f7224 */ /* 0x040fe400078e0200 */
[----:B------:R-:W-:Y:S01]  /*1fd0*/  IMAD.WIDE.U32 R14, R17, R8, R64 ;  /* 0x00000008110e7225 */ /* 0x000fe200078e0040 */
[----:B------:R-:W-:-:S03]  /*1fe0*/  SHF.R.S32.HI R0, RZ, 0x1f, R3 ;  /* 0x0000001fff007819 */ /* 0x000fc60000011403 */
[----:B------:R-:W-:Y:S02]  /*1ff0*/  IMAD.MOV.U32 R32, RZ, RZ, R20 ;  /* 0x000000ffff207224 */ /* 0x000fe400078e0014 */
[----:B------:R-:W-:Y:S02]  /*2000*/  IMAD R20, R21, R8, RZ ;  /* 0x0000000815147224 */ /* 0x000fe400078e02ff */
[----:B------:R-:W-:Y:S01]  /*2010*/  IMAD.IADD R15, R31, 0x1, R15 ;  /* 0x000000011f0f7824 */ /* 0x000fe200078e020f */
[----:B------:R-:W-:Y:S01]  /*2020*/  LEA.HI R3, R0, R3, RZ, 0x3 ;  /* 0x0000000300037211 */ /* 0x000fe200078f18ff */
[----:B------:R-:W-:Y:S02]  /*2030*/  IMAD R5, R23, R9, R20 ;  /* 0x0000000917057224 */ /* 0x000fe400078e0214 */
[----:B------:R-:W-:Y:S02]  /*2040*/  IMAD R0, R21, R6, RZ ;  /* 0x0000000615007224 */ /* 0x000fe400078e02ff */
[----:B------:R-:W-:-:S04]  /*2050*/  IMAD.WIDE.U32 R20, R23, R8, R14 ;  /* 0x0000000817147225 */ /* 0x000fc800078e000e */
[----:B------:R-:W-:-:S04]  /*2060*/  IMAD.WIDE.U32 R14, R23, R6, R12 ;  /* 0x00000006170e7225 */ /* 0x000fc800078e000c */
[----:B------:R-:W-:Y:S02]  /*2070*/  IMAD.WIDE.U32 R12, R23, R6, R32 ;  /* 0x00000006170c7225 */ /* 0x000fe400078e0020 */
[----:B------:R-:W2:Y:S02]  /*2080*/  LDL R32, [R1+0x2c] ;  /* 0x00002c0001207983 */ /* 0x000ea40000100800 */
[----:B------:R-:W-:Y:S02]  /*2090*/  VIADD R72, R36, 0x8 ;  /* 0x0000000824487836 */ /* 0x000fe40000000000 */
[----:B------:R-:W0:Y:S01]  /*20a0*/  S2R R36, SR_TID.X ;  /* 0x0000000000247919 */ /* 0x000e220000002100 */
[----:B------:R-:W-:Y:S02]  /*20b0*/  VIADD R38, R17, 0x60 ;  /* 0x0000006011267836 */ /* 0x000fe40000000000 */
[----:B------:R-:W-:Y:S02]  /*20c0*/  IMAD.SHL.U32 R74, R40, 0x40, RZ ;  /* 0x00000040284a7824 */ /* 0x000fe400078e00ff */
[----:B------:R-:W-:Y:S01]  /*20d0*/  IMAD.SHL.U32 R70, R38, 0x40, RZ ;  /* 0x0000004026467824 */ /* 0x000fe200078e00ff */
[----:B------:R-:W-:-:S02]  /*20e0*/  SHF.R.S32.HI R73, RZ, 0x1f, R38 ;  /* 0x0000001fff497819 */ /* 0x000fc40000011426 */
[----:B------:R-:W-:Y:S01]  /*20f0*/  LOP3.LUT R74, R74, 0x1c0, RZ, 0xc0, !PT ;  /* 0x000001c04a4a7812 */ /* 0x000fe200078ec0ff */
[----:B------:R-:W-:Y:S01]  /*2100*/  IMAD R35, R23, R7, R0 ;  /* 0x0000000717237224 */ /* 0x000fe200078e0200 */
[----:B------:R-:W-:Y:S02]  /*2110*/  LOP3.LUT P1, RZ, R40, 0x4, RZ, 0xc0, !PT ;  /* 0x0000000428ff7812 */ /* 0x000fe4000782c0ff */
[----:B------:R-:W-:Y:S02]  /*2120*/  SHF.R.U32.HI R71, RZ, 0x3, R74 ;  /* 0x00000003ff477819 */ /* 0x000fe4000001164a */
[----:B------:R-:W-:Y:S01]  /*2130*/  LOP3.LUT R0, R74, 0x18, R64, 0xf8, !PT ;  /* 0x000000184a007812 */ /* 0x000fe200078ef840 */
[----:B------:R-:W-:-:S03]  /*2140*/  IMAD.WIDE.U32 R10, R17, R8, R60 ;  /* 0x00000008110a7225 */ /* 0x000fc600078e003c */
[----:B------:R-:W-:Y:S01]  /*2150*/  LOP3.LUT R0, R0, R71, RZ, 0x3c, !PT ;  /* 0x0000004700007212 */ /* 0x000fe200078e3cff */
[----:B0-----:R-:W-:-:S05]  /*2160*/  VIADD R38, R36, 0xffffff80 ;  /* 0xffffff8024267836 */ /* 0x001fca0000000000 */
[----:B------:R-:W-:-:S04]  /*2170*/  SHF.R.S32.HI R36, RZ, 0x1f, R38 ;  /* 0x0000001fff247819 */ /* 0x000fc80000011426 */
[----:B------:R-:W-:-:S04]  /*2180*/  LEA.HI R36, R36, R38, RZ, 0x5 ;  /* 0x0000002624247211 */ /* 0x000fc800078f28ff */
[----:B------:R-:W-:Y:S02]  /*2190*/  SHF.R.S32.HI R36, RZ, 0x5, R36 ;  /* 0x00000005ff247819 */ /* 0x000fe40000011424 */
[----:B------:R-:W-:Y:S01]  /*21a0*/  LOP3.LUT R70, R70, 0x1c0, RZ, 0xc0, !PT ;  /* 0x000001c046467812 */ /* 0x000fe200078ec0ff */
[----:B------:R-:W-:Y:S01]  /*21b0*/  IMAD.IADD R11, R11, 0x1, R31 ;  /* 0x000000010b0b7824 */ /* 0x000fe200078e021f */
[----:B------:R-:W-:Y:S01]  /*21c0*/  LOP3.LUT R22, R22, 0xfffffffb, RZ, 0xc0, !PT ;  /* 0xfffffffb16167812 */ /* 0x000fe200078ec0ff */
[----:B------:R-:W-:Y:S01]  /*21d0*/  IMAD R67, R36, 0x200, R0 ;  /* 0x0000020024437824 */ /* 0x000fe200078e0200 */
[--C-:B------:R-:W-:Y:S02]  /*21e0*/  LOP3.LUT R0, R74, 0x38, R3.reuse, 0xf8, !PT ;  /* 0x000000384a007812 */ /* 0x100fe400078ef803 */
[----:B------:R-:W-:Y:S02]  /*21f0*/  SHF.R.S32.HI R66, RZ, 0x3, R3 ;  /* 0x00000003ff427819 */ /* 0x000fe40000011403 */
[----:B------:R-:W-:-:S02]  /*2200*/  LOP3.LUT R31, R3, 0xfffffff8, RZ, 0xc0, !PT ;  /* 0xfffffff8031f7812 */ /* 0x000fc400078ec0ff */
[----:B------:R-:W-:Y:S02]  /*2210*/  SHF.R.U32.HI R98, RZ, 0x3, R70 ;  /* 0x00000003ff627819 */ /* 0x000fe40000011646 */
[----:B------:R-:W-:Y:S01]  /*2220*/  LOP3.LUT R3, R70, 0x38, R3, 0xf8, !PT ;  /* 0x0000003846037812 */ /* 0x000fe200078ef803 */
[----:B------:R-:W-:Y:S01]  /*2230*/  IMAD.WIDE.U32 R56, R23, R8, R10 ;  /* 0x0000000817387225 */ /* 0x000fe200078e000a */
[----:B------:R-:W-:Y:S02]  /*2240*/  @P1 LOP3.LUT R22, R22, 0x4, RZ, 0xfc, !PT ;  /* 0x0000000416161812 */ /* 0x000fe400078efcff */
[----:B------:R-:W-:Y:S01]  /*2250*/  IADD3 R10, P1, R17, R34, RZ ;  /* 0x00000022110a7210 */ /* 0x000fe20007f3e0ff */
[----:B------:R-:W-:Y:S01]  /*2260*/  VIADD R69, R64, 0x20 ;  /* 0x0000002040457836 */ /* 0x000fe20000000000 */
[----:B------:R-:W-:Y:S02]  /*2270*/  LOP3.LUT R0, R0, R71, RZ, 0x3c, !PT ;  /* 0x0000004700007212 */ /* 0x000fe400078e3cff */
[----:B------:R-:W-:Y:S01]  /*2280*/  LOP3.LUT R3, R3, R98, RZ, 0x3c, !PT ;  /* 0x0000006203037212 */ /* 0x000fe200078e3cff */
[----:B------:R-:W-:Y:S01]  /*2290*/  IMAD.SHL.U32 R79, R4, 0x80, RZ ;  /* 0x00000080044f7824 */ /* 0x000fe200078e00ff */
[C---:B------:R-:W-:Y:S01]  /*22a0*/  SHF.L.U64.HI R78, R8.reuse, 0x7, R9 ;  /* 0x00000007084e7819 */ /* 0x040fe20000010209 */
[----:B------:R-:W-:Y:S01]  /*22b0*/  IMAD.SHL.U32 R77, R8, 0x80, RZ ;  /* 0x00000080084d7824 */ /* 0x000fe200078e00ff */
[C---:B------:R-:W-:Y:S01]  /*22c0*/  SHF.L.U64.HI R76, R6.reuse, 0x7, R7 ;  /* 0x00000007064c7819 */ /* 0x040fe20000010207 */
[----:B------:R-:W-:Y:S01]  /*22d0*/  IMAD.SHL.U32 R75, R6, 0x80, RZ ;  /* 0x00000080064b7824 */ /* 0x000fe200078e00ff */
[----:B------:R-:W-:Y:S01]  /*22e0*/  ISETP.GE.AND P2, PT, R69, UR4, PT ;  /* 0x0000000445007c0c */ /* 0x000fe2000bf46270 */
[----:B------:R-:W-:Y:S01]  /*22f0*/  IMAD.X R11, R84, 0x1, R41, P1 ;  /* 0x00000001540b7824 */ /* 0x000fe200008e0629 */
[----:B------:R-:W-:Y:S01]  /*2300*/  ISETP.GE.AND P1, PT, R64, UR4, PT ;  /* 0x0000000440007c0c */ /* 0x000fe2000bf26270 */
[----:B------:R-:W-:-:S02]  /*2310*/  IMAD.IADD R9, R57, 0x1, R5 ;  /* 0x0000000139097824 */ /* 0x000fc400078e0205 */
[----:B------:R-:W-:Y:S01]  /*2320*/  IMAD.IADD R8, R5, 0x1, R21 ;  /* 0x0000000105087824 */ /* 0x000fe200078e0215 */
[----:B------:R-:W-:Y:S01]  /*2330*/  SHF.R.S32.HI R5, RZ, 0x1f, R31 ;  /* 0x0000001fff057819 */ /* 0x000fe2000001141f */
[----:B------:R-:W-:Y:S02]  /*2340*/  IMAD R4, R36, 0x200, R0 ;  /* 0x0000020024047824 */ /* 0x000fe400078e0200 */
[----:B------:R-:W-:Y:S02]  /*2350*/  IMAD.SHL.U32 R68, R39, 0x2, RZ ;  /* 0x0000000227447824 */ /* 0x000fe400078e00ff */
[----:B------:R-:W-:Y:S02]  /*2360*/  IMAD.IADD R7, R15, 0x1, R35 ;  /* 0x000000010f077824 */ /* 0x000fe400078e0223 */
[----:B------:R-:W-:Y:S02]  /*2370*/  IMAD.IADD R6, R35, 0x1, R13 ;  /* 0x0000000123067824 */ /* 0x000fe400078e020d */
[----:B------:R-:W-:Y:S01]  /*2380*/  IMAD.IADD R0, R59, 0x1, R37 ;  /* 0x000000013b007824 */ /* 0x000fe200078e0225 */
[----:B------:R-:W-:Y:S01]  /*2390*/  @!P6 BAR.SYNC.DEFER_BLOCKING 0x9, 0x100 ;  /* 0x024400000000eb1d */ /* 0x000fe20000010000 */
[----:B--2---:R-:W-:-:S07]  /*23a0*/  IMAD.IADD R3, R32, 0x1, R3 ;  /* 0x0000000120037824 */ /* 0x004fce00078e0203 */
.L_x_1163:
[----:B------:R-:W2:Y:S01]  /*23b0*/  LDL R36, [R1+0x28] ;  /* 0x0000280001247983 */ /* 0x000ea20000100800 */
[----:B0-----:R-:W0:Y:S01]  /*23c0*/  LDC.64 R92, c[0x0][0x2f0] ;  /* 0x0000bc00ff5c7b82 */ /* 0x001e220000000a00 */
[----:B------:R-:W-:Y:S01]  /*23d0*/  VIADD R37, R25, 0xffffffff ;  /* 0xffffffff19257836 */ /* 0x000fe20000000000 */
[----:B------:R-:W-:Y:S01]  /*23e0*/  LOP3.LUT R22, R22, 0xfffffffd, RZ, 0xc0, !PT ;  /* 0xfffffffd16167812 */ /* 0x000fe200078ec0ff */
[----:B------:R-:W-:Y:S01]  /*23f0*/  IMAD R89, R18, 0x2000, R67 ;  /* 0x0000200012597824 */ /* 0x000fe200078e0243 */
[----:B------:R-:W-:Y:S05]  /*2400*/  YIELD ;  /* 0x0000000000007946 */ /* 0x000fea0003800000 */
[----:B------:R-:W-:Y:S01]  /*2410*/  SHF.R.S32.HI R85, RZ, 0x1f, R37 ;  /* 0x0000001fff557819 */ /* 0x000fe20000011425 */
[----:B------:R-:W1:Y:S01]  /*2420*/  LDC.64 R86, c[0x0][0x2d8] ;  /* 0x0000b600ff567b82 */ /* 0x000e620000000a00 */
[-C--:B------:R-:W-:Y:S01]  /*2430*/  IMAD R32, R80, R37.reuse, RZ ;  /* 0x0000002550207224 */ /* 0x080fe200078e02ff */
[----:B------:R-:W-:Y:S01]  /*2440*/  BSSY B0, `(.L_x_1114) ;  /* 0x00002cd000007945 */ /* 0x000fe20003800000 */
[----:B------:R-:W-:-:S04]  /*2450*/  IMAD.WIDE.U32 R90, R79, R37, RZ ;  /* 0x000000254f5a7225 */ /* 0x000fc800078e00ff */
[----:B------:R-:W-:Y:S01]  /*2460*/  IMAD R25, R85, R79, R32 ;  /* 0x0000004f55197224 */ /* 0x000fe200078e0220 */
[----:B------:R-:W3:Y:S01]  /*2470*/  LDC R94, c[0x0][0x3d4] ;  /* 0x0000f500ff5e7b82 */ /* 0x000ee20000000800 */
[----:B------:R-:W-:Y:S02]  /*2480*/  IADD3 R34, P3, R82, R90, RZ ;  /* 0x0000005a52227210 */ /* 0x000fe40007f7e0ff */
[----:B------:R-:W-:Y:S02]  /*2490*/  IMAD.IADD R91, R91, 0x1, R25 ;  /* 0x000000015b5b7824 */ /* 0x000fe400078e0219 */
[----:B0-----:R-:W-:Y:S02]  /*24a0*/  IMAD R35, R93, 0x60, RZ ;  /* 0x000000605d237824 */ /* 0x001fe400078e02ff */
[----:B------:R-:W-:-:S03]  /*24b0*/  IMAD.WIDE.U32 R32, R92, 0x60, R90 ;  /* 0x000000605c207825 */ /* 0x000fc600078e005a */
[----:B------:R-:W-:-:S04]  /*24c0*/  IADD3 R25, P4, R82, R32, RZ ;  /* 0x0000002052197210 */ /* 0x000fc80007f9e0ff */
[----:B------:R-:W-:Y:S01]  /*24d0*/  IADD3.X R32, R81, R33, R35, P4, !PT ;  /* 0x0000002151207210 */ /* 0x000fe200027fe423 */
[----:B------:R-:W-:Y:S01]  /*24e0*/  IMAD.X R33, R91, 0x1, R81, P3 ;  /* 0x000000015b217824 */ /* 0x000fe200018e0651 */
[CC--:B-1----:R-:W-:Y:S02]  /*24f0*/  LEA R42, P3, R34.reuse, R86.reuse, 0x1 ;  /* 0x00000056222a7211 */ /* 0x0c2fe400078608ff */
[----:B------:R-:W-:Y:S02]  /*2500*/  LEA R40, P4, R25, R86, 0x1 ;  /* 0x0000005619287211 */ /* 0x000fe400078808ff */
[-C--:B------:R-:W-:Y:S01]  /*2510*/  LEA.HI.X R43, R34, R87.reuse, R33, 0x1, P3 ;  /* 0x00000057222b7211 */ /* 0x080fe200018f0c21 */
[----:B------:R-:W-:Y:S01]  /*2520*/  VIADD R33, R89, 0x20 ;  /* 0x0000002059217836 */ /* 0x000fe20000000000 */
[----:B---3--:R-:W-:Y:S02]  /*2530*/  ISETP.GE.AND P3, PT, R94, 0x1, PT ;  /* 0x000000015e00780c */ /* 0x008fe40003f66270 */
[----:B------:R-:W-:Y:S01]  /*2540*/  LEA.HI.X R41, R25, R87, R32, 0x1, P4 ;  /* 0x0000005719297211 */ /* 0x000fe200020f0c20 */
[----:B------:R-:W-:Y:S01]  /*2550*/  IMAD.MOV.U32 R25, RZ, RZ, R37 ;  /* 0x000000ffff197224 */ /* 0x000fe200078e0025 */
[----:B------:R-:W-:-:S13]  /*2560*/  ISETP.GT.AND P4, PT, R37, R26, PT ;  /* 0x0000001a2500720c */ /* 0x000fda0003f84270 */
[----:B------:R-:W-:Y:S02]  /*2570*/  @P4 LOP3.LUT R22, R22, 0x2, RZ, 0xfc, !PT ;  /* 0x0000000216164812 */ /* 0x000fe400078efcff */
[----:B--2---:R-:W-:-:S13]  /*2580*/  LOP3.LUT P5, RZ, R36, 0x4, RZ, 0xc0, !PT ;  /* 0x0000000424ff7812 */ /* 0x004fda00078ac0ff */
[C---:B------:R-:W-:Y:S02]  /*2590*/  @P5 VIADD R33, R89.reuse, 0xffffffe0 ;  /* 0xffffffe059215836 */ /* 0x040fe40000000000 */
[--C-:B------:R-:W-:Y:S02]  /*25a0*/  IMAD R89, R89, 0x2, R24.reuse ;  /* 0x0000000259597824 */ /* 0x100fe400078e0218 */
[----:B------:R-:W-:Y:S01]  /*25b0*/  IMAD R88, R33, 0x2, R24 ;  /* 0x0000000221587824 */ /* 0x000fe200078e0218 */
[----:B------:R-:W-:Y:S06]  /*25c0*/  @!P3 BRA `(.L_x_1115) ;  /* 0x000000280060b947 */ /* 0x000fec0003800000 */
[----:B------:R-:W-:Y:S01]  /*25d0*/  ULDC.U8 UR4, c[0x0][0x3f0] ;  /* 0x0000fc0000047ab9 */ /* 0x000fe20000000000 */
[-C--:B------:R-:W-:Y:S01]  /*25e0*/  IMAD R32, R78, R37.reuse, RZ ;  /* 0x000000254e207224 */ /* 0x080fe200078e02ff */
[----:B------:R-:W-:Y:S01]  /*25f0*/  ISETP.NE.AND P3, PT, RZ, UR4, PT ;  /* 0x00000004ff007c0c */ /* 0x000fe2000bf65270 */
[----:B------:R-:W-:Y:S02]  /*2600*/  IMAD R34, R76, R37, RZ ;  /* 0x000000254c227224 */ /* 0x000fe400078e02ff */
[----:B------:R-:W-:Y:S02]  /*2610*/  IMAD R95, R85, R77, R32 ;  /* 0x0000004d555f7224 */ /* 0x000fe400078e0220 */
[----:B------:R-:W-:Y:S02]  /*2620*/  IMAD R96, R25, -0x80, R30 ;  /* 0xffffff8019607824 */ /* 0x000fe400078e021e */
[----:B------:R-:W-:Y:S02]  /*2630*/  IMAD R85, R85, R75, R34 ;  /* 0x0000004b55557224 */ /* 0x000fe400078e0222 */
[----:B------:R-:W-:Y:S01]  /*2640*/  IMAD.WIDE.U32 R50, R77, R37, RZ ;  /* 0x000000254d327225 */ /* 0x000fe200078e00ff */
[----:B------:R-:W-:-:S03]  /*2650*/  VIMNMX R96, R96, 0x80, PT ;  /* 0x0000008060607848 */ /* 0x000fc60003fe0100 */
[----:B------:R-:W-:-:S04]  /*2660*/  IMAD.WIDE.U32 R48, R75, R37, RZ ;  /* 0x000000254b307225 */ /* 0x000fc800078e00ff */
[----:B------:R-:W-:Y:S02]  /*2670*/  IMAD.IADD R95, R51, 0x1, R95 ;  /* 0x00000001335f7824 */ /* 0x000fe400078e025f */
        /* <DEDUP_REMOVED lines=34> */
.L_x_1118:
[----:B------:R-:W-:Y:S05]  /*28a0*/  BSYNC B1 ;  /* 0x0000000000017941 */ /* 0x000fea0003800000 */
.L_x_1117:
[----:B0-----:R-:W-:Y:S01]  /*28b0*/  VIADD R32, R17, 0x60 ;  /* 0x0000006011207836 */ /* 0x001fe20000000000 */
[----:B------:R-:W-:Y:S01]  /*28c0*/  BSSY B1, `(.L_x_1119) ;  /* 0x0000022000017945 */ /* 0x000fe20003800000 */
[----:B-----5:R-:W-:Y:S02]  /*28d0*/  IMAD.MOV.U32 R92, RZ, RZ, R52 ;  /* 0x000000ffff5c7224 */ /* 0x020fe400078e0034 */
[----:B------:R-:W-:Y:S01]  /*28e0*/  IMAD.MOV.U32 R93, RZ, RZ, R53 ;  /* 0x000000ffff5d7224 */ /* 0x000fe200078e0035 */
        /* <DEDUP_REMOVED lines=31> */
.L_x_1120:
[----:B------:R-:W-:Y:S05]  /*2ae0*/  BSYNC B1 ;  /* 0x0000000000017941 */ /* 0x000fea0003800000 */
.L_x_1119:
[----:B0-----:R-:W-:Y:S01]  /*2af0*/  IMAD.MOV.U32 R32, RZ, RZ, R86 ;  /* 0x000000ffff207224 */ /* 0x001fe200078e0056 */
[----:B------:R-:W-:Y:S01]  /*2b00*/  UISETP.NE.AND UP0, UPT, UR37, 0x3, UPT ;  /* 0x000000032500788c */ /* 0x000fe2000bf05270 */
[----:B------:R-:W-:Y:S01]  /*2b10*/  IMAD.MOV.U32 R33, RZ, RZ, R87 ;  /* 0x000000ffff217224 */ /* 0x000fe200078e0057 */
[----:B------:R-:W-:Y:S01]  /*2b20*/  PRMT R93, R93, 0x5410, R92 ;  /* 0x000054105d5d7816 */ /* 0x000fe2000000005c */
[----:B------:R-:W-:Y:S02]  /*2b30*/  IMAD.MOV.U32 R34, RZ, RZ, R90 ;  /* 0x000000ffff227224 */ /* 0x000fe400078e005a */
[----:B------:R-:W-:Y:S01]  /*2b40*/  IMAD.MOV.U32 R35, RZ, RZ, R91 ;  /* 0x000000ffff237224 */ /* 0x000fe200078e005b */
[----:B------:R-:W-:Y:S01]  /*2b50*/  PRMT R101, R32, 0x5410, R33 ;  /* 0x0000541020657816 */ /* 0x000fe20000000021 */
[----:B------:R-:W-:Y:S01]  /*2b60*/  IMAD.MOV.U32 R32, RZ, RZ, R54 ;  /* 0x000000ffff207224 */ /* 0x000fe200078e0036 */
[----:B------:R-:W-:Y:S01]  /*2b70*/  PRMT R92, R93, 0x7610, R92 ;  /* 0x000076105d5c7816 */ /* 0x000fe2000000005c */
[----:B------:R-:W-:Y:S01]  /*2b80*/  IMAD.MOV.U32 R33, RZ, RZ, R55 ;  /* 0x000000ffff217224 */ /* 0x000fe200078e0037 */
[----:B------:R-:W-:-:S02]  /*2b90*/  PLOP3.LUT P3, PT, PT, PT, UP0, 0x80, 0x0 ;  /* 0x000000000000781c */ /* 0x000fc40003f6f008 */
[----:B------:R-:W-:Y:S01]  /*2ba0*/  PRMT R93, R32, 0x7610, R93 ;  /* 0x00007610205d7816 */ /* 0x000fe2000000005d */
[----:B-----5:R-:W-:Y:S01]  /*2bb0*/  IMAD.MOV.U32 R32, RZ, RZ, R36 ;  /* 0x000000ffff207224 */ /* 0x020fe200078e0024 */
[----:B------:R-:W-:Y:S01]  /*2bc0*/  PRMT R92, R92, 0x5410, R33 ;  /* 0x000054105c5c7816 */ /* 0x000fe20000000021 */
[----:B------:R-:W-:Y:S01]  /*2bd0*/  IMAD.MOV.U32 R33, RZ, RZ, R37 ;  /* 0x000000ffff217224 */ /* 0x000fe200078e0025 */
[----:B------:R-:W-:Y:S01]  /*2be0*/  PRMT R105, R34, 0x5410, R35 ;  /* 0x0000541022697816 */ /* 0x000fe20000000023 */
[----:B------:R-:W-:Y:S02]  /*2bf0*/  IMAD.MOV.U32 R34, RZ, RZ, R44 ;  /* 0x000000ffff227224 */ /* 0x000fe400078e002c */
[----:B------:R-:W-:Y:S01]  /*2c00*/  IMAD.MOV.U32 R35, RZ, RZ, R45 ;  /* 0x000000ffff237224 */ /* 0x000fe200078e002d */
[----:B------:R-:W-:Y:S01]  /*2c10*/  PRMT R48, R32, 0x5410, R33 ;  /* 0x0000541020307816 */ /* 0x000fe20000000021 */
[----:B------:R-:W-:Y:S02]  /*2c20*/  IMAD.MOV.U32 R32, RZ, RZ, R38 ;  /* 0x000000ffff207224 */ /* 0x000fe400078e0026 */
[----:B------:R-:W-:Y:S01]  /*2c30*/  IMAD.MOV.U32 R33, RZ, RZ, R39 ;  /* 0x000000ffff217224 */ /* 0x000fe200078e0027 */
[----:B------:R-:W-:Y:S01]  /*2c40*/  PRMT R50, R34, 0x5410, R35 ;  /* 0x0000541022327816 */ /* 0x000fe20000000023 */
[----:B------:R-:W-:-:S02]  /*2c50*/  IMAD.MOV.U32 R34, RZ, RZ, R46 ;  /* 0x000000ffff227224 */ /* 0x000fc400078e002e */
[----:B------:R-:W-:Y:S01]  /*2c60*/  IMAD.MOV.U32 R35, RZ, RZ, R47 ;  /* 0x000000ffff237224 */ /* 0x000fe200078e002f */
[----:B------:R-:W-:-:S04]  /*2c70*/  PRMT R49, R32, 0x5410, R33 ;  /* 0x0000541020317816 */ /* 0x000fc80000000021 */
[----:B------:R-:W-:Y:S01]  /*2c80*/  PRMT R51, R34, 0x5410, R35 ;  /* 0x0000541022337816 */ /* 0x000fe20000000023 */
[----:B------:R-:W-:Y:S06]  /*2c90*/  @!P3 BRA `(.L_x_1121) ;  /* 0x000000000004b947 */ /* 0x000fec0003800000 */
[----:B------:R-:W-:Y:S01]  /*2ca0*/  BPT.TRAP 0x1 ;  /* 0x000000040000795c */ /* 0x000fe20000300000 */
.L_x_1121:
[----:B------:R-:W2:Y:S01]  /*2cb0*/  LDL R32, [R1+0x10] ;  /* 0x0000100001207983 */ /* 0x000ea20000100800 */
[----:B------:R-:W-:Y:S01]  /*2cc0*/  IMAD R85, R18, 0x8, R2 ;  /* 0x0000000812557824 */ /* 0x000fe200078e0202 */
[----:B------:R-:W-:Y:S01]  /*2cd0*/  BSSY B1, `(.L_x_1122) ;  /* 0x0000004000017945 */ /* 0x000fe20003800000 */
[----:B--2---:R-:W-:-:S04]  /*2ce0*/  SHF.L.U32 R97, R32, 0x1f, RZ ;  /* 0x0000001f20617819 */ /* 0x004fc800000006ff */
[----:B------:R-:W0:Y:S02]  /*2cf0*/  SYNCS.PHASECHK.TRANS64.TRYWAIT P6, [R85+URZ+0x16890], R97 ;  /* 0x01689061550075a7 */ /* 0x000e2400080c017f */
[----:B0-----:R-:W-:Y:S05]  /*2d00*/  @!P6 BRA `(.L_x_1123) ;  /* 0x0000018c00ece947 */ /* 0x001fea0003800000 */
.L_x_1430:
[----:B------:R-:W-:Y:S05]  /*2d10*/  BSYNC B1 ;  /* 0x0000000000017941 */ /* 0x000fea0003800000 */
.L_x_1122:
        /* <DEDUP_REMOVED lines=49> */
.L_x_1129:
[----:B------:R-:W-:Y:S05]  /*3030*/  BSYNC B3 ;  /* 0x0000000000037941 */ /* 0x000fea0003800000 */
.L_x_1128:
[----:B--2---:R1:W-:Y:S02]  /*3040*/  STG.E.128 desc[UR38][R42.64], R32 ;  /* 0x000000202a007986 */ /* 0x0043e4000c101d26 */
.L_x_1127:
[----:B------:R-:W-:Y:S05]  /*3050*/  BSYNC B2 ;  /* 0x0000000000027941 */ /* 0x000fea0003800000 */
.L_x_1126:
        /* <DEDUP_REMOVED lines=47> */
.L_x_1131:
[----:B------:R-:W-:Y:S05]  /*3350*/  BSYNC B2 ;  /* 0x0000000000027941 */ /* 0x000fea0003800000 */
.L_x_1130:
[----:B--2---:R2:W-:Y:S02]  /*3360*/  STG.E.128 desc[UR38][R42.64+0x40], R32 ;  /* 0x000040202a007986 */ /* 0x0045e4000c101d26 */
.L_x_1125:
[----:B------:R-:W-:Y:S05]  /*3370*/  BSYNC B1 ;  /* 0x0000000000017941 */ /* 0x000fea0003800000 */
.L_x_1124:
        /* <DEDUP_REMOVED lines=48> */
.L_x_1136:
[----:B------:R-:W-:Y:S05]  /*3680*/  BSYNC B2 ;  /* 0x0000000000027941 */ /* 0x000fea0003800000 */
.L_x_1135:
[----:B--2---:R3:W-:Y:S02]  /*3690*/  STG.E.128 desc[UR38][R40.64], R32 ;  /* 0x0000002028007986 */ /* 0x0047e4000c101d26 */
.L_x_1134:
[----:B------:R-:W-:Y:S05]  /*36a0*/  BSYNC B1 ;  /* 0x0000000000017941 */ /* 0x000fea0003800000 */
.L_x_1133:
[----:B------:R-:W-:Y:S05]  /*36b0*/  @P2 BRA `(.L_x_1132) ;  /* 0x0000001800942947 */ /* 0x000fea0003800000 */
[----:B-123--:R1:W2:Y:S01]  /*36c0*/  LDS.128 R32, [R88+0x11000] ;  /* 0x0110000058207984 */ /* 0x00e2a20000000c00 */
        /* <DEDUP_REMOVED lines=45> */
.L_x_1138:
[----:B------:R-:W-:Y:S05]  /*39a0*/  BSYNC B1 ;  /* 0x0000000000017941 */ /* 0x000fea0003800000 */
.L_x_1137:
[----:B--2---:R4:W-:Y:S01]  /*39b0*/  STG.E.128 desc[UR38][R40.64+0x40], R32 ;  /* 0x0000402028007986 */ /* 0x0049e2000c101d26 */
[----:B------:R-:W-:Y:S05]  /*39c0*/  BRA `(.L_x_1132) ;  /* 0x0000001400d07947 */ /* 0x000fea0003800000 */
.L_x_1116:
[C---:B------:R-:W-:Y:S02]  /*39d0*/  ISETP.GE.AND P3, PT, R17.reuse, R96, PT ;  /* 0x000000601100720c */ /* 0x040fe40003f66270 */
[----:B------:R-:W-:Y:S02]  /*39e0*/  CS2R R38, SRZ ;  /* 0x0000000000267805 */ /* 0x000fe4000001ff00 */
[----:B------:R-:W-:Y:S01]  /*39f0*/  CS2R R36, SRZ ;  /* 0x0000000000247805 */ /* 0x000fe2000001ff00 */
[----:B------:R-:W-:Y:S01]  /*3a00*/  VIADD R44, R17, 0x60 ;  /* 0x00000060112c7836 */ /* 0x000fe20000000000 */
        /* <DEDUP_REMOVED lines=26> */
[----:B------:R-:W-:Y:S01]  /*3bb0*/  ULDC.64 UR4, c[0x0][0x3c8] ;  /* 0x0000f20000047ab9 */ /* 0x000fe20000000a00 */
[----:B------:R-:W-:Y:S02]  /*3bc0*/  IMAD.MOV.U32 R49, RZ, RZ, R85 ;  /* 0x000000ffff317224 */ /* 0x000fe400078e0055 */
        /* <DEDUP_REMOVED lines=16> */
.L_x_1140:
[----:B------:R-:W-:Y:S05]  /*3cd0*/  BSYNC B1 ;  /* 0x0000000000017941 */ /* 0x000fea0003800000 */
.L_x_1139:
[----:B-----5:R-:W-:Y:S01]  /*3ce0*/  IMAD.MOV.U32 R48, RZ, RZ, R42 ;  /* 0x000000ffff307224 */ /* 0x020fe200078e002a */
[----:B------:R-:W-:Y:S01]  /*3cf0*/  UISETP.NE.AND UP0, UPT, UR37, 0x3, UPT ;  /* 0x000000032500788c */ /* 0x000fe2000bf05270 */
[----:B------:R-:W-:Y:S02]  /*3d00*/  IMAD.MOV.U32 R49, RZ, RZ, R43 ;  /* 0x000000ffff317224 */ /* 0x000fe400078e002b */
[----:B------:R-:W-:Y:S01]  /*3d10*/  IMAD.MOV.U32 R50, RZ, RZ, R40 ;  /* 0x000000ffff327224 */ /* 0x000fe200078e0028 */
[----:B------:R-:W-:Y:S01]  /*3d20*/  PRMT R104, R48, 0x7610, R104 ;  /* 0x0000761030687816 */ /* 0x000fe20000000068 */
[----:B------:R-:W-:Y:S01]  /*3d30*/  IMAD.MOV.U32 R51, RZ, RZ, R41 ;  /* 0x000000ffff337224 */ /* 0x000fe200078e0029 */
[----:B------:R-:W-:Y:S01]  /*3d40*/  PLOP3.LUT P3, PT, PT, PT, UP0, 0x80, 0x0 ;  /* 0x000000000000781c */ /* 0x000fe20003f6f008 */
[----:B------:R-:W-:Y:S01]  /*3d50*/  IMAD.MOV.U32 R48, RZ, RZ, R46 ;  /* 0x000000ffff307224 */ /* 0x000fe200078e002e */
[----:B------:R-:W-:Y:S01]  /*3d60*/  PRMT R103, R50, 0x5410, R49 ;  /* 0x0000541032677816 */ /* 0x000fe20000000031 */
[----:B------:R-:W-:Y:S01]  /*3d70*/  IMAD.MOV.U32 R49, RZ, RZ, R47 ;  /* 0x000000ffff317224 */ /* 0x000fe200078e002f */
[----:B------:R-:W-:Y:S01]  /*3d80*/  PRMT R106, R51, 0x7610, R106 ;  /* 0x00007610336a7816 */ /* 0x000fe2000000006a */
[----:B------:R-:W-:Y:S01]  /*3d90*/  IMAD.MOV.U32 R50, RZ, RZ, R44 ;  /* 0x000000ffff327224 */ /* 0x000fe200078e002c */
[----:B------:R-:W-:Y:S01]  /*3da0*/  PRMT R104, R104, 0x5410, R48 ;  /* 0x0000541068687816 */ /* 0x000fe20000000030 */
[----:B------:R-:W-:-:S02]  /*3db0*/  IMAD.MOV.U32 R51, RZ, RZ, R45 ;  /* 0x000000ffff337224 */ /* 0x000fc400078e002d */
[----:B------:R-:W-:Y:S01]  /*3dc0*/  IMAD.MOV.U32 R48, RZ, RZ, R34 ;  /* 0x000000ffff307224 */ /* 0x000fe200078e0022 */
        /* <DEDUP_REMOVED lines=16> */
[----:B------:R-:W-:Y:S01]  /*3ed0*/  PRMT R115, R51, 0x7610, R115 ;  /* 0x0000761033737816 */ /* 0x000fe20000000073 */
[----:B------:R-:W-:Y:S06]  /*3ee0*/  @!P3 BRA `(.L_x_1141) ;  /* 0x000000000004b947 */ /* 0x000fec0003800000 */
[----:B------:R-:W-:Y:S01]  /*3ef0*/  BPT.TRAP 0x1 ;  /* 0x000000040000795c */ /* 0x000fe20000300000 */
.L_x_1141:
[----:B------:R-:W2:Y:S01]  /*3f00*/  LDL R48, [R1+0x10] ;  /* 0x0000100001307983 */ /* 0x000ea20000100800 */
[----:B------:R-:W-:Y:S01]  /*3f10*/  IMAD R85, R18, 0x8, R2 ;  /* 0x0000000812557824 */ /* 0x000fe200078e0202 */
[----:B------:R-:W0:Y:S01]  /*3f20*/  LDC R99, c[0x0][0x2e4] ;  /* 0x0000b900ff637b82 */ /* 0x000e220000000800 */
[----:B------:R-:W-:Y:S01]  /*3f30*/  BSSY B1, `(.L_x_1142) ;  /* 0x0000005000017945 */ /* 0x000fe20003800000 */
[----:B0-----:R-:W-:Y:S01]  /*3f40*/  IMAD.IADD R101, R99, 0x1, -R68 ;  /* 0x0000000163657824 */ /* 0x001fe200078e0a44 */
[----:B--2---:R-:W-:-:S04]  /*3f50*/  SHF.L.U32 R97, R48, 0x1f, RZ ;  /* 0x0000001f30617819 */ /* 0x004fc800000006ff */
[----:B------:R-:W0:Y:S02]  /*3f60*/  SYNCS.PHASECHK.TRANS64.TRYWAIT P5, [R85+URZ+0x16890], R97 ;  /* 0x01689061550075a7 */ /* 0x000e2400080a017f */
[----:B0-----:R-:W-:Y:S05]  /*3f70*/  @!P5 BRA `(.L_x_1143) ;  /* 0x0000017c0064d947 */ /* 0x001fea0003800000 */
.L_x_1431:
[----:B------:R-:W-:Y:S05]  /*3f80*/  BSYNC B1 ;  /* 0x0000000000017941 */ /* 0x000fea0003800000 */
.L_x_1142:
[----:B------:R-:W-:Y:S01]  /*3f90*/  ISETP.GE.OR P5, PT, R17, R96, P1 ;  /* 0x000000601100720c */ /* 0x000fe20000fa6670 */
[----:B------:R-:W-:-:S12]  /*3fa0*/  BSSY B1, `(.L_x_1144) ;  /* 0x000007c000017945 */ /* 0x000fd80003800000 */
[----:B------:R-:W-:Y:S05]  /*3fb0*/  @P5 BRA `(.L_x_1145) ;  /* 0x0000000400e85947 */ /* 0x000fea0003800000 */
[----:B------:R-:W1:Y:S01]  /*3fc0*/  S2R R50, SR_TID.X ;  /* 0x0000000000327919 */ /* 0x000e620000002100 */
[-C--:B------:R-:W-:Y:S01]  /*3fd0*/  IMAD R48, R84, R92.reuse, RZ ;  /* 0x0000005c54307224 */ /* 0x080fe200078e02ff */
[----:B------:R-:W-:Y:S01]  /*3fe0*/  BSSY B2, `(.L_x_1146) ;  /* 0x000006b000027945 */ /* 0x000fe20003800000 */
[----:B------:R-:W-:-:S04]  /*3ff0*/  IMAD.WIDE.U32 R94, R17, R92, R90 ;  /* 0x0000005c115e7225 */ /* 0x000fc800078e005a */
[----:B------:R-:W-:Y:S01]  /*4000*/  IMAD R49, R17, R93, R48 ;  /* 0x0000005d11317224 */ /* 0x000fe200078e0230 */
[----:B------:R-:W-:Y:S02]  /*4010*/  SEL R48, R68, R101, !P0 ;  /* 0x0000006544307207 */ /* 0x000fe40004000000 */
[----:B------:R-:W-:Y:S01]  /*4020*/  IADD3 R100, P5, P6, R62, R94, R31 ;  /* 0x0000005e3e647210 */ /* 0x000fe20007ebe01f */
[----:B------:R-:W-:Y:S01]  /*4030*/  IMAD.IADD R108, R49, 0x1, R95 ;  /* 0x00000001316c7824 */ /* 0x000fe200078e025f */
[----:B------:R-:W-:-:S04]  /*4040*/  SHF.R.S32.HI R49, RZ, 0x1f, R48 ;  /* 0x0000001fff317819 */ /* 0x000fc80000011430 */
[----:B------:R-:W-:Y:S02]  /*4050*/  LEA.HI R49, R49, R48, RZ, 0x4 ;  /* 0x0000003031317211 */ /* 0x000fe400078f20ff */
[----:B------:R-:W-:Y:S02]  /*4060*/  IADD3.X R102, R83, R108, R5, P5, P6 ;  /* 0x0000006c53667210 */ /* 0x000fe40002fec405 */
[----:B------:R-:W-:-:S05]  /*4070*/  LEA.HI.SX32 R49, R49, R66, 0x1c ;  /* 0x0000004231317211 */ /* 0x000fca00078fe2ff */
[----:B------:R-:W-:Y:S02]  /*4080*/  IMAD.SHL.U32 R107, R49, 0x8, RZ ;  /* 0x00000008316b7824 */ /* 0x000fe400078e00ff */
[----:B------:R-:W-:-:S03]  /*4090*/  IMAD R49, R18, 0x2000, R4 ;  /* 0x0000200012317824 */ /* 0x000fc600078e0204 */
[----:B------:R-:W-:Y:S01]  /*40a0*/  LOP3.LUT R48, R74, 0x38, R107, 0xf8, !PT ;  /* 0x000000384a307812 */ /* 0x000fe200078ef86b */
[----:B------:R-:W-:Y:S02]  /*40b0*/  IMAD R49, R49, 0x2, R2 ;  /* 0x0000000231317824 */ /* 0x000fe400078e0202 */
[----:B-1----:R-:W-:Y:S01]  /*40c0*/  VIADD R51, R50, 0xffffff80 ;  /* 0xffffff8032337836 */ /* 0x002fe20000000000 */
[----:B------:R-:W-:-:S04]  /*40d0*/  LOP3.LUT R48, R48, R71, RZ, 0x3c, !PT ;  /* 0x0000004730307212 */ /* 0x000fc800078e3cff */
[----:B------:R-:W-:-:S04]  /*40e0*/  SHF.R.S32.HI R50, RZ, 0x1f, R51 ;  /* 0x0000001fff327819 */ /* 0x000fc80000011433 */
[----:B------:R-:W-:-:S04]  /*40f0*/  LEA.HI R50, R50, R51, RZ, 0x5 ;  /* 0x0000003332327211 */ /* 0x000fc800078f28ff */
[----:B------:R-:W-:-:S05]  /*4100*/  SHF.R.S32.HI R50, RZ, 0x5, R50 ;  /* 0x00000005ff327819 */ /* 0x000fca0000011432 */
[----:B------:R-:W-:-:S04]  /*4110*/  IMAD R51, R50, 0x200, R48 ;  /* 0x0000020032337824 */ /* 0x000fc800078e0230 */
[----:B------:R-:W-:-:S04]  /*4120*/  IMAD R51, R18, 0x2000, R51 ;  /* 0x0000200012337824 */ /* 0x000fc800078e0233 */
[----:B------:R-:W-:Y:S02]  /*4130*/  IMAD R52, R51, 0x2, R2 ;  /* 0x0000000233347824 */ /* 0x000fe400078e0202 */
[----:B------:R-:W1:Y:S04]  /*4140*/  LDS.128 R48, [R49+0xe400] ;  /* 0x00e4000031307984 */ /* 0x000e680000000c00 */
[----:B------:R-:W2:Y:S01]  /*4150*/  LDS.128 R52, [R52+0xe400] ;  /* 0x00e4000034347984 */ /* 0x000ea20000000c00 */
[----:B------:R-:W-:Y:S05]  /*4160*/  @P4 BRA `(.L_x_1147) ;  /* 0x0000000400484947 */ /* 0x000fea0003800000 */
[----:B------:R-:W-:Y:S01]  /*4170*/  SHF.R.U32.HI R118, RZ, 0x10, R37 ;  /* 0x00000010ff767819 */ /* 0x000fe20000011625 */
[----:B------:R-:W-:Y:S01]  /*4180*/  HADD2.F32 R115, -RZ, R115.H0_H0 ;  /* 0x20000073ff737230 */ /* 0x000fe20000004100 */
[--C-:B------:R-:W-:Y:S01]  /*4190*/  SHF.R.U64 R32, R32, 0x10, R33.reuse ;  /* 0x0000001020207819 */ /* 0x100fe20000001221 */
[----:B------:R-:W-:Y:S01]  /*41a0*/  HADD2.F32 R114, -RZ, R114.H0_H0 ;  /* 0x20000072ff727230 */ /* 0x000fe20000004100 */
[----:B------:R-:W-:Y:S01]  /*41b0*/  SHF.R.U32.HI R110, RZ, 0x10, R33 ;  /* 0x00000010ff6e7819 */ /* 0x000fe20000011621 */
[----:B------:R-:W-:Y:S01]  /*41c0*/  HADD2.F32 R118, -RZ, R118.H0_H0 ;  /* 0x20000076ff767230 */ /* 0x000fe20000004100 */
[----:B------:R-:W-:Y:S02]  /*41d0*/  SHF.R.U64 R36, R36, 0x10, R37 ;  /* 0x0000001024247819 */ /* 0x000fe40000001225 */
[--C-:B------:R-:W-:Y:S01]  /*41e0*/  SHF.R.U64 R33, R34, 0x10, R35.reuse ;  /* 0x0000001022217819 */ /* 0x100fe20000001223 */
[----:B------:R-:W-:Y:S01]  /*41f0*/  HADD2.F32 R116, -RZ, R110.H0_H0 ;  /* 0x2000006eff747230 */ /* 0x000fe20000004100 */
[----:B------:R-:W-:Y:S01]  /*4200*/  SHF.R.U32.HI R37, RZ, 0x10, R35 ;  /* 0x00000010ff257819 */ /* 0x000fe20000011623 */
[----:B-1----:R-:W-:Y:S01]  /*4210*/  HADD2.F32 R35, -RZ, R49.H0_H0 ;  /* 0x20000031ff237230 */ /* 0x002fe20000004100 */
[--C-:B------:R-:W-:Y:S01]  /*4220*/  SHF.R.U64 R34, R38, 0x10, R39.reuse ;  /* 0x0000001026227819 */ /* 0x100fe20000001227 */
[--C-:B--2---:R-:W-:Y:S01]  /*4230*/  HADD2.F32 R38, -RZ, R53.reuse.H0_H0 ;  /* 0x20000035ff267230 */ /* 0x104fe20000004100 */
[----:B------:R-:W-:Y:S01]  /*4240*/  SHF.R.U32.HI R112, RZ, 0x10, R39 ;  /* 0x00000010ff707819 */ /* 0x000fe20000011627 */
[----:B------:R-:W-:-:S02]  /*4250*/  HADD2.F32 R39, -RZ, R53.H1_H1 ;  /* 0x30000035ff277230 */ /* 0x000fc40000004100 */
[----:B------:R-:W-:Y:S02]  /*4260*/  HADD2.F32 R49, -RZ, R49.H1_H1 ;  /* 0x30000031ff317230 */ /* 0x000fe40000004100 */
[-C--:B------:R-:W-:Y:S01]  /*4270*/  FMUL.FTZ R110, R38, R115.reuse ;  /* 0x00000073266e7220 */ /* 0x080fe20000410000 */
[----:B------:R-:W-:Y:S01]  /*4280*/  FMUL.FTZ R115, R35, R115 ;  /* 0x0000007323737220 */ /* 0x000fe20000410000 */
[-C--:B------:R-:W-:Y:S01]  /*4290*/  FMUL.FTZ R120, R39, R118.reuse ;  /* 0x0000007627787220 */ /* 0x080fe20000410000 */
[----:B------:R-:W-:Y:S02]  /*42a0*/  HADD2.F32 R53, -RZ, R55.H0_H0 ;  /* 0x20000037ff357230 */ /* 0x000fe40000004100 */
[----:B------:R-:W-:Y:S01]  /*42b0*/  FMUL.FTZ R118, R49, R118 ;  /* 0x0000007631767220 */ /* 0x000fe20000410000 */
[----:B------:R-:W-:Y:S01]  /*42c0*/  FFMA.FTZ R35, R35, R114, -R110 ;  /* 0x0000007223237223 */ /* 0x000fe2000001086e */
[----:B------:R-:W-:Y:S01]  /*42d0*/  FFMA.FTZ R110, R49, R116, -R120 ;  /* 0x00000074316e7223 */ /* 0x000fe20000010878 */
[----:B------:R-:W-:-:S02]  /*42e0*/  HADD2.F32 R49, -RZ, R51.H0_H0 ;  /* 0x20000033ff317230 */ /* 0x000fc40000004100 */
[----:B------:R-:W-:Y:S01]  /*42f0*/  FFMA.FTZ R39, R39, R116, R118 ;  /* 0x0000007427277223 */ /* 0x000fe20000010076 */
[----:B------:R-:W-:Y:S02]  /*4300*/  HADD2.F32 R118, -RZ, R113.H0_H0 ;  /* 0x20000071ff767230 */ /* 0x000fe40000004100 */
[----:B------:R-:W-:Y:S01]  /*4310*/  FFMA.FTZ R38, R38, R114, R115 ;  /* 0x0000007226267223 */ /* 0x000fe20000010073 */
[----:B------:R-:W-:Y:S01]  /*4320*/  HADD2.F32 R55, -RZ, R55.H1_H1 ;  /* 0x30000037ff377230 */ /* 0x000fe20000004100 */
[----:B------:R-:W-:Y:S01]  /*4330*/  F2FP.F16.F32.PACK_AB R35, R110, R35 ;  /* 0x000000236e23723e */ /* 0x000fe200000000ff */
[----:B------:R-:W-:Y:S02]  /*4340*/  HADD2.F32 R112, -RZ, R112.H0_H0 ;  /* 0x20000070ff707230 */ /* 0x000fe40000004100 */
[-C--:B------:R-:W-:Y:S01]  /*4350*/  FMUL.FTZ R120, R53, R118.reuse ;  /* 0x0000007635787220 */ /* 0x080fe20000410000 */
[----:B------:R-:W-:Y:S02]  /*4360*/  HADD2.F32 R114, -RZ, R113.H1_H1 ;  /* 0x30000071ff727230 */ /* 0x000fe40000004100 */
[----:B------:R-:W-:Y:S01]  /*4370*/  FMUL.FTZ R118, R49, R118 ;  /* 0x0000007631767220 */ /* 0x000fe20000410000 */
[----:B------:R-:W-:-:S02]  /*4380*/  HADD2.F32 R51, -RZ, R51.H1_H1 ;  /* 0x30000033ff337230 */ /* 0x000fc40000004100 */
[----:B------:R-:W-:Y:S01]  /*4390*/  FMUL.FTZ R122, R55, R112 ;  /* 0x00000070377a7220 */ /* 0x000fe20000410000 */
[----:B------:R-:W-:Y:S02]  /*43a0*/  HADD2.F32 R116, -RZ, R37.H0_H0 ;  /* 0x20000025ff747230 */ /* 0x000fe40000004100 */
[-C--:B------:R-:W-:Y:S01]  /*43b0*/  FFMA.FTZ R37, R49, R114.reuse, -R120 ;  /* 0x0000007231257223 */ /* 0x080fe20000010878 */
[----:B------:R-:W-:Y:S01]  /*43c0*/  FFMA.FTZ R49, R53, R114, R118 ;  /* 0x0000007235317223 */ /* 0x000fe20000010076 */
[C---:B------:R-:W-:Y:S01]  /*43d0*/  FMUL.FTZ R124, R51.reuse, R112 ;  /* 0x00000070337c7220 */ /* 0x040fe20000410000 */
[--C-:B------:R-:W-:Y:S02]  /*43e0*/  HADD2.F32 R53, -RZ, R111.reuse.H1_H1 ;  /* 0x3000006fff357230 */ /* 0x100fe40000004100 */
[-C--:B------:R-:W-:Y:S01]  /*43f0*/  FFMA.FTZ R112, R51, R116.reuse, -R122 ;  /* 0x0000007433707223 */ /* 0x080fe2000001087a */
[----:B------:R-:W-:Y:S02]  /*4400*/  HADD2.F32 R113, -RZ, R36.H0_H0 ;  /* 0x20000024ff717230 */ /* 0x000fe40000004100 */
[----:B------:R-:W-:Y:S01]  /*4410*/  FFMA.FTZ R114, R55, R116, R124 ;  /* 0x0000007437727223 */ /* 0x000fe2000001007c */
[----:B------:R-:W-:-:S02]  /*4420*/  HADD2.F32 R111, -RZ, R111.H0_H0 ;  /* 0x2000006fff6f7230 */ /* 0x000fc40000004100 */
[----:B------:R-:W-:Y:S02]  /*4430*/  HADD2.F32 R51, -RZ, R52.H0_H0 ;  /* 0x20000034ff337230 */ /* 0x000fe40000004100 */
[----:B------:R-:W-:Y:S01]  /*4440*/  HADD2.F32 R36, -RZ, R48.H0_H0 ;  /* 0x20000030ff247230 */ /* 0x000fe20000004100 */
        /* <DEDUP_REMOVED lines=13> */
[----:B------:R-:W-:Y:S02]  /*4520*/  HADD2.F32 R53, -RZ, R34.H0_H0 ;  /* 0x20000022ff357230 */ /* 0x000fe40000004100 */
[----:B------:R-:W-:-:S02]  /*4530*/  HADD2.F32 R48, -RZ, R54.H0_H0 ;  /* 0x20000036ff307230 */ /* 0x000fc40000004100 */
[----:B------:R-:W-:Y:S01]  /*4540*/  HADD2.F32 R109, -RZ, R109.H1_H1 ;  /* 0x3000006dff6d7230 */ /* 0x000fe20000004100 */
[----:B------:R-:W-:Y:S01]  /*4550*/  F2FP.F16.F32.PACK_AB R52, R113, R36 ;  /* 0x000000247134723e */ /* 0x000fe200000000ff */
[----:B------:R-:W-:Y:S02]  /*4560*/  HADD2.F32 R34, -RZ, R50.H0_H0 ;  /* 0x20000032ff227230 */ /* 0x000fe40000004100 */
[----:B------:R-:W-:Y:S02]  /*4570*/  HADD2.F32 R54, -RZ, R54.H1_H1 ;  /* 0x30000036ff367230 */ /* 0x000fe40000004100 */
[-C--:B------:R-:W-:Y:S01]  /*4580*/  FMUL.FTZ R55, R48, R109.reuse ;  /* 0x0000006d30377220 */ /* 0x080fe20000410000 */
[----:B------:R-:W-:Y:S02]  /*4590*/  HADD2.F32 R50, -RZ, R50.H1_H1 ;  /* 0x30000032ff327230 */ /* 0x000fe40000004100 */
[----:B------:R-:W-:Y:S01]  /*45a0*/  FMUL.FTZ R109, R34, R109 ;  /* 0x0000006d226d7220 */ /* 0x000fe20000410000 */
[----:B------:R-:W-:-:S02]  /*45b0*/  HADD2.F32 R33, -RZ, R33.H0_H0 ;  /* 0x20000021ff217230 */ /* 0x000fc40000004100 */
[----:B------:R-:W-:Y:S01]  /*45c0*/  FMUL.FTZ R115, R54, R53 ;  /* 0x0000003536737220 */ /* 0x000fe20000410000 */
[----:B------:R-:W-:Y:S01]  /*45d0*/  FFMA.FTZ R55, R34, R51, -R55 ;  /* 0x0000003322377223 */ /* 0x000fe20000010837 */
[----:B------:R-:W-:Y:S01]  /*45e0*/  FMUL.FTZ R53, R50, R53 ;  /* 0x0000003532357220 */ /* 0x000fe20000410000 */
[----:B------:R-:W-:Y:S01]  /*45f0*/  FFMA.FTZ R109, R48, R51, R109 ;  /* 0x00000033306d7223 */ /* 0x000fe2000001006d */
[----:B------:R-:W-:Y:S01]  /*4600*/  FFMA.FTZ R50, R50, R33, -R115 ;  /* 0x0000002132327223 */ /* 0x000fe20000010873 */
[----:B------:R-:W-:Y:S01]  /*4610*/  F2FP.F16.F32.PACK_AB R51, R112, R37 ;  /* 0x000000257033723e */ /* 0x000fe200000000ff */
[----:B------:R-:W-:Y:S01]  /*4620*/  FFMA.FTZ R54, R54, R33, R53 ;  /* 0x0000002136367223 */ /* 0x000fe20000010035 */
[----:B------:R-:W-:Y:S01]  /*4630*/  F2FP.F16.F32.PACK_AB R53, R39, R38 ;  /* 0x000000262735723e */ /* 0x000fe200000000ff */
[----:B------:R-:W-:Y:S01]  /*4640*/  IMAD.MOV.U32 R49, RZ, RZ, R35 ;  /* 0x000000ffff317224 */ /* 0x000fe200078e0023 */
[----:B------:R-:W-:Y:S01]  /*4650*/  F2FP.F16.F32.PACK_AB R50, R50, R55 ;  /* 0x000000373232723e */ /* 0x000fe200000000ff */
[----:B------:R-:W-:Y:S01]  /*4660*/  IMAD.MOV.U32 R55, RZ, RZ, R114 ;  /* 0x000000ffff377224 */ /* 0x000fe200078e0072 */
[----:B------:R-:W-:-:S02]  /*4670*/  F2FP.F16.F32.PACK_AB R48, R111, R32 ;  /* 0x000000206f30723e */ /* 0x000fc400000000ff */
[----:B------:R-:W-:-:S07]  /*4680*/  F2FP.F16.F32.PACK_AB R54, R54, R109 ;  /* 0x0000006d3636723e */ /* 0x000fce00000000ff */
.L_x_1147:
[----:B------:R-:W-:Y:S05]  /*4690*/  BSYNC B2 ;  /* 0x0000000000027941 */ /* 0x000fea0003800000 */
.L_x_1146:
[----:B------:R-:W-:Y:S02]  /*46a0*/  ISETP.GE.AND P5, PT, R107, R99, PT ;  /* 0x000000636b00720c */ /* 0x000fe40003fa6270 */
[----:B------:R-:W-:-:S11]  /*46b0*/  P2R R33, PR, RZ, 0x1 ;  /* 0x00000001ff217803 */ /* 0x000fd60000000000 */
[--C-:B------:R-:W-:Y:S02]  /*46c0*/  @!P5 SHF.R.S32.HI R32, RZ, 0x1f, R107.reuse ;  /* 0x0000001fff20d819 */ /* 0x100fe4000001146b */
[----:B------:R-:W-:-:S04]  /*46d0*/  @!P5 IADD3 R94, P0, P6, R62, R94, R107 ;  /* 0x0000005e3e5ed210 */ /* 0x000fc80007e1e06b */
[----:B------:R-:W-:Y:S02]  /*46e0*/  @!P5 IADD3.X R108, R83, R108, R32, P0, P6 ;  /* 0x0000006c536cd210 */ /* 0x000fe400007ec420 */
[CC--:B------:R-:W-:Y:S02]  /*46f0*/  LEA R32, P6, R100.reuse, R86.reuse, 0x1 ;  /* 0x0000005664207211 */ /* 0x0c0fe400078c08ff */
[----:B------:R-:W-:Y:S02]  /*4700*/  ISETP.NE.AND P0, PT, R33, RZ, PT ;  /* 0x000000ff2100720c */ /* 0x000fe40003f05270 */
[----:B------:R-:W-:Y:S02]  /*4710*/  LEA.HI.X R33, R100, R87, R102, 0x1, P6 ;  /* 0x0000005764217211 */ /* 0x000fe400030f0c66 */
[----:B------:R-:W-:-:S03]  /*4720*/  @!P5 LEA R34, P6, R94, R86, 0x1 ;  /* 0x000000565e22d211 */ /* 0x000fc600078c08ff */
[----:B-1----:R1:W-:Y:S01]  /*4730*/  STG.E.128 desc[UR38][R32.64], R48 ;  /* 0x0000003020007986 */ /* 0x0023e2000c101d26 */
[----:B------:R-:W-:-:S05]  /*4740*/  @!P5 LEA.HI.X R35, R94, R87, R108, 0x1, P6 ;  /* 0x000000575e23d211 */ /* 0x000fca00030f0c6c */
[----:B--2---:R1:W-:Y:S04]  /*4750*/  @!P5 STG.E.128 desc[UR38][R34.64], R52 ;  /* 0x000000342200d986 */ /* 0x0043e8000c101d26 */
.L_x_1145:
[----:B------:R-:W-:Y:S05]  /*4760*/  BSYNC B1 ;  /* 0x0000000000017941 */ /* 0x000fea0003800000 */
.L_x_1144:
[----:B-1----:R-:W-:Y:S02]  /*4770*/  VIADD R33, R17, 0x60 ;  /* 0x0000006011217836 */ /* 0x002fe40000000000 */
[-C--:B------:R-:W-:Y:S02]  /*4780*/  IMAD R32, R73, R92.reuse, RZ ;  /* 0x0000005c49207224 */ /* 0x080fe400078e02ff */
[C---:B------:R-:W-:Y:S01]  /*4790*/  IMAD.WIDE.U32 R90, R33.reuse, R92, R90 ;  /* 0x0000005c215a7225 */ /* 0x040fe200078e005a */
[----:B------:R-:W-:-:S03]  /*47a0*/  ISETP.GE.OR P5, PT, R33, R96, P1 ;  /* 0x000000602100720c */ /* 0x000fc60000fa6670 */
[----:B------:R-:W-:-:S10]  /*47b0*/  IMAD R93, R33, R93, R32 ;  /* 0x0000005d215d7224 */ /* 0x000fd400078e0220 */
[----:B------:R-:W-:Y:S05]  /*47c0*/  @P5 BRA `(.L_x_1132) ;  /* 0x0000000800505947 */ /* 0x000fea0003800000 */
[----:B------:R-:W2:Y:S01]  /*47d0*/  LDL R34, [R1+0x2c] ;  /* 0x00002c0001227983 */ /* 0x000ea20000100800 */
[----:B------:R-:W-:Y:S01]  /*47e0*/  IMAD.IADD R50, R91, 0x1, R93 ;  /* 0x000000015b327824 */ /* 0x000fe200078e025d */
[----:B------:R-:W-:Y:S01]  /*47f0*/  IADD3 R32, P5, P6, R62, R90, R31 ;  /* 0x0000005a3e207210 */ /* 0x000fe20007ebe01f */
[----:B------:R-:W-:Y:S01]  /*4800*/  BSSY B1, `(.L_x_1148) ;  /* 0x000006a000017945 */ /* 0x000fe20003800000 */
[----:B------:R-:W-:Y:S02]  /*4810*/  SEL R101, R68, R101, !P0 ;  /* 0x0000006544657207 */ /* 0x000fe40004000000 */
[----:B------:R-:W-:Y:S02]  /*4820*/  IADD3.X R33, R83, R50, R5, P5, P6 ;  /* 0x0000003253217210 */ /* 0x000fe40002fec405 */
[----:B------:R-:W-:-:S04]  /*4830*/  LEA R48, P5, R32, R86, 0x1 ;  /* 0x0000005620307211 */ /* 0x000fc800078a08ff */
[----:B------:R-:W-:Y:S02]  /*4840*/  LEA.HI.X R49, R32, R87, R33, 0x1, P5 ;  /* 0x0000005720317211 */ /* 0x000fe400028f0c21 */
[----:B------:R-:W-:-:S04]  /*4850*/  SHF.R.S32.HI R32, RZ, 0x1f, R101 ;  /* 0x0000001fff207819 */ /* 0x000fc80000011465 */
[----:B------:R-:W-:-:S04]  /*4860*/  LEA.HI R101, R32, R101, RZ, 0x4 ;  /* 0x0000006520657211 */ /* 0x000fc800078f20ff */
[----:B------:R-:W-:-:S05]  /*4870*/  LEA.HI.SX32 R51, R101, R66, 0x1c ;  /* 0x0000004265337211 */ /* 0x000fca00078fe2ff */
[----:B------:R-:W-:-:S05]  /*4880*/  IMAD.SHL.U32 R51, R51, 0x8, RZ ;  /* 0x0000000833337824 */ /* 0x000fca00078e00ff */
[----:B------:R-:W-:-:S04]  /*4890*/  LOP3.LUT R33, R70, 0x38, R51, 0xf8, !PT ;  /* 0x0000003846217812 */ /* 0x000fc800078ef833 */
[----:B------:R-:W-:-:S05]  /*48a0*/  LOP3.LUT R33, R33, R98, RZ, 0x3c, !PT ;  /* 0x0000006221217212 */ /* 0x000fca00078e3cff */
[----:B--2---:R-:W-:Y:S02]  /*48b0*/  IMAD.IADD R35, R34, 0x1, R33 ;  /* 0x0000000122237824 */ /* 0x004fe400078e0221 */
[C---:B------:R-:W-:Y:S02]  /*48c0*/  IMAD R33, R18.reuse, 0x2000, R3 ;  /* 0x0000200012217824 */ /* 0x040fe400078e0203 */
[----:B------:R-:W-:Y:S02]  /*48d0*/  IMAD R35, R18, 0x2000, R35 ;  /* 0x0000200012237824 */ /* 0x000fe400078e0223 */
[--C-:B------:R-:W-:Y:S02]  /*48e0*/  IMAD R33, R33, 0x2, R2.reuse ;  /* 0x0000000221217824 */ /* 0x100fe400078e0202 */
[----:B------:R-:W-:-:S04]  /*48f0*/  IMAD R36, R35, 0x2, R2 ;  /* 0x0000000223247824 */ /* 0x000fc800078e0202 */
[----:B------:R-:W1:Y:S04]  /*4900*/  LDS.128 R32, [R33+0xe400] ;  /* 0x00e4000021207984 */ /* 0x000e680000000c00 */
[----:B------:R-:W2:Y:S01]  /*4910*/  LDS.128 R36, [R36+0xe400] ;  /* 0x00e4000024247984 */ /* 0x000ea20000000c00 */
[----:B------:R-:W-:Y:S05]  /*4920*/  @P4 BRA `(.L_x_1149) ;  /* 0x00000004005c4947 */ /* 0x000fea0003800000 */
[----:B------:R-:W-:Y:S01]  /*4930*/  SHF.R.U64 R52, R40, 0x10, R41 ;  /* 0x0000001028347819 */ /* 0x000fe20000001229 */
[----:B------:R-:W-:Y:S01]  /*4940*/  HADD2.F32 R53, -RZ, R106.H1_H1 ;  /* 0x3000006aff357230 */ /* 0x000fe20000004100 */
[----:B------:R-:W-:Y:S01]  /*4950*/  SHF.R.U64 R40, R42, 0x10, R43 ;  /* 0x000000102a287819 */ /* 0x000fe2000000122b */
[----:B-1----:R-:W-:Y:S01]  /*4960*/  IMAD.MOV.U32 R42, RZ, RZ, R32 ;  /* 0x000000ffff2a7224 */ /* 0x002fe200078e0020 */
[----:B------:R-:W-:Y:S01]  /*4970*/  SHF.R.U32.HI R54, RZ, 0x10, R45 ;  /* 0x00000010ff367819 */ /* 0x000fe2000001162d */
[----:B--2---:R-:W-:Y:S01]  /*4980*/  IMAD.MOV.U32 R32, RZ, RZ, R37 ;  /* 0x000000ffff207224 */ /* 0x004fe200078e0025 */
[----:B------:R-:W-:Y:S01]  /*4990*/  SHF.R.U64 R44, R44, 0x10, R45 ;  /* 0x000000102c2c7819 */ /* 0x000fe2000000122d */
[----:B------:R-:W-:Y:S01]  /*49a0*/  IMAD.MOV.U32 R45, RZ, RZ, R39 ;  /* 0x000000ffff2d7224 */ /* 0x000fe200078e0027 */
[----:B------:R-:W-:Y:S01]  /*49b0*/  SHF.R.U32.HI R93, RZ, 0x10, R43 ;  /* 0x00000010ff5d7819 */ /* 0x000fe2000001162b */
[----:B------:R-:W-:Y:S01]  /*49c0*/  IMAD.MOV.U32 R43, RZ, RZ, R36 ;  /* 0x000000ffff2b7224 */ /* 0x000fe200078e0024 */
[----:B------:R-:W-:Y:S01]  /*49d0*/  SHF.R.U32.HI R92, RZ, 0x10, R41 ;  /* 0x00000010ff5c7819 */ /* 0x000fe20000011629 */
[--C-:B------:R-:W-:Y:S01]  /*49e0*/  HADD2.F32 R36, -RZ, R32.reuse.H0_H0 ;  /* 0x20000020ff247230 */ /* 0x100fe20000004100 */
[--C-:B------:R-:W-:Y:S01]  /*49f0*/  SHF.R.U64 R41, R46, 0x10, R47.reuse ;  /* 0x000000102e297819 */ /* 0x100fe2000000122f */
[----:B------:R-:W-:Y:S01]  /*4a00*/  HADD2.F32 R39, -RZ, R32.H1_H1 ;  /* 0x30000020ff277230 */ /* 0x000fe20000004100 */
[----:B------:R-:W-:Y:S01]  /*4a10*/  SHF.R.U32.HI R55, RZ, 0x10, R47 ;  /* 0x00000010ff377819 */ /* 0x000fe2000001162f */
[----:B------:R-:W-:-:S02]  /*4a20*/  IMAD.MOV.U32 R37, RZ, RZ, R35 ;  /* 0x000000ffff257224 */ /* 0x000fc400078e0023 */
[--C-:B------:R-:W-:Y:S02]  /*4a30*/  HADD2.F32 R32, -RZ, R33.reuse.H0_H0 ;  /* 0x20000021ff207230 */ /* 0x100fe40000004100 */
[----:B------:R-:W-:Y:S02]  /*4a40*/  HADD2.F32 R54, -RZ, R54.H0_H0 ;  /* 0x20000036ff367230 */ /* 0x000fe40000004100 */
[----:B------:R-:W-:Y:S02]  /*4a50*/  HADD2.F32 R35, -RZ, R33.H1_H1 ;  /* 0x30000021ff237230 */ /* 0x000fe40000004100 */
[-C--:B------:R-:W-:Y:S01]  /*4a60*/  FMUL.FTZ R33, R36, R53.reuse ;  /* 0x0000003524217220 */ /* 0x080fe20000410000 */
[----:B------:R-:W-:Y:S02]  /*4a70*/  HADD2.F32 R47, -RZ, R106.H0_H0 ;  /* 0x2000006aff2f7230 */ /* 0x000fe40000004100 */
[----:B------:R-:W-:Y:S01]  /*4a80*/  FMUL.FTZ R53, R32, R53 ;  /* 0x0000003520357220 */ /* 0x000fe20000410000 */
[----:B------:R-:W-:-:S02]  /*4a90*/  HADD2.F32 R46, -RZ, R92.H0_H0 ;  /* 0x2000005cff2e7230 */ /* 0x000fc40000004100 */
[-C--:B------:R-:W-:Y:S01]  /*4aa0*/  FMUL.FTZ R92, R39, R54.reuse ;  /* 0x00000036275c7220 */ /* 0x080fe20000410000 */
[C---:B------:R-:W-:Y:S01]  /*4ab0*/  FMUL.FTZ R54, R35.reuse, R54 ;  /* 0x0000003623367220 */ /* 0x040fe20000410000 */
[-C--:B------:R-:W-:Y:S01]  /*4ac0*/  FFMA.FTZ R32, R32, R47.reuse, -R33 ;  /* 0x0000002f20207223 */ /* 0x080fe20000010821 */
[----:B------:R-:W-:Y:S01]  /*4ad0*/  FFMA.FTZ R33, R36, R47, R53 ;  /* 0x0000002f24217223 */ /* 0x000fe20000010035 */
[-C--:B------:R-:W-:Y:S01]  /*4ae0*/  FFMA.FTZ R35, R35, R46.reuse, -R92 ;  /* 0x0000002e23237223 */ /* 0x080fe2000001085c */
[----:B------:R-:W-:Y:S01]  /*4af0*/  FFMA.FTZ R36, R39, R46, R54 ;  /* 0x0000002e27247223 */ /* 0x000fe20000010036 */
[--C-:B------:R-:W-:Y:S02]  /*4b00*/  HADD2.F32 R46, -RZ, R45.reuse.H0_H0 ;  /* 0x2000002dff2e7230 */ /* 0x100fe40000004100 */
[----:B------:R-:W-:Y:S01]  /*4b10*/  HADD2.F32 R45, -RZ, R45.H1_H1 ;  /* 0x3000002dff2d7230 */ /* 0x000fe20000004100 */
[----:B------:R-:W-:Y:S01]  /*4b20*/  F2FP.F16.F32.PACK_AB R35, R35, R32 ;  /* 0x000000202323723e */ /* 0x000fe200000000ff */
[----:B------:R-:W-:-:S02]  /*4b30*/  HADD2.F32 R39, -RZ, R37.H0_H0 ;  /* 0x20000025ff277230 */ /* 0x000fc40000004100 */
[----:B------:R-:W-:Y:S02]  /*4b40*/  HADD2.F32 R92, -RZ, R55.H0_H0 ;  /* 0x20000037ff5c7230 */ /* 0x000fe40000004100 */
[----:B------:R-:W-:Y:S02]  /*4b50*/  HADD2.F32 R53, -RZ, R105.H1_H1 ;  /* 0x30000069ff357230 */ /* 0x000fe40000004100 */
[----:B------:R-:W-:Y:S02]  /*4b60*/  HADD2.F32 R37, -RZ, R37.H1_H1 ;  /* 0x30000025ff257230 */ /* 0x000fe40000004100 */
[----:B------:R-:W-:Y:S01]  /*4b70*/  FMUL.FTZ R100, R45, R92 ;  /* 0x0000005c2d647220 */ /* 0x000fe20000410000 */
[----:B------:R-:W-:Y:S02]  /*4b80*/  HADD2.F32 R54, -RZ, R93.H0_H0 ;  /* 0x2000005dff367230 */ /* 0x000fe40000004100 */
[----:B------:R-:W-:Y:S01]  /*4b90*/  FMUL.FTZ R94, R46, R53 ;  /* 0x000000352e5e7220 */ /* 0x000fe20000410000 */
[----:B------:R-:W-:-:S02]  /*4ba0*/  HADD2.F32 R47, -RZ, R103.H1_H1 ;  /* 0x30000067ff2f7230 */ /* 0x000fc40000004100 */
[----:B------:R-:W-:Y:S01]  /*4bb0*/  FMUL.FTZ R92, R37, R92 ;  /* 0x0000005c255c7220 */ /* 0x000fe20000410000 */
[----:B------:R-:W-:Y:S01]  /*4bc0*/  FMUL.FTZ R53, R39, R53 ;  /* 0x0000003527357220 */ /* 0x000fe20000410000 */
[-C--:B------:R-:W-:Y:S01]  /*4bd0*/  FFMA.FTZ R93, R37, R54.reuse, -R100 ;  /* 0x00000036255d7223 */ /* 0x080fe20000010864 */
[----:B------:R-:W-:Y:S02]  /*4be0*/  HADD2.F32 R44, -RZ, R44.H0_H0 ;  /* 0x2000002cff2c7230 */ /* 0x000fe40000004100 */
[-C--:B------:R-:W-:Y:S01]  /*4bf0*/  FFMA.FTZ R94, R39, R47.reuse, -R94 ;  /* 0x0000002f275e7223 */ /* 0x080fe2000001085e */
[----:B------:R-:W-:Y:S01]  /*4c00*/  FFMA.FTZ R100, R45, R54, R92 ;  /* 0x000000362d647223 */ /* 0x000fe2000001005c */
[----:B------:R-:W-:Y:S02]  /*4c10*/  HADD2.F32 R54, -RZ, R105.H0_H0 ;  /* 0x20000069ff367230 */ /* 0x000fe40000004100 */
[----:B------:R-:W-:Y:S01]  /*4c20*/  FFMA.FTZ R55, R46, R47, R53 ;  /* 0x0000002f2e377223 */ /* 0x000fe20000010035 */
[----:B------:R-:W-:Y:S01]  /*4c30*/  HADD2.F32 R39, -RZ, R43.H0_H0 ;  /* 0x2000002bff277230 */ /* 0x000fe20000004100 */
[----:B------:R-:W-:Y:S01]  /*4c40*/  F2FP.F16.F32.PACK_AB R93, R93, R94 ;  /* 0x0000005e5d5d723e */ /* 0x000fe200000000ff */
[----:B------:R-:W-:-:S02]  /*4c50*/  HADD2.F32 R37, -RZ, R42.H0_H0 ;  /* 0x2000002aff257230 */ /* 0x000fc40000004100 */
[----:B------:R-:W-:Y:S02]  /*4c60*/  HADD2.F32 R43, -RZ, R43.H1_H1 ;  /* 0x3000002bff2b7230 */ /* 0x000fe40000004100 */
[-C--:B------:R-:W-:Y:S01]  /*4c70*/  FMUL.FTZ R92, R39, R54.reuse ;  /* 0x00000036275c7220 */ /* 0x080fe20000410000 */
[----:B------:R-:W-:Y:S02]  /*4c80*/  HADD2.F32 R42, -RZ, R42.H1_H1 ;  /* 0x3000002aff2a7230 */ /* 0x000fe40000004100 */
[----:B------:R-:W-:Y:S01]  /*4c90*/  FMUL.FTZ R54, R37, R54 ;  /* 0x0000003625367220 */ /* 0x000fe20000410000 */
[----:B------:R-:W-:Y:S02]  /*4ca0*/  HADD2.F32 R46, -RZ, R103.H0_H0 ;  /* 0x20000067ff2e7230 */ /* 0x000fe40000004100 */
[-C--:B------:R-:W-:Y:S01]  /*4cb0*/  FMUL.FTZ R45, R43, R44.reuse ;  /* 0x0000002c2b2d7220 */ /* 0x080fe20000410000 */
[----:B------:R-:W-:Y:S02]  /*4cc0*/  HADD2.F32 R52, -RZ, R52.H0_H0 ;  /* 0x20000034ff347230 */ /* 0x000fe40000004100 */
[C---:B------:R-:W-:Y:S01]  /*4cd0*/  FMUL.FTZ R44, R42.reuse, R44 ;  /* 0x0000002c2a2c7220 */ /* 0x040fe20000410000 */
[-C--:B------:R-:W-:Y:S01]  /*4ce0*/  FFMA.FTZ R54, R39, R46.reuse, R54 ;  /* 0x0000002e27367223 */ /* 0x080fe20000010036 */
[----:B------:R-:W-:Y:S01]  /*4cf0*/  FFMA.FTZ R92, R37, R46, -R92 ;  /* 0x0000002e255c7223 */ /* 0x000fe2000001085c */
[-C--:B------:R-:W-:Y:S01]  /*4d00*/  FFMA.FTZ R45, R42, R52.reuse, -R45 ;  /* 0x000000342a2d7223 */ /* 0x080fe2000001082d */
[----:B------:R-:W-:Y:S01]  /*4d10*/  FFMA.FTZ R47, R43, R52, R44 ;  /* 0x000000342b2f7223 */ /* 0x000fe2000001002c */
[----:B------:R-:W-:-:S02]  /*4d20*/  HADD2.F32 R42, -RZ, R104.H0_H0 ;  /* 0x20000068ff2a7230 */ /* 0x000fc40000004100 */
[----:B------:R-:W-:Y:S01]  /*4d30*/  HADD2.F32 R39, -RZ, R38.H0_H0 ;  /* 0x20000026ff277230 */ /* 0x000fe20000004100 */
[----:B------:R-:W-:Y:S01]  /*4d40*/  F2FP.F16.F32.PACK_AB R32, R45, R92 ;  /* 0x0000005c2d20723e */ /* 0x000fe200000000ff */
[----:B------:R-:W-:Y:S02]  /*4d50*/  HADD2.F32 R104, -RZ, R104.H1_H1 ;  /* 0x30000068ff687230 */ /* 0x000fe40000004100 */
[----:B------:R-:W-:Y:S02]  /*4d60*/  HADD2.F32 R43, -RZ, R41.H0_H0 ;  /* 0x20000029ff2b7230 */ /* 0x000fe40000004100 */
[----:B------:R-:W-:Y:S02]  /*4d70*/  HADD2.F32 R37, -RZ, R34.H0_H0 ;  /* 0x20000022ff257230 */ /* 0x000fe40000004100 */
[----:B------:R-:W-:Y:S02]  /*4d80*/  HADD2.F32 R38, -RZ, R38.H1_H1 ;  /* 0x30000026ff267230 */ /* 0x000fe40000004100 */
[----:B------:R-:W-:-:S02]  /*4d90*/  HADD2.F32 R34, -RZ, R34.H1_H1 ;  /* 0x30000022ff227230 */ /* 0x000fc40000004100 */
[----:B------:R-:W-:Y:S02]  /*4da0*/  HADD2.F32 R41, -RZ, R40.H0_H0 ;  /* 0x20000028ff297230 */ /* 0x000fe40000004100 */
[-C--:B------:R-:W-:Y:S01]  /*4db0*/  FMUL.FTZ R40, R39, R104.reuse ;  /* 0x0000006827287220 */ /* 0x080fe20000410000 */
[-C--:B------:R-:W-:Y:S01]  /*4dc0*/  FMUL.FTZ R53, R38, R43.reuse ;  /* 0x0000002b26357220 */ /* 0x080fe20000410000 */
[C---:B------:R-:W-:Y:S01]  /*4dd0*/  FMUL.FTZ R104, R37.reuse, R104 ;  /* 0x0000006825687220 */ /* 0x040fe20000410000 */
[C---:B------:R-:W-:Y:S01]  /*4de0*/  FMUL.FTZ R43, R34.reuse, R43 ;  /* 0x0000002b222b7220 */ /* 0x040fe20000410000 */
[-C--:B------:R-:W-:Y:S01]  /*4df0*/  FFMA.FTZ R40, R37, R42.reuse, -R40 ;  /* 0x0000002a25287223 */ /* 0x080fe20000010828 */
[-C--:B------:R-:W-:Y:S01]  /*4e00*/  FFMA.FTZ R53, R34, R41.reuse, -R53 ;  /* 0x0000002922357223 */ /* 0x080fe20000010835 */
[----:B------:R-:W-:Y:S01]  /*4e10*/  FFMA.FTZ R104, R39, R42, R104 ;  /* 0x0000002a27687223 */ /* 0x000fe20000010068 */
[----:B------:R-:W-:Y:S01]  /*4e20*/  FFMA.FTZ R43, R38, R41, R43 ;  /* 0x00000029262b7223 */ /* 0x000fe2000001002b */
[----:B------:R-:W-:Y:S01]  /*4e30*/  F2FP.F16.F32.PACK_AB R37, R36, R33 ;  /* 0x000000212425723e */ /* 0x000fe200000000ff */
[----:B------:R-:W-:Y:S01]  /*4e40*/  IMAD.MOV.U32 R33, RZ, RZ, R35 ;  /* 0x000000ffff217224 */ /* 0x000fe200078e0023 */
[----:B------:R-:W-:Y:S01]  /*4e50*/  F2FP.F16.F32.PACK_AB R39, R100, R55 ;  /* 0x000000376427723e */ /* 0x000fe200000000ff */
[----:B------:R-:W-:Y:S01]  /*4e60*/  IMAD.MOV.U32 R35, RZ, RZ, R93 ;  /* 0x000000ffff237224 */ /* 0x000fe200078e005d */
[----:B------:R-:W-:-:S02]  /*4e70*/  F2FP.F16.F32.PACK_AB R36, R47, R54 ;  /* 0x000000362f24723e */ /* 0x000fc400000000ff */
[----:B------:R-:W-:Y:S02]  /*4e80*/  F2FP.F16.F32.PACK_AB R34, R53, R40 ;  /* 0x000000283522723e */ /* 0x000fe400000000ff */
[----:B------:R-:W-:-:S07]  /*4e90*/  F2FP.F16.F32.PACK_AB R38, R43, R104 ;  /* 0x000000682b26723e */ /* 0x000fce00000000ff */
.L_x_1149:
[----:B------:R-:W-:Y:S05]  /*4ea0*/  BSYNC B1 ;  /* 0x0000000000017941 */ /* 0x000fea0003800000 */
.L_x_1148:
[----:B-1----:R1:W-:Y:S01]  /*4eb0*/  STG.E.128 desc[UR38][R48.64], R32 ;  /* 0x0000002030007986 */ /* 0x0023e2000c101d26 */
[----:B------:R-:W-:-:S13]  /*4ec0*/  ISETP.GE.AND P4, PT, R51, R99, PT ;  /* 0x000000633300720c */ /* 0x000fda0003f86270 */
[----:B------:R-:W-:Y:S05]  /*4ed0*/  @P4 BRA `(.L_x_1132) ;  /* 0x00000000008c4947 */ /* 0x000fea0003800000 */
[--C-:B-1----:R-:W-:Y:S02]  /*4ee0*/  SHF.R.S32.HI R32, RZ, 0x1f, R51.reuse ;  /* 0x0000001fff207819 */ /* 0x102fe40000011433 */
[----:B------:R-:W-:-:S04]  /*4ef0*/  IADD3 R51, P4, P5, R62, R90, R51 ;  /* 0x0000005a3e337210 */ /* 0x000fc80007d9e033 */
[----:B------:R-:W-:Y:S02]  /*4f00*/  IADD3.X R50, R83, R50, R32, P4, P5 ;  /* 0x0000003253327210 */ /* 0x000fe400027ea420 */
[----:B------:R-:W-:-:S04]  /*4f10*/  LEA R86, P4, R51, R86, 0x1 ;  /* 0x0000005633567211 */ /* 0x000fc800078808ff */
[----:B------:R-:W-:-:S05]  /*4f20*/  LEA.HI.X R87, R51, R87, R50, 0x1, P4 ;  /* 0x0000005733577211 */ /* 0x000fca00020f0c32 */
[----:B--2---:R1:W-:Y:S01]  /*4f30*/  STG.E.128 desc[UR38][R86.64], R36 ;  /* 0x0000002456007986 */ /* 0x0043e2000c101d26 */
[----:B------:R-:W-:Y:S05]  /*4f40*/  BRA `(.L_x_1132) ;  /* 0x0000000000707947 */ /* 0x000fea0003800000 */
.L_x_1115:
[----:B------:R-:W-:-:S06]  /*4f50*/  UISETP.NE.AND UP0, UPT, UR37, 0x3, UPT ;  /* 0x000000032500788c */ /* 0x000fcc000bf05270 */
[----:B------:R-:W-:-:S13]  /*4f60*/  PLOP3.LUT P3, PT, PT, PT, UP0, 0x80, 0x0 ;  /* 0x000000000000781c */ /* 0x000fda0003f6f008 */
[----:B------:R-:W-:Y:S05]  /*4f70*/  @!P3 BRA `(.L_x_1150) ;  /* 0x000000000004b947 */ /* 0x000fea0003800000 */
[----:B------:R-:W-:Y:S01]  /*4f80*/  BPT.TRAP 0x1 ;  /* 0x000000040000795c */ /* 0x000fe20000300000 */
.L_x_1150:
[----:B------:R-:W2:Y:S01]  /*4f90*/  LDL R32, [R1+0x10] ;  /* 0x0000100001207983 */ /* 0x000ea20000100800 */
[----:B------:R-:W-:Y:S01]  /*4fa0*/  IMAD R85, R18, 0x8, R2 ;  /* 0x0000000812557824 */ /* 0x000fe200078e0202 */
[----:B------:R-:W-:Y:S01]  /*4fb0*/  BSSY B1, `(.L_x_1151) ;  /* 0x0000006000017945 */ /* 0x000fe20003800000 */
[----:B------:R-:W-:-:S05]  /*4fc0*/  IMAD R96, R25, -0x80, R30 ;  /* 0xffffff8019607824 */ /* 0x000fca00078e021e */
[----:B------:R-:W-:Y:S02]  /*4fd0*/  VIMNMX R96, R96, 0x80, PT ;  /* 0x0000008060607848 */ /* 0x000fe40003fe0100 */
[----:B--2---:R-:W-:-:S04]  /*4fe0*/  SHF.L.U32 R97, R32, 0x1f, RZ ;  /* 0x0000001f20617819 */ /* 0x004fc800000006ff */
[----:B------:R-:W0:Y:S02]  /*4ff0*/  SYNCS.PHASECHK.TRANS64.TRYWAIT P4, [R85+URZ+0x16890], R97 ;  /* 0x01689061550075a7 */ /* 0x000e24000808017f */
[----:B0-----:R-:W-:Y:S05]  /*5000*/  @!P4 BRA `(.L_x_1152) ;  /* 0x0000016c0054c947 */ /* 0x001fea0003800000 */
.L_x_1432:
[----:B------:R-:W-:Y:S05]  /*5010*/  BSYNC B1 ;  /* 0x0000000000017941 */ /* 0x000fea0003800000 */
.L_x_1151:
[----:B------:R-:W-:Y:S01]  /*5020*/  ISETP.GE.AND P4, PT, R17, R96, PT ;  /* 0x000000601100720c */ /* 0x000fe20003f86270 */
[----:B------:R-:W-:-:S12]  /*5030*/  BSSY B1, `(.L_x_1153) ;  /* 0x0000006000017945 */ /* 0x000fd80003800000 */
[----:B------:R-:W-:Y:S05]  /*5040*/  @P4 BRA `(.L_x_1154) ;  /* 0x0000000000104947 */ /* 0x000fea0003800000 */
[----:B------:R-:W1:Y:S04]  /*5050*/  @!P1 LDS.128 R32, [R89+0xe000] ;  /* 0x00e0000059209984 */ /* 0x000e680000000c00 */
[----:B------:R-:W2:Y:S04]  /*5060*/  @!P2 LDS.128 R36, [R88+0xe000] ;  /* 0x00e000005824a984 */ /* 0x000ea80000000c00 */
[----:B-1----:R1:W-:Y:S04]  /*5070*/  @!P1 STG.E.128 desc[UR38][R42.64], R32 ;  /* 0x000000202a009986 */ /* 0x0023e8000c101d26 */
[----:B--2---:R1:W-:Y:S02]  /*5080*/  @!P2 STG.E.128 desc[UR38][R42.64+0x40], R36 ;  /* 0x000040242a00a986 */ /* 0x0043e4000c101d26 */
.L_x_1154:
[----:B------:R-:W-:Y:S05]  /*5090*/  BSYNC B1 ;  /* 0x0000000000017941 */ /* 0x000fea0003800000 */
.L_x_1153:
[----:B-1----:R-:W-:-:S05]  /*50a0*/  VIADD R32, R17, 0x60 ;  /* 0x0000006011207836 */ /* 0x002fca0000000000 */
[----:B------:R-:W-:-:S13]  /*50b0*/  ISETP.GE.AND P4, PT, R32, R96, PT ;  /* 0x000000602000720c */ /* 0x000fda0003f86270 */
[----:B------:R-:W-:Y:S05]  /*50c0*/  @P4 BRA `(.L_x_1132) ;  /* 0x0000000000104947 */ /* 0x000fea0003800000 */
[----:B------:R-:W1:Y:S04]  /*50d0*/  @!P1 LDS.128 R32, [R89+0x11000] ;  /* 0x0110000059209984 */ /* 0x000e680000000c00 */
[----:B------:R-:W2:Y:S04]  /*50e0*/  @!P2 LDS.128 R36, [R88+0x11000] ;  /* 0x011000005824a984 */ /* 0x000ea80000000c00 */
[----:B-1----:R1:W-:Y:S04]  /*50f0*/  @!P1 STG.E.128 desc[UR38][R40.64], R32 ;  /* 0x0000002028009986 */ /* 0x0023e8000c101d26 */
[----:B--2---:R1:W-:Y:S02]  /*5100*/  @!P2 STG.E.128 desc[UR38][R40.64+0x40], R36 ;  /* 0x000040242800a986 */ /* 0x0043e4000c101d26 */
.L_x_1132:
[----:B------:R-:W-:Y:S05]  /*5110*/  BSYNC B0 ;  /* 0x0000000000007941 */ /* 0x000fea0003800000 */
.L_x_1114:
[----:B-1234-:R-:W1:Y:S01]  /*5120*/  S2R R32, SR_TID.X ;  /* 0x0000000000207919 */ /* 0x01ee620000002100 */
        /* <DEDUP_REMOVED lines=11> */
[----:B------:R-:W-:-:S05]  /*51e0*/  @!P4 VIADD R32, R85, 0x168a0 ;  /* 0x000168a05520c836 */ /* 0x000fca0000000000 */
[----:B------:R-:W-:-:S04]  /*51f0*/  @!P4 PRMT R32, RZ, 0x654, R32 ;  /* 0x00000654ff20c816 */ /* 0x000fc80000000020 */
[----:B------:R1:W-:Y:S01]  /*5200*/  @!P4 SYNCS.ARRIVE.TRANS64.RED.A1T0 RZ, [R32+URZ], RZ ;  /* 0x000000ff20ffc9a7 */ /* 0x0003e2000810043f */
[----:B------:R-:W-:Y:S05]  /*5210*/  @!P3 BRA `(.L_x_1156) ;  /* 0x000000000004b947 */ /* 0x000fea0003800000 */
[----:B------:R-:W-:Y:S01]  /*5220*/  BPT.TRAP 0x1 ;  /* 0x000000040000795c */ /* 0x000fe20000300000 */
.L_x_1156:
[----:B------:R-:W-:Y:S05]  /*5230*/  BSYNC B0 ;  /* 0x0000000000007941 */ /* 0x000fea0003800000 */
.L_x_1155:
[----:B------:R-:W2:Y:S01]  /*5240*/  SYNCS.PHASECHK.TRANS64.TRYWAIT P3, [R85+URZ+0x168b0], R97 ;  /* 0x0168b061550075a7 */ /* 0x000ea2000806017f */
[----:B------:R-:W-:Y:S01]  /*5250*/  ULDC UR40, c[0x0][0x2e4] ;  /* 0x0000b90000287ab9 */ /* 0x000fe20000000800 */
[----:B------:R-:W-:Y:S01]  /*5260*/  ULDC.64 UR44, c[0x0][0x318] ;  /* 0x0000c600002c7ab9 */ /* 0x000fe20000000a00 */
[----:B------:R-:W-:Y:S01]  /*5270*/  ULDC.64 UR42, c[0x0][0x308] ;  /* 0x0000c200002a7ab9 */ /* 0x000fe20000000a00 */
[----:B------:R-:W-:Y:S01]  /*5280*/  BSSY B0, `(.L_x_1157) ;  /* 0x0000003000007945 */ /* 0x000fe20003800000 */
[----:B------:R-:W-:-:S03]  /*5290*/  IMAD.WIDE R36, R25, 0x80, R10 ;  /* 0x0000008019247825 */ /* 0x000fc600078e020a */
[----:B--2---:R-:W-:Y:S05]  /*52a0*/  @!P3 BRA `(.L_x_1158) ;  /* 0x0000016800c0b947 */ /* 0x004fea0003800000 */
.L_x_1433:
[----:B------:R-:W-:Y:S05]  /*52b0*/  BSYNC B0 ;  /* 0x0000000000007941 */ /* 0x000fea0003800000 */
.L_x_1157:
        /* <DEDUP_REMOVED lines=17> */
.L_x_1160:
[----:B------:R-:W-:Y:S05]  /*53d0*/  BSYNC B0 ;  /* 0x0000000000007941 */ /* 0x000fea0003800000 */
.L_x_1159:
[----:B-1-3--:R-:W-:Y:S01]  /*53e0*/  VIADD R32, R17, 0x60 ;  /* 0x0000006011207836 */ /* 0x00afe20000000000 */
[----:B------:R-:W-:Y:S04]  /*53f0*/  BSSY B0, `(.L_x_1161) ;  /* 0x0000013000007945 */ /* 0x000fe80003800000 */
[----:B------:R-:W-:-:S13]  /*5400*/  ISETP.GE.AND P3, PT, R32, R96, PT ;  /* 0x000000602000720c */ /* 0x000fda0003f66270 */
[----:B------:R-:W-:Y:S05]  /*5410*/  @P3 BRA `(.L_x_1162) ;  /* 0x0000000000403947 */ /* 0x000fea0003800000 */
[----:B------:R-:W-:Y:S01]  /*5420*/  IADD3 R35, P3, R36, 0x60, RZ ;  /* 0x0000006024237810 */ /* 0x000fe20007f7e0ff */
[----:B------:R-:W-:Y:S02]  /*5430*/  IMAD.MOV.U32 R32, RZ, RZ, R58 ;  /* 0x000000ffff207224 */ /* 0x000fe400078e003a */
[----:B------:R-:W-:Y:S02]  /*5440*/  IMAD.MOV.U32 R33, RZ, RZ, R0 ;  /* 0x000000ffff217224 */ /* 0x000fe400078e0000 */
        /* <DEDUP_REMOVED lines=13> */
.L_x_1162:
[----:B------:R-:W-:Y:S05]  /*5520*/  BSYNC B0 ;  /* 0x0000000000007941 */ /* 0x000fea0003800000 */
.L_x_1161:
[----:B-1----:R-:W3:Y:S01]  /*5530*/  LDL.LU R33, [R1+0x10] ;  /* 0x0000100001217983 */ /* 0x002ee20000300800 */
[----:B------:R-:W-:Y:S01]  /*5540*/  VIADD R18, R18, 0x1 ;  /* 0x0000000112127836 */ /* 0x000fe20000000000 */
[----:B------:R-:W-:Y:S01]  /*5550*/  LOP3.LUT P5, RZ, R22, 0x2, RZ, 0xc0, !PT ;  /* 0x0000000216ff7812 */ /* 0x000fe200078ac0ff */
        /* <DEDUP_REMOVED lines=10> */
[----:B------:R-:W-:Y:S02]  /*5600*/  SEL R32, RZ, 0x1, P3 ;  /* 0x00000001ff207807 */ /* 0x000fe40001800000 */
[----:B------:R-:W-:Y:S01]  /*5610*/  SEL R18, R18, RZ, P3 ;  /* 0x000000ff12127207 */ /* 0x000fe20001800000 */
[----:B------:R0:W-:Y:S01]  /*5620*/  @!P4 SYNCS.ARRIVE.TRANS64.RED.A1T0 RZ, [R85+URZ], RZ ;  /* 0x000000ff55ffc9a7 */ /* 0x0001e2000810043f */
[----:B---3--:R-:W-:-:S05]  /*5630*/  LOP3.LUT R33, R33, R32, RZ, 0x3c, !PT ;  /* 0x0000002021217212 */ /* 0x008fca00078e3cff */
[----:B------:R0:W-:Y:S01]  /*5640*/  STL [R1+0x10], R33 ;  /* 0x0000102101007387 */ /* 0x0001e20000100800 */
[----:B------:R-:W-:Y:S05]  /*5650*/  @P5 BRA `(.L_x_1163) ;  /* 0xffffffcc00545947 */ /* 0x000fea000383ffff */
[----:B0-----:R-:W0:Y:S01]  /*5660*/  S2R R33, SR_TID.X ;  /* 0x0000000000217919 */ /* 0x001e220000002100 */
[----:B------:R-:W-:Y:S02]  /*5670*/  PLOP3.LUT P0, PT, PT, PT, PT, 0x8, 0x0 ;  /* 0x000000000000781c */ /* 0x000fe40003f0e170 */
[----:B0-----:R-:W-:-:S04]  /*5680*/  SHF.R.U32.HI R33, RZ, 0x7, R33 ;  /* 0x00000007ff217819 */ /* 0x001fc80000011621 */
[----:B------:R-:W-:-:S13]  /*5690*/  ISETP.NE.AND P5, PT, R33, 0x1, PT ;  /* 0x000000012100780c */ /* 0x000fda0003fa5270 */
[----:B------:R-:W-:Y:S06]  /*56a0*/  @!P5 BAR.ARV 0x9, 0x100 ;  /* 0x024400000000db1d */ /* 0x000fec0000002000 */
.L_x_1109:
[----:B------:R-:W1:Y:S02]  /*56b0*/  LDC.64 R4, c[0x0][0x9e0] ;  /* 0x00027800ff047b82 */ /* 0x000e640000000a00 */
[----:B-1----:R-:W-:Y:S01]  /*56c0*/  ISETP.GE.AND P1, PT, R5, 0x1, PT ;  /* 0x000000010500780c */ /* 0x002fe20003f26270 */
[----:B------:R-:W-:-:S12]  /*56d0*/  @P0 BRA `(.L_x_1164) ;  /* 0x00000000000c0947 */ /* 0x000fd80003800000 */
[----:B------:R-:W1:Y:S01]  /*56e0*/  FENCE.VIEW.ASYNC.G ;  /* 0x00000000000073c6 */ /* 0x000e620000000100 */
[----:B------:R-:W-:Y:S05]  /*56f0*/  WARPSYNC.ALL ;  /* 0x0000000000007948 */ /* 0x000fea0003800000 */
[----:B-1----:R-:W-:Y:S06]  /*5700*/  BAR.ARV 0xc, 0x1a0 ;  /* 0x0306800000007b1d */ /* 0x002fec0000002000 */
.L_x_1164:
[----:B------:R-:W-:Y:S01]  /*5710*/  IMAD.IADD R0, R29, 0x1, R4 ;  /* 0x000000011d007824 */ /* 0x000fe200078e0204 */
[----:B------:R-:W-:Y:S06]  /*5720*/  @!P1 BRA `(.L_x_1165) ;  /* 0x0000000000489947 */ /* 0x000fec0003800000 */
        /* <DEDUP_REMOVED lines=11> */
.L_x_1167:
[----:B------:R-:W-:-:S13]  /*57e0*/  ISETP.NE.AND P0, PT, R5, 0x1, PT ;  /* 0x000000010500780c */ /* 0x000fda0003f05270 */
[----:B------:R-:W1:Y:S02]  /*57f0*/  @P0 LDC.64 R6, c[0x0][0x9e8] ;  /* 0x00027a00ff060b82 */ /* 0x000e640000000a00 */
[----:B-1----:R-:W-:-:S05]  /*5800*/  @P0 IMAD.HI.U32 R4, R3, R6, RZ ;  /* 0x0000000603040227 */ /* 0x002fca00078e00ff */
[----:B------:R-:W-:-:S07]  /*5810*/  @P0 SHF.R.U32.HI R3, RZ, R7, R4 ;  /* 0x00000007ff030219 */ /* 0x000fce0000011604 */
.L_x_1168:
[----:B------:R-:W-:Y:S05]  /*5820*/  BSYNC B0 ;  /* 0x0000000000007941 */ /* 0x000fea0003800000 */
.L_x_1166:
[----:B------:R-:W-:-:S05]  /*5830*/  IMAD R3, R3, R5, R5 ;  /* 0x0000000503037224 */ /* 0x000fca00078e0205 */
[----:B------:R-:W-:-:S07]  /*5840*/  VIMNMX R0, R0, R3, PT ;  /* 0x0000000300007248 */ /* 0x000fce0003fe0100 */
.L_x_1165:
[----:B------:R-:W-:Y:S01]  /*5850*/  VIADD R0, R0, 0x7f ;  /* 0x0000007f00007836 */ /* 0x000fe20000000000 */
[----:B------:R-:W-:-:S04]  /*5860*/  ULDC UR4, c[0x0][0x9dc] ;  /* 0x0002770000047ab9 */ /* 0x000fc80000000800 */
[----:B------:R-:W-:-:S04]  /*5870*/  SHF.R.S32.HI R3, RZ, 0x1f, R0 ;  /* 0x0000001fff037819 */ /* 0x000fc80000011400 */
[----:B------:R-:W-:Y:S01]  /*5880*/  LEA.HI R3, R3, R0, RZ, 0x7 ;  /* 0x0000000003037211 */ /* 0x000fe200078f38ff */
[----:B------:R-:W-:-:S03]  /*5890*/  VIADD R0, R27, -UR4 ;  /* 0x800000041b007c36 */ /* 0x000fc60008000000 */
        /* <DEDUP_REMOVED lines=13> */
.L_x_1171:
[----:B------:R-:W-:-:S13]  /*5970*/  ISETP.NE.AND P0, PT, R5, 0x1, PT ;  /* 0x000000010500780c */ /* 0x000fda0003f05270 */
[----:B------:R-:W1:Y:S02]  /*5980*/  @P0 LDC.64 R6, c[0x0][0x9e8] ;  /* 0x00027a00ff060b82 */ /* 0x000e640000000a00 */
[----:B-1----:R-:W-:-:S05]  /*5990*/  @P0 IMAD.HI.U32 R6, R27, R6, RZ ;  /* 0x000000061b060227 */ /* 0x002fca00078e00ff */
[----:B------:R-:W-:-:S07]  /*59a0*/  @P0 SHF.R.U32.HI R27, RZ, R7, R6 ;  /* 0x00000007ff1b0219 */ /* 0x000fce0000011606 */
.L_x_1172:
[----:B------:R-:W-:Y:S05]  /*59b0*/  BSYNC B0 ;  /* 0x0000000000007941 */ /* 0x000fea0003800000 */
.L_x_1170:
[----:B------:R-:W-:-:S05]  /*59c0*/  IMAD R27, R27, R5, RZ ;  /* 0x000000051b1b7224 */ /* 0x000fca00078e02ff */
[----:B------:R-:W-:-:S07]  /*59d0*/  VIMNMX R0, R0, R27, !PT ;  /* 0x0000001b00007248 */ /* 0x000fce0007fe0100 */
.L_x_1169:
[----:B------:R-:W-:Y:S01]  /*59e0*/  SHF.R.S32.HI R3, RZ, 0x1f, R0 ;  /* 0x0000001fff037819 */ /* 0x000fe20000011400 */
[----:B------:R-:W-:Y:S01]  /*59f0*/  IMAD.MOV.U32 R21, RZ, RZ, RZ ;  /* 0x000000ffff157224 */ /* 0x000fe200078e00ff */
[----:B------:R-:W-:Y:S02]  /*5a00*/  PLOP3.LUT P0, PT, PT, PT, PT, 0x80, 0x0 ;  /* 0x000000000000781c */ /* 0x000fe40003f0f070 */
[----:B------:R-:W-:Y:S02]  /*5a10*/  CS2R R28, SRZ ;  /* 0x00000000001c7805 */ /* 0x000fe4000001ff00 */
[----:B------:R-:W-:Y:S02]  /*5a20*/  LEA.HI R3, R3, R0, RZ, 0x7 ;  /* 0x0000000003037211 */ /* 0x000fe400078f38ff */
[----:B0-----:R-:W-:Y:S01]  /*5a30*/  CS2R R14, SRZ ;  /* 0x00000000000e7805 */ /* 0x001fe2000001ff00 */
[----:B------:R-:W-:Y:S01]  /*5a40*/  IMAD.MOV.U32 R118, RZ, RZ, RZ ;  /* 0x000000ffff767224 */ /* 0x000fe200078e00ff */
[----:B------:R-:W-:-:S02]  /*5a50*/  CS2R R114, SRZ ;  /* 0x0000000000727805 */ /* 0x000fc4000001ff00 */
[----:B------:R-:W-:Y:S02]  /*5a60*/  SHF.R.S32.HI R3, RZ, 0x7, R3 ;  /* 0x00000007ff037819 */ /* 0x000fe40000011403 */
[----:B------:R-:W-:Y:S02]  /*5a70*/  CS2R R112, SRZ ;  /* 0x0000000000707805 */ /* 0x000fe4000001ff00 */
[----:B------:R-:W-:Y:S02]  /*5a80*/  CS2R R110, SRZ ;  /* 0x00000000006e7805 */ /* 0x000fe4000001ff00 */
[----:B------:R-:W-:Y:S02]  /*5a90*/  CS2R R108, SRZ ;  /* 0x00000000006c7805 */ /* 0x000fe4000001ff00 */
[----:B------:R-:W-:Y:S02]  /*5aa0*/  VIMNMX R4, RZ, R3, !PT ;  /* 0x00000003ff047248 */ /* 0x000fe40007fe0100 */
[----:B------:R-:W-:-:S02]  /*5ab0*/  CS2R R106, SRZ ;  /* 0x00000000006a7805 */ /* 0x000fc4000001ff00 */
[----:B------:R-:W-:Y:S02]  /*5ac0*/  CS2R R104, SRZ ;  /* 0x0000000000687805 */ /* 0x000fe4000001ff00 */
[----:B------:R-:W-:Y:S02]  /*5ad0*/  CS2R R102, SRZ ;  /* 0x0000000000667805 */ /* 0x000fe4000001ff00 */
[----:B------:R-:W-:Y:S01]  /*5ae0*/  ISETP.GT.AND P1, PT, R88, R4, PT ;  /* 0x000000045800720c */ /* 0x000fe20003f24270 */
[----:B------:R0:W-:Y:S01]  /*5af0*/  STL [R1+0x24], R4 ;  /* 0x0000240401007387 */ /* 0x0001e20000100800 */
[----:B------:R-:W-:Y:S02]  /*5b00*/  CS2R R100, SRZ ;  /* 0x0000000000647805 */ /* 0x000fe4000001ff00 */
[----:B------:R-:W-:Y:S02]  /*5b10*/  CS2R R98, SRZ ;  /* 0x0000000000627805 */ /* 0x000fe4000001ff00 */
[----:B------:R-:W-:-:S02]  /*5b20*/  CS2R R96, SRZ ;  /* 0x0000000000607805 */ /* 0x000fc4000001ff00 */
[----:B------:R-:W-:Y:S01]  /*5b30*/  CS2R R6, SRZ ;  /* 0x0000000000067805 */ /* 0x000fe2000001ff00 */
[----:B------:R-:W-:Y:S01]  /*5b40*/  IMAD.MOV.U32 R94, RZ, RZ, RZ ;  /* 0x000000ffff5e7224 */ /* 0x000fe200078e00ff */
[----:B------:R-:W-:Y:S01]  /*5b50*/  CS2R R90, SRZ ;  /* 0x00000000005a7805 */ /* 0x000fe2000001ff00 */
[----:B------:R-:W-:Y:S02]  /*5b60*/  IMAD.MOV.U32 R3, RZ, RZ, RZ ;  /* 0x000000ffff037224 */ /* 0x000fe400078e00ff */
[----:B------:R-:W-:Y:S02]  /*5b70*/  IMAD.MOV.U32 R89, RZ, RZ, RZ ;  /* 0x000000ffff597224 */ /* 0x000fe400078e00ff */
[----:B------:R-:W-:Y:S01]  /*5b80*/  IMAD.MOV.U32 R26, RZ, RZ, RZ ;  /* 0x000000ffff1a7224 */ /* 0x000fe200078e00ff */
[----:B0-----:R-:W-:Y:S06]  /*5b90*/  @!P1 BRA `(.L_x_1173) ;  /* 0x000000f000589947 */ /* 0x001fec0003800000 */
[----:B------:R-:W0:Y:S01]  /*5ba0*/  S2R R4, SR_TID.X ;  /* 0x0000000000047919 */ /* 0x000e220000002100 */
[----:B------:R-:W-:Y:S01]  /*5bb0*/  UMOV UR4, 0xffffffff ;  /* 0xffffffff00047882 */ /* 0x000fe20000000000 */
[----:B0-----:R-:W-:-:S05]  /*5bc0*/  VIADD R4, R4, 0xffffff80 ;  /* 0xffffff8004047836 */ /* 0x001fca0000000000 */
[----:B------:R-:W-:-:S04]  /*5bd0*/  SHF.R.S32.HI R26, RZ, 0x1f, R4 ;  /* 0x0000001fff1a7819 */ /* 0x000fc80000011404 */
[----:B------:R-:W-:-:S04]  /*5be0*/  LEA.HI R26, R26, R4, RZ, 0x7 ;  /* 0x000000041a1a7211 */ /* 0x000fc800078f38ff */
[----:B------:R-:W-:Y:S01]  /*5bf0*/  SHF.R.S32.HI R24, RZ, 0x7, R26 ;  /* 0x00000007ff187819 */ /* 0x000fe2000001141a */
[----:B------:R-:W-:Y:S06]  /*5c00*/  BRA.DIV UR4, `(.L_x_1174) ;  /* 0x00000162047c7947 */ /* 0x000fec000b800000 */
[----:B------:R-:W0:Y:S04]  /*5c10*/  SHFL.IDX PT, R0, R24, RZ, 0x1f ;  /* 0x00001fff18007589 */ /* 0x000e2800000e0000 */
[----:B0-----:R1:W-:Y:S02]  /*5c20*/  STL [R1+0xc], R0 ;  /* 0x00000c0001007387 */ /* 0x0013e40000100800 */
.L_x_1436:
[----:B------:R-:W1:Y:S01]  /*5c30*/  LDL R3, [R1+0xc] ;  /* 0x00000c0001037983 */ /* 0x000e620000100800 */
[----:B------:R-:W-:Y:S01]  /*5c40*/  LOP3.LUT R22, R22, 0xfffffffe, RZ, 0xc0, !PT ;  /* 0xfffffffe16167812 */ /* 0x000fe200078ec0ff */
[----:B------:R-:W-:Y:S01]  /*5c50*/  BSSY B6, `(.L_x_1175) ;  /* 0x000001b000067945 */ /* 0x000fe20003800000 */
[----:B-1----:R-:W-:-:S05]  /*5c60*/  IMAD.HI R0, R3, 0x55555556, RZ ;  /* 0x5555555603007827 */ /* 0x002fca00078e02ff */
[----:B------:R-:W-:-:S05]  /*5c70*/  LEA.HI R0, R0, R0, RZ, 0x1 ;  /* 0x0000000000007211 */ /* 0x000fca00078f08ff */
[----:B------:R-:W-:Y:S02]  /*5c80*/  IMAD R0, R0, -0x3, R3 ;  /* 0xfffffffd00007824 */ /* 0x000fe400078e0203 */
[----:B------:R-:W-:-:S04]  /*5c90*/  VIADD R3, R2, 0x8400 ;  /* 0x0000840002037836 */ /* 0x000fc80000000000 */
[----:B------:R-:W-:Y:S01]  /*5ca0*/  IMAD R0, R0, 0x2000, R3 ;  /* 0x0000200000007824 */ /* 0x000fe200078e0203 */
[----:B------:R-:W-:-:S04]  /*5cb0*/  LOP3.LUT P0, RZ, R3, 0x3ff, RZ, 0xc0, !PT ;  /* 0x000003ff03ff7812 */ /* 0x000fc8000780c0ff */
[----:B------:R-:W-:-:S04]  /*5cc0*/  SHF.R.U32.HI R0, RZ, 0x4, R0 ;  /* 0x00000004ff007819 */ /* 0x000fc80000011600 */
[----:B------:R-:W-:-:S05]  /*5cd0*/  LOP3.LUT R25, R0, 0x3fff, RZ, 0xc0, !PT ;  /* 0x00003fff00197812 */ /* 0x000fca00078ec0ff */
[----:B------:R-:W-:Y:S01]  /*5ce0*/  @P0 LOP3.LUT R22, R22, 0x1, RZ, 0xfc, !PT ;  /* 0x0000000116160812 */ /* 0x000fe200078efcff */
[----:B------:R-:W-:Y:S06]  /*5cf0*/  @!P0 BRA `(.L_x_1176) ;  /* 0x0000000000408947 */ /* 0x000fec0003800000 */
        /* <DEDUP_REMOVED lines=16> */
.L_x_1176:
[----:B------:R-:W-:Y:S05]  /*5e00*/  BSYNC B6 ;  /* 0x0000000000067941 */ /* 0x000fea0003800000 */
.L_x_1175:
[----:B------:R-:W-:Y:S02]  /*5e10*/  ULDC UR4, c[0x0][0x3d4] ;  /* 0x0000f50000047ab9 */ /* 0x000fe40000000800 */
[----:B------:R-:W-:-:S13]  /*5e20*/  ISETP.LT.AND P0, PT, RZ, UR4, PT ;  /* 0x00000004ff007c0c */ /* 0x000fda000bf01270 */
[----:B------:R-:W-:Y:S05]  /*5e30*/  @P0 BRA `(.L_x_1177) ;  /* 0x0000000000400947 */ /* 0x000fea0003800000 */
[----:B------:R-:W3:Y:S02]  /*5e40*/  LDL R20, [R1+0x38] ;  /* 0x0000380001147983 */ /* 0x000ee40000100800 */
[----:B---3--:R-:W-:-:S04]  /*5e50*/  LEA.HI R0, R20, R20, RZ, 0x1 ;  /* 0x0000001414007211 */ /* 0x008fc800078f08ff */
[----:B------:R-:W-:-:S05]  /*5e60*/  LOP3.LUT R0, R0, 0xfffffffe, RZ, 0xc0, !PT ;  /* 0xfffffffe00007812 */ /* 0x000fca00078ec0ff */
[----:B------:R-:W-:-:S05]  /*5e70*/  IMAD.IADD R0, R20, 0x1, -R0 ;  /* 0x0000000114007824 */ /* 0x000fca00078e0a00 */
[----:B------:R-:W-:-:S04]  /*5e80*/  SHF.L.U32 R3, R0, 0x1f, RZ ;  /* 0x0000001f00037819 */ /* 0x000fc800000006ff */
[----:B------:R1:W3:Y:S03]  /*5e90*/  SYNCS.PHASECHK.TRANS64.TRYWAIT P0, [R2+URZ+0x16800], R3 ;  /* 0x01680003020075a7 */ /* 0x0002e6000800017f */
[----:B---3--:R-:W-:Y:S05]  /*5ea0*/  @!P0 NANOSLEEP.SYNCS 0x989680 ;  /* 0x009896800000895d */ /* 0x008fea0003900000 */
[----:B------:R-:W3:Y:S01]  /*5eb0*/  @!P0 SYNCS.PHASECHK.TRANS64 P0, [R2+URZ+0x16800], R3 ;  /* 0x01680003020085a7 */ /* 0x000ee2000800007f */
[----:B------:R-:W-:Y:S04]  /*5ec0*/  BSSY B0, `(.L_x_1178) ;  /* 0x0000006000007945 */ /* 0x000fe80003800000 */
[----:B---3--:R-:W-:Y:S05]  /*5ed0*/  @P0 BRA `(.L_x_1179) ;  /* 0x0000000000100947 */ /* 0x008fea0003800000 */
.L_x_1180:
[----:B---3--:R3:W4:Y:S02]  /*5ee0*/  SYNCS.PHASECHK.TRANS64.TRYWAIT P0, [R2+URZ+0x16800], R3 ;  /* 0x01680003020075a7 */ /* 0x008724000800017f */
[----:B----4-:R-:W-:Y:S05]  /*5ef0*/  @!P0 NANOSLEEP.SYNCS 0x989680 ;  /* 0x009896800000895d */ /* 0x010fea0003900000 */
[----:B------:R-:W4:Y:S02]  /*5f00*/  @!P0 SYNCS.PHASECHK.TRANS64 P0, [R2+URZ+0x16800], R3 ;  /* 0x01680003020085a7 */ /* 0x000f24000800007f */
[----:B----4-:R-:W-:Y:S05]  /*5f10*/  @!P0 BRA `(.L_x_1180) ;  /* 0xfffffffc00f08947 */ /* 0x010fea000383ffff */
.L_x_1179:
[----:B------:R-:W-:Y:S05]  /*5f20*/  BSYNC B0 ;  /* 0x0000000000007941 */ /* 0x000fea0003800000 */
.L_x_1178:
[----:B------:R-:W-:Y:S05]  /*5f30*/  BRA `(.L_x_1181) ;  /* 0x00000030001c7947 */ /* 0x000fea0003800000 */
.L_x_1177:
[----:B------:R-:W1:Y:S01]  /*5f40*/  S2R R0, SR_TID.X ;  /* 0x0000000000007919 */ /* 0x000e620000002100 */
[----:B------:R-:W-:Y:S01]  /*5f50*/  SHF.R.S32.HI R10, RZ, 0x1f, R17 ;  /* 0x0000001fff0a7819 */ /* 0x000fe20000011411 */
[----:B------:R-:W-:Y:S01]  /*5f60*/  ULDC.64 UR4, c[0x0][0x3d8] ;  /* 0x0000f60000047ab9 */ /* 0x000fe20000000a00 */
[----:B------:R-:W-:Y:S01]  /*5f70*/  ULDC.64 UR6, c[0x0][0x3e8] ;  /* 0x0000fa0000067ab9 */ /* 0x000fe20000000a00 */
[----:B------:R-:W-:Y:S01]  /*5f80*/  LOP3.LUT P4, RZ, R22, 0x1, RZ, 0xc0, !PT ;  /* 0x0000000116ff7812 */ /* 0x000fe2000788c0ff */
[----:B-----5:R-:W-:Y:S01]  /*5f90*/  IMAD.WIDE.U32 R44, R23, UR4, RZ ;  /* 0x00000004172c7c25 */ /* 0x020fe2000f8e00ff */
[----:B------:R-:W-:Y:S03]  /*5fa0*/  BSSY B6, `(.L_x_1182) ;  /* 0x0000033000067945 */ /* 0x000fe60003800000 */
[C---:B------:R-:W-:Y:S02]  /*5fb0*/  IMAD R6, R10.reuse, UR4, RZ ;  /* 0x000000040a067c24 */ /* 0x040fe4000f8e02ff */
[----:B------:R-:W-:-:S02]  /*5fc0*/  IMAD R10, R10, UR6, RZ ;  /* 0x000000060a0a7c24 */ /* 0x000fc4000f8e02ff */
[----:B------:R-:W-:Y:S02]  /*5fd0*/  IMAD R37, R17, UR5, R6 ;  /* 0x0000000511257c24 */ /* 0x000fe4000f8e0206 */
[----:B------:R-:W-:-:S04]  /*5fe0*/  IMAD.WIDE.U32 R42, R23, UR6, RZ ;  /* 0x00000006172a7c25 */ /* 0x000fc8000f8e00ff */
[----:B------:R-:W-:Y:S02]  /*5ff0*/  IMAD R47, R17, UR7, R10 ;  /* 0x00000007112f7c24 */ /* 0x000fe4000f8e020a */
[----:B-1----:R-:W-:-:S05]  /*6000*/  VIADD R0, R0, 0xffffff80 ;  /* 0xffffff8000007836 */ /* 0x002fca0000000000 */
[----:B------:R-:W-:-:S04]  /*6010*/  SHF.R.S32.HI R38, RZ, 0x1f, R0 ;  /* 0x0000001fff267819 */ /* 0x000fc80000011400 */
[----:B------:R-:W-:-:S04]  /*6020*/  LEA.HI R38, R38, R0, RZ, 0x2 ;  /* 0x0000000026267211 */ /* 0x000fc800078f10ff */
[----:B------:R-:W-:-:S05]  /*6030*/  LOP3.LUT R38, R38, 0xfffffffc, RZ, 0xc0, !PT ;  /* 0xfffffffc26267812 */ /* 0x000fca00078ec0ff */
[----:B------:R-:W-:Y:S01]  /*6040*/  IMAD.IADD R38, R0, 0x1, -R38 ;  /* 0x0000000100267824 */ /* 0x000fe200078e0a26 */
[----:B------:R-:W-:-:S03]  /*6050*/  SHF.R.S32.HI R0, RZ, 0x1f, R23 ;  /* 0x0000001fff007819 */ /* 0x000fc60000011417 */
[C---:B------:R-:W-:Y:S02]  /*6060*/  IMAD.SHL.U32 R28, R38.reuse, 0x4, RZ ;  /* 0x00000004261c7824 */ /* 0x040fe400078e00ff */
[----:B------:R-:W-:Y:S02]  /*6070*/  IMAD.SHL.U32 R40, R38, 0x8, RZ ;  /* 0x0000000826287824 */ /* 0x000fe400078e00ff */
[C---:B------:R-:W-:Y:S01]  /*6080*/  IMAD R4, R0.reuse, UR4, RZ ;  /* 0x0000000400047c24 */ /* 0x040fe2000f8e02ff */
[----:B------:R-:W-:Y:S01]  /*6090*/  SHF.R.S32.HI R29, RZ, 0x1f, R28 ;  /* 0x0000001fff1d7819 */ /* 0x000fe2000001141c */
[----:B------:R-:W-:Y:S01]  /*60a0*/  IMAD R0, R0, UR6, RZ ;  /* 0x0000000600007c24 */ /* 0x000fe2000f8e02ff */
[----:B------:R-:W-:Y:S01]  /*60b0*/  SHF.R.S32.HI R41, RZ, 0x1f, R40 ;  /* 0x0000001fff297819 */ /* 0x000fe20000011428 */
[----:B------:R-:W-:Y:S02]  /*60c0*/  IMAD R27, R23, UR5, R4 ;  /* 0x00000005171b7c24 */ /* 0x000fe4000f8e0204 */
[----:B------:R-:W-:-:S04]  /*60d0*/  IMAD.WIDE.U32 R4, R17, UR4, R28 ;  /* 0x0000000411047c25 */ /* 0x000fc8000f8e001c */
[----:B------:R-:W-:Y:S01]  /*60e0*/  IMAD R3, R23, UR7, R0 ;  /* 0x0000000717037c24 */ /* 0x000fe2000f8e0200 */
[----:B--2---:R-:W-:Y:S01]  /*60f0*/  IADD3 R34, P0, R4, R44, RZ ;  /* 0x0000002c04227210 */ /* 0x004fe20007f1e0ff */
[----:B------:R-:W-:-:S04]  /*6100*/  IMAD.WIDE.U32 R6, R17, UR6, R28 ;  /* 0x0000000611067c25 */ /* 0x000fc8000f8e001c */
[----:B------:R-:W-:Y:S01]  /*6110*/  IMAD.WIDE.U32 R8, R17, UR4, R40 ;  /* 0x0000000411087c25 */ /* 0x000fe2000f8e0028 */
[----:B------:R-:W-:-:S03]  /*6120*/  IADD3 R32, P1, R6, R42, RZ ;  /* 0x0000002a06207210 */ /* 0x000fc60007f3e0ff */
[----:B------:R-:W-:Y:S01]  /*6130*/  IMAD.WIDE.U32 R10, R17, UR6, R40 ;  /* 0x00000006110a7c25 */ /* 0x000fe2000f8e0028 */
[----:B------:R-:W-:-:S03]  /*6140*/  IADD3 R31, P2, R8, R44, RZ ;  /* 0x0000002c081f7210 */ /* 0x000fc60007f5e0ff */
[----:B------:R-:W-:Y:S01]  /*6150*/  IMAD.IADD R27, R27, 0x1, R45 ;  /* 0x000000011b1b7824 */ /* 0x000fe200078e022d */
[----:B------:R-:W-:Y:S01]  /*6160*/  IADD3 R39, P3, R10, R42, RZ ;  /* 0x0000002a0a277210 */ /* 0x000fe20007f7e0ff */
[----:B------:R-:W-:-:S03]  /*6170*/  IMAD.IADD R23, R3, 0x1, R43 ;  /* 0x0000000103177824 */ /* 0x000fc600078e022b */
[----:B------:R-:W-:Y:S02]  /*6180*/  IADD3.X R35, R27, R5, R37, P0, !PT ;  /* 0x000000051b237210 */ /* 0x000fe400007fe425 */
[----:B------:R-:W-:Y:S02]  /*6190*/  IADD3.X R33, R23, R7, R47, P1, !PT ;  /* 0x0000000717217210 */ /* 0x000fe40000ffe42f */
[----:B------:R-:W-:Y:S02]  /*61a0*/  IADD3.X R37, R27, R37, R9, P2, !PT ;  /* 0x000000251b257210 */ /* 0x000fe400017fe409 */
[----:B------:R-:W-:Y:S01]  /*61b0*/  IADD3.X R47, R23, R47, R11, P3, !PT ;  /* 0x0000002f172f7210 */ /* 0x000fe20001ffe40b */
        /* <DEDUP_REMOVED lines=17> */
.L_x_1183:
[----:B------:R-:W-:Y:S05]  /*62d0*/  BSYNC B6 ;  /* 0x0000000000067941 */ /* 0x000fea0003800000 */
.L_x_1182:
[----:B------:R-:W2:Y:S01]  /*62e0*/  LDL R36, [R1+0x4] ;  /* 0x0000040001247983 */ /* 0x000ea20000100800 */
[----:B------:R-:W1:Y:S01]  /*62f0*/  LDC.64 R10, c[0x0][0x3d8] ;  /* 0x0000f600ff0a7b82 */ /* 0x000e620000000a00 */
[----:B------:R-:W-:Y:S02]  /*6300*/  ULDC.U8 UR4, c[0x0][0x3f0] ;  /* 0x0000fc0000047ab9 */ /* 0x000fe40000000000 */
[----:B------:R-:W3:Y:S05]  /*6310*/  LDL R30, [R1+0x20] ;  /* 0x00002000011e7983 */ /* 0x000eea0000100800 */
[----:B------:R-:W4:Y:S01]  /*6320*/  LDC.64 R12, c[0x0][0x3e8] ;  /* 0x0000fa00ff0c7b82 */ /* 0x000f220000000a00 */
[----:B------:R-:W-:Y:S01]  /*6330*/  ISETP.NE.AND P0, PT, RZ, UR4, PT ;  /* 0x00000004ff007c0c */ /* 0x000fe2000bf05270 */
[----:B------:R-:W-:Y:S01]  /*6340*/  BSSY B0, `(.L_x_1184) ;  /* 0x00002be000007945 */ /* 0x000fe20003800000 */
[----:B--2---:R-:W-:Y:S01]  /*6350*/  SHF.R.S32.HI R3, RZ, 0x1f, R36 ;  /* 0x0000001fff037819 */ /* 0x004fe20000011424 */
[----:B-1----:R-:W-:-:S04]  /*6360*/  IMAD.WIDE.U32 R8, R36, R10, RZ ;  /* 0x0000000a24087225 */ /* 0x002fc800078e00ff */
[C---:B------:R-:W-:Y:S02]  /*6370*/  IMAD R0, R3.reuse, R10, RZ ;  /* 0x0000000a03007224 */ /* 0x040fe400078e02ff */
[-C--:B----4-:R-:W-:Y:S02]  /*6380*/  IMAD R4, R3, R12.reuse, RZ ;  /* 0x0000000c03047224 */ /* 0x090fe400078e02ff */
[----:B------:R-:W-:-:S04]  /*6390*/  IMAD.WIDE.U32 R20, R36, R12, RZ ;  /* 0x0000000c24147225 */ /* 0x000fc800078e00ff */
[C---:B------:R-:W-:Y:S02]  /*63a0*/  IMAD R3, R36.reuse, R11, R0 ;  /* 0x0000000b24037224 */ /* 0x040fe400078e0200 */
[C---:B------:R-:W-:Y:S02]  /*63b0*/  IMAD R5, R36.reuse, R13, R4 ;  /* 0x0000000d24057224 */ /* 0x040fe400078e0204 */
[----:B------:R-:W-:Y:S02]  /*63c0*/  IMAD.IADD R3, R9, 0x1, R3 ;  /* 0x0000000109037824 */ /* 0x000fe400078e0203 */
[----:B------:R-:W-:Y:S02]  /*63d0*/  IMAD.IADD R53, R21, 0x1, R5 ;  /* 0x0000000115357824 */ /* 0x000fe400078e0205 */
[----:B---3--:R-:W-:Y:S02]  /*63e0*/  IMAD R0, R36, -0xc0, R30 ;  /* 0xffffff4024007824 */ /* 0x008fe400078e021e */
[----:B------:R-:W-:-:S04]  /*63f0*/  IMAD.WIDE.U32 R6, R8, 0xc0, RZ ;  /* 0x000000c008067825 */ /* 0x000fc800078e00ff */
[----:B------:R-:W-:-:S04]  /*6400*/  IMAD.WIDE.U32 R4, R20, 0xc0, RZ ;  /* 0x000000c014047825 */ /* 0x000fc800078e00ff */
[----:B------:R-:W-:Y:S02]  /*6410*/  IMAD R51, R3, 0xc0, RZ ;  /* 0x000000c003337824 */ /* 0x000fe400078e02ff */
[----:B------:R-:W-:Y:S01]  /*6420*/  IMAD R53, R53, 0xc0, RZ ;  /* 0x000000c035357824 */ /* 0x000fe200078e02ff */
[----:B0-----:R-:W-:Y:S01]  /*6430*/  VIMNMX R14, R0, 0xc0, PT ;  /* 0x000000c0000e7848 */ /* 0x001fe20003fe0100 */
[----:B------:R-:W-:Y:S02]  /*6440*/  IMAD.IADD R55, R7, 0x1, R51 ;  /* 0x0000000107377824 */ /* 0x000fe400078e0233 */
[----:B------:R-:W-:Y:S01]  /*6450*/  IMAD.IADD R57, R5, 0x1, R53 ;  /* 0x0000000105397824 */ /* 0x000fe200078e0235 */
[----:B------:R-:W-:Y:S06]  /*6460*/  @!P0 BRA `(.L_x_1185) ;  /* 0x00000014008c8947 */ /* 0x000fec0003800000 */
[----:B------:R-:W0:Y:S01]  /*6470*/  LDC R0, c[0x0][0x428] ;  /* 0x00010a00ff007b82 */ /* 0x000e220000000800 */
[C---:B------:R-:W-:Y:S01]  /*6480*/  ISETP.GE.AND P0, PT, R17.reuse, R14, PT ;  /* 0x0000000e1100720c */ /* 0x040fe20003f06270 */
[----:B------:R-:W-:Y:S01]  /*6490*/  BSSY B1, `(.L_x_1186) ;  /* 0x000002a000017945 */ /* 0x000fe20003800000 */
[----:B------:R-:W-:Y:S01]  /*64a0*/  IMAD.MOV.U32 R15, RZ, RZ, R27 ;  /* 0x000000ffff0f7224 */ /* 0x000fe200078e001b */
[----:B------:R-:W-:Y:S01]  /*64b0*/  CS2R R46, SRZ ;  /* 0x00000000002e7805 */ /* 0x000fe2000001ff00 */
[----:B------:R-:W-:Y:S02]  /*64c0*/  IMAD.MOV.U32 R48, RZ, RZ, R42 ;  /* 0x000000ffff307224 */ /* 0x000fe400078e002a */
[----:B------:R-:W-:Y:S01]  /*64d0*/  IMAD.MOV.U32 R49, RZ, RZ, R23 ;  /* 0x000000ffff317224 */ /* 0x000fe200078e0017 */
[----:B0-----:R-:W-:Y:S01]  /*64e0*/  ISETP.NE.AND P2, PT, R0, 0x1, PT ;  /* 0x000000010000780c */ /* 0x001fe20003f45270 */
[----:B------:R-:W-:Y:S02]  /*64f0*/  IMAD R0, R36, 0xc0, R17 ;  /* 0x000000c024007824 */ /* 0x000fe400078e0211 */
[----:B------:R-:W-:-:S02]  /*6500*/  VIADD R36, R17, 0x60 ;  /* 0x0000006011247836 */ /* 0x000fc40000000000 */
[----:B------:R-:W-:Y:S01]  /*6510*/  IMAD R3, R38, 0x60, R0 ;  /* 0x0000006026037824 */ /* 0x000fe200078e0200 */
[----:B------:R-:W-:Y:S02]  /*6520*/  CS2R R38, SRZ ;  /* 0x0000000000267805 */ /* 0x000fe4000001ff00 */
[----:B------:R-:W-:Y:S01]  /*6530*/  ISETP.GE.AND P1, PT, R36, R14, PT ;  /* 0x0000000e2400720c */ /* 0x000fe20003f26270 */
[----:B------:R-:W-:Y:S01]  /*6540*/  IMAD.MOV.U32 R14, RZ, RZ, R44 ;  /* 0x000000ffff0e7224 */ /* 0x000fe200078e002c */
[----:B------:R-:W-:Y:S02]  /*6550*/  CS2R R44, SRZ ;  /* 0x00000000002c7805 */ /* 0x000fe4000001ff00 */
[----:B------:R-:W-:Y:S01]  /*6560*/  CS2R R36, SRZ ;  /* 0x0000000000247805 */ /* 0x000fe2000001ff00 */
[----:B------:R-:W0:Y:S08]  /*6570*/  @P2 LDC R30, c[0x0][0x42c] ;  /* 0x00010b00ff1e2b82 */ /* 0x000e300000000800 */
[----:B------:R-:W1:Y:S01]  /*6580*/  @P2 LDC R31, c[0x0][0x430] ;  /* 0x00010c00ff1f2b82 */ /* 0x000e620000000800 */
[----:B0-----:R-:W-:-:S05]  /*6590*/  @P2 IMAD.HI.U32 R0, R3, R30, RZ ;  /* 0x0000001e03002227 */ /* 0x001fca00078e00ff */
[----:B-1----:R-:W-:Y:S02]  /*65a0*/  @P2 SHF.R.U32.HI R3, RZ, R31, R0 ;  /* 0x0000001fff032219 */ /* 0x002fe40000011600 */
[----:B------:R-:W-:Y:S01]  /*65b0*/  CS2R R30, SRZ ;  /* 0x00000000001e7805 */ /* 0x000fe2000001ff00 */
[----:B------:R-:W-:Y:S06]  /*65c0*/  @P0 BRA `(.L_x_1187) ;  /* 0x0000000000580947 */ /* 0x000fec0003800000 */
[----:B------:R-:W-:Y:S01]  /*65d0*/  VIADD R0, R28, 0x10 ;  /* 0x000000101c007836 */ /* 0x000fe20000000000 */
[----:B------:R-:W-:Y:S01]  /*65e0*/  ULDC UR4, c[0x0][0x3d4] ;  /* 0x0000f50000047ab9 */ /* 0x000fe20000000800 */
[----:B------:R-:W-:Y:S01]  /*65f0*/  IMAD.WIDE.U32 R8, R8, 0xc0, R34 ;  /* 0x000000c008087825 */ /* 0x000fe200078e0022 */
[----:B------:R-:W-:Y:S01]  /*6600*/  ISETP.GE.AND P4, PT, R28, UR4, PT ;  /* 0x000000041c007c0c */ /* 0x000fe2000bf86270 */
[----:B------:R-:W-:Y:S01]  /*6610*/  ULDC.64 UR6, c[0x0][0x3c8] ;  /* 0x0000f20000067ab9 */ /* 0x000fe20000000a00 */
[----:B------:R-:W-:Y:S01]  /*6620*/  ISETP.GE.AND P5, PT, R0, UR4, PT ;  /* 0x0000000400007c0c */ /* 0x000fe2000bfa6270 */
[----:B------:R-:W-:Y:S01]  /*6630*/  IMAD.WIDE.U32 R20, R20, 0xc0, R32 ;  /* 0x000000c014147825 */ /* 0x000fe200078e0020 */
[----:B------:R-:W-:Y:S01]  /*6640*/  ULDC.64 UR8, c[0x0][0x3e0] ;  /* 0x0000f80000087ab9 */ /* 0x000fe20000000a00 */
[----:B------:R-:W-:Y:S02]  /*6650*/  LEA R42, P2, R8, UR6, 0x1 ;  /* 0x00000006082a7c11 */ /* 0x000fe4000f8408ff */
[----:B------:R-:W-:Y:S01]  /*6660*/  CS2R R46, SRZ ;  /* 0x00000000002e7805 */ /* 0x000fe2000001ff00 */
[----:B------:R-:W-:Y:S01]  /*6670*/  IMAD.IADD R23, R51, 0x1, R9 ;  /* 0x0000000133177824 */ /* 0x000fe200078e0209 */
[----:B------:R-:W-:Y:S01]  /*6680*/  LEA R50, P3, R20, UR8, 0x1 ;  /* 0x0000000814327c11 */ /* 0x000fe2000f8608ff */
[----:B------:R-:W-:Y:S01]  /*6690*/  IMAD.IADD R9, R53, 0x1, R21 ;  /* 0x0000000135097824 */ /* 0x000fe200078e0215 */
[----:B------:R-:W-:-:S02]  /*66a0*/  CS2R R38, SRZ ;  /* 0x0000000000267805 */ /* 0x000fc4000001ff00 */
[----:B------:R-:W-:Y:S02]  /*66b0*/  CS2R R44, SRZ ;  /* 0x00000000002c7805 */ /* 0x000fe4000001ff00 */
[----:B------:R-:W-:Y:S02]  /*66c0*/  CS2R R36, SRZ ;  /* 0x0000000000247805 */ /* 0x000fe4000001ff00 */
[----:B------:R-:W-:Y:S02]  /*66d0*/  LEA.HI.X R43, R8, UR7, R23, 0x1, P2 ;  /* 0x00000007082b7c11 */ /* 0x000fe400090f0c17 */
[----:B------:R-:W-:-:S03]  /*66e0*/  LEA.HI.X R51, R20, UR9, R9, 0x1, P3 ;  /* 0x0000000914337c11 */ /* 0x000fc600098f0c09 */
[----:B------:R0:W5:Y:S04]  /*66f0*/  @!P4 LDG.E.64 R46, desc[UR38][R42.64] ;  /* 0x000000262a2ec981 */ /* 0x000168000c1e1b00 */
[----:B------:R0:W5:Y:S04]  /*6700*/  @!P5 LDG.E.64 R38, desc[UR38][R42.64+0x20] ;  /* 0x000020262a26d981 */ /* 0x000168000c1e1b00 */
[----:B------:R0:W5:Y:S04]  /*6710*/  @!P4 LDG.E.64 R44, desc[UR38][R50.64] ;  /* 0x00000026322cc981 */ /* 0x000168000c1e1b00 */
[----:B------:R0:W5:Y:S02]  /*6720*/  @!P5 LDG.E.64 R36, desc[UR38][R50.64+0x20] ;  /* 0x000020263224d981 */ /* 0x000164000c1e1b00 */
.L_x_1187:
[----:B------:R-:W-:Y:S05]  /*6730*/  BSYNC B1 ;  /* 0x0000000000017941 */ /* 0x000fea0003800000 */
.L_x_1186:
[----:B------:R-:W-:Y:S01]  /*6740*/  BSSY B1, `(.L_x_1188) ;  /* 0x0000023000017945 */ /* 0x000fe20003800000 */
[----:B------:R-:W-:Y:S02]  /*6750*/  CS2R R20, SRZ ;  /* 0x0000000000147805 */ /* 0x000fe4000001ff00 */
[----:B0-----:R-:W-:Y:S02]  /*6760*/  CS2R R42, SRZ ;  /* 0x00000000002a7805 */ /* 0x001fe4000001ff00 */
[----:B------:R-:W-:Y:S02]  /*6770*/  SHF.R.S32.HI R23, RZ, 0x1f, R3 ;  /* 0x0000001fff177819 */ /* 0x000fe40000011403 */
[----:B------:R-:W-:Y:S01]  /*6780*/  CS2R R8, SRZ ;  /* 0x0000000000087805 */ /* 0x000fe2000001ff00 */
[----:B------:R-:W-:Y:S06]  /*6790*/  @P1 BRA `(.L_x_1189) ;  /* 0x0000000000741947 */ /* 0x000fec0003800000 */
[----:B------:R-:W-:Y:S01]  /*67a0*/  IMAD.MOV.U32 R7, RZ, RZ, R55 ;  /* 0x000000ffff077224 */ /* 0x000fe200078e0037 */
[----:B------:R-:W-:Y:S01]  /*67b0*/  ULDC UR4, c[0x0][0x3d4] ;  /* 0x0000f50000047ab9 */ /* 0x000fe20000000800 */
[----:B------:R-:W-:Y:S01]  /*67c0*/  IMAD.MOV.U32 R8, RZ, RZ, R4 ;  /* 0x000000ffff087224 */ /* 0x000fe200078e0004 */
[----:B------:R-:W-:Y:S01]  /*67d0*/  ULDC.64 UR6, c[0x0][0x3c8] ;  /* 0x0000f20000067ab9 */ /* 0x000fe20000000a00 */
[----:B------:R-:W-:Y:S01]  /*67e0*/  IMAD.MOV.U32 R9, RZ, RZ, R57 ;  /* 0x000000ffff097224 */ /* 0x000fe200078e0039 */
[----:B------:R-:W-:Y:S01]  /*67f0*/  ISETP.GE.AND P5, PT, R28, UR4, PT ;  /* 0x000000041c007c0c */ /* 0x000fe2000bfa6270 */
[----:B------:R-:W-:Y:S01]  /*6800*/  IMAD.WIDE.U32 R4, R10, 0x60, R6 ;  /* 0x000000600a047825 */ /* 0x000fe200078e0006 */
[----:B------:R-:W-:Y:S02]  /*6810*/  CS2R R42, SRZ ;  /* 0x00000000002a7805 */ /* 0x000fe4000001ff00 */
[----:B------:R-:W-:Y:S01]  /*6820*/  CS2R R30, SRZ ;  /* 0x00000000001e7805 */ /* 0x000fe2000001ff00 */
[----:B------:R-:W-:Y:S01]  /*6830*/  IMAD.WIDE.U32 R6, R12, 0x60, R8 ;  /* 0x000000600c067825 */ /* 0x000fe200078e0008 */
[----:B------:R-:W-:-:S03]  /*6840*/  IADD3 R8, P3, R34, R4, RZ ;  /* 0x0000000422087210 */ /* 0x000fc60007f7e0ff */
[----:B------:R-:W-:Y:S01]  /*6850*/  VIADD R20, R28, 0x10 ;  /* 0x000000101c147836 */ /* 0x000fe20000000000 */
[----:B------:R-:W-:Y:S01]  /*6860*/  IADD3 R0, P4, R32, R6, RZ ;  /* 0x0000000620007210 */ /* 0x000fe20007f9e0ff */
[----:B------:R-:W-:Y:S02]  /*6870*/  IMAD R9, R11, 0x60, RZ ;  /* 0x000000600b097824 */ /* 0x000fe400078e02ff */
[----:B------:R-:W-:Y:S01]  /*6880*/  IMAD R21, R13, 0x60, RZ ;  /* 0x000000600d157824 */ /* 0x000fe200078e02ff */
[----:B------:R-:W-:Y:S01]  /*6890*/  ISETP.GE.AND P2, PT, R20, UR4, PT ;  /* 0x0000000414007c0c */ /* 0x000fe2000bf46270 */
[----:B------:R-:W-:Y:S01]  /*68a0*/  ULDC.64 UR4, c[0x0][0x3e0] ;  /* 0x0000f80000047ab9 */ /* 0x000fe20000000a00 */
[----:B------:R-:W-:Y:S02]  /*68b0*/  IADD3.X R5, R35, R9, R5, P3, !PT ;  /* 0x0000000923057210 */ /* 0x000fe40001ffe405 */
[----:B------:R-:W-:Y:S02]  /*68c0*/  LEA R4, P3, R8, UR6, 0x1 ;  /* 0x0000000608047c11 */ /* 0x000fe4000f8608ff */
[----:B------:R-:W-:-:S02]  /*68d0*/  IADD3.X R7, R33, R21, R7, P4, !PT ;  /* 0x0000001521077210 */ /* 0x000fc400027fe407 */
[----:B------:R-:W-:Y:S02]  /*68e0*/  CS2R R20, SRZ ;  /* 0x0000000000147805 */ /* 0x000fe4000001ff00 */
[----:B------:R-:W-:Y:S02]  /*68f0*/  LEA R6, P4, R0, UR4, 0x1 ;  /* 0x0000000400067c11 */ /* 0x000fe4000f8808ff */
[----:B------:R-:W-:Y:S02]  /*6900*/  LEA.HI.X R5, R8, UR7, R5, 0x1, P3 ;  /* 0x0000000708057c11 */ /* 0x000fe400098f0c05 */
[----:B------:R-:W-:Y:S02]  /*6910*/  CS2R R8, SRZ ;  /* 0x0000000000087805 */ /* 0x000fe4000001ff00 */
[----:B------:R-:W-:Y:S01]  /*6920*/  LEA.HI.X R7, R0, UR5, R7, 0x1, P4 ;  /* 0x0000000500077c11 */ /* 0x000fe2000a0f0c07 */
[----:B------:R0:W5:Y:S04]  /*6930*/  @!P5 LDG.E.64 R42, desc[UR38][R4.64] ;  /* 0x00000026042ad981 */ /* 0x000168000c1e1b00 */
[----:B------:R0:W5:Y:S04]  /*6940*/  @!P2 LDG.E.64 R8, desc[UR38][R4.64+0x20] ;  /* 0x000020260408a981 */ /* 0x000168000c1e1b00 */
[----:B------:R0:W5:Y:S04]  /*6950*/  @!P5 LDG.E.64 R30, desc[UR38][R6.64] ;  /* 0x00000026061ed981 */ /* 0x000168000c1e1b00 */
[----:B------:R0:W5:Y:S02]  /*6960*/  @!P2 LDG.E.64 R20, desc[UR38][R6.64+0x20] ;  /* 0x000020260614a981 */ /* 0x000164000c1e1b00 */
.L_x_1189:
[----:B------:R-:W-:Y:S05]  /*6970*/  BSYNC B1 ;  /* 0x0000000000017941 */ /* 0x000fea0003800000 */
.L_x_1188:
[----:B------:R-:W2:Y:S04]  /*6980*/  LDL R32, [R1+0x28] ;  /* 0x0000280001207983 */ /* 0x000ea80000100800 */
[----:B------:R-:W3:Y:S01]  /*6990*/  LDL R27, [R1+0x38] ;  /* 0x00003800011b7983 */ /* 0x000ee20000100800 */
[C---:B------:R-:W-:Y:S01]  /*69a0*/  IMAD.WIDE.U32 R14, R3.reuse, R10, R14 ;  /* 0x0000000a030e7225 */ /* 0x040fe200078e000e */
[----:B------:R-:W-:Y:S01]  /*69b0*/  ULDC.64 UR4, c[0x0][0x3c8] ;  /* 0x0000f20000047ab9 */ /* 0x000fe20000000a00 */
[----:B------:R-:W-:Y:S02]  /*69c0*/  ULDC.64 UR6, c[0x0][0x3e0] ;  /* 0x0000f80000067ab9 */ /* 0x000fe40000000a00 */
[----:B------:R-:W-:-:S04]  /*69d0*/  IMAD.WIDE.U32 R48, R3, R12, R48 ;  /* 0x0000000c03307225 */ /* 0x000fc800078e0030 */
[C---:B------:R-:W-:Y:S02]  /*69e0*/  IMAD R10, R23.reuse, R10, RZ ;  /* 0x0000000a170a7224 */ /* 0x040fe400078e02ff */
[----:B------:R-:W-:Y:S02]  /*69f0*/  IMAD R12, R23, R12, RZ ;  /* 0x0000000c170c7224 */ /* 0x000fe400078e02ff */
[C---:B0-----:R-:W-:Y:S02]  /*6a00*/  IMAD R5, R3.reuse, R11, R10 ;  /* 0x0000000b03057224 */ /* 0x041fe400078e020a */
[----:B------:R-:W-:Y:S02]  /*6a10*/  IMAD R3, R3, R13, R12 ;  /* 0x0000000d03037224 */ /* 0x000fe400078e020c */
[----:B------:R-:W-:Y:S02]  /*6a20*/  IMAD.IADD R5, R15, 0x1, R5 ;  /* 0x000000010f057824 */ /* 0x000fe400078e0205 */
[----:B------:R-:W-:-:S02]  /*6a30*/  IMAD.IADD R3, R49, 0x1, R3 ;  /* 0x0000000131037824 */ /* 0x000fc400078e0203 */
[----:B--2---:R-:W-:Y:S01]  /*6a40*/  IMAD.SHL.U32 R4, R32, 0x40, RZ ;  /* 0x0000004020047824 */ /* 0x004fe200078e00ff */
[----:B---3--:R-:W-:-:S04]  /*6a50*/  LEA.HI R0, R27, R27, RZ, 0x1 ;  /* 0x0000001b1b007211 */ /* 0x008fc800078f08ff */
[----:B------:R-:W-:Y:S02]  /*6a60*/  LOP3.LUT R7, R4, 0x1c0, RZ, 0xc0, !PT ;  /* 0x000001c004077812 */ /* 0x000fe400078ec0ff */
[----:B------:R-:W-:Y:S02]  /*6a70*/  LOP3.LUT R6, R0, 0xfffffffe, RZ, 0xc0, !PT ;  /* 0xfffffffe00067812 */ /* 0x000fe400078ec0ff */
[----:B------:R-:W-:Y:S02]  /*6a80*/  LEA R4, P2, R14, UR4, 0x1 ;  /* 0x000000040e047c11 */ /* 0x000fe4000f8408ff */
[----:B------:R-:W-:Y:S01]  /*6a90*/  LEA R0, P3, R48, UR6, 0x1 ;  /* 0x0000000630007c11 */ /* 0x000fe2000f8608ff */
[----:B------:R-:W-:Y:S01]  /*6aa0*/  IMAD.IADD R6, R27, 0x1, -R6 ;  /* 0x000000011b067824 */ /* 0x000fe200078e0a06 */
[----:B------:R-:W-:Y:S01]  /*6ab0*/  LOP3.LUT R40, R7, 0x18, R40, 0xf8, !PT ;  /* 0x0000001807287812 */ /* 0x000fe200078ef828 */
[----:B------:R-:W-:Y:S01]  /*6ac0*/  UMOV UR4, 0xffffffff ;  /* 0xffffffff00047882 */ /* 0x000fe20000000000 */
[----:B------:R-:W-:-:S02]  /*6ad0*/  SHF.R.U32.HI R7, RZ, 0x3, R7 ;  /* 0x00000003ff077819 */ /* 0x000fc40000011607 */
[----:B------:R-:W-:Y:S02]  /*6ae0*/  LEA.HI.X R5, R14, UR5, R5, 0x1, P2 ;  /* 0x000000050e057c11 */ /* 0x000fe400090f0c05 */
[----:B------:R-:W-:Y:S02]  /*6af0*/  LEA.HI.X R3, R48, UR7, R3, 0x1, P3 ;  /* 0x0000000730037c11 */ /* 0x000fe400098f0c03 */
[----:B------:R-:W-:Y:S02]  /*6b00*/  LOP3.LUT R40, R40, R7, RZ, 0x3c, !PT ;  /* 0x0000000728287212 */ /* 0x000fe400078e3cff */
[----:B------:R-:W-:Y:S01]  /*6b10*/  SHF.L.U32 R7, R6, 0x1f, RZ ;  /* 0x0000001f06077819 */ /* 0x000fe200000006ff */
[----:B------:R-:W-:Y:S06]  /*6b20*/  BRA.DIV UR4, `(.L_x_1190) ;  /* 0x0000015204e07947 */ /* 0x000fec000b800000 */
.L_x_1439:
[----:B------:R-:W-:-:S03]  /*6b30*/  UMOV UR4, 0xffffffff ;  /* 0xffffffff00047882 */ /* 0x000fc60000000000 */
[----:B------:R-:W-:Y:S05]  /*6b40*/  BRA.DIV UR4, `(.L_x_1191) ;  /* 0x0000015604007947 */ /* 0x000fea000b800000 */
.L_x_1442:
[----:B------:R-:W-:-:S03]  /*6b50*/  UMOV UR4, 0xffffffff ;  /* 0xffffffff00047882 */ /* 0x000fc60000000000 */
[----:B------:R-:W-:Y:S05]  /*6b60*/  BRA.DIV UR4, `(.L_x_1192) ;  /* 0x0000015604207947 */ /* 0x000fea000b800000 */
.L_x_1445:
[----:B------:R-:W-:-:S03]  /*6b70*/  UMOV UR4, 0xffffffff ;  /* 0xffffffff00047882 */ /* 0x000fc60000000000 */
[----:B------:R-:W-:Y:S05]  /*6b80*/  BRA.DIV UR4, `(.L_x_1193) ;  /* 0x0000015604407947 */ /* 0x000fea000b800000 */
.L_x_1448:
[----:B------:R-:W-:-:S03]  /*6b90*/  UMOV UR4, 0xffffffff ;  /* 0xffffffff00047882 */ /* 0x000fc60000000000 */
[----:B------:R-:W-:Y:S05]  /*6ba0*/  BRA.DIV UR4, `(.L_x_1194) ;  /* 0x0000015604607947 */ /* 0x000fea000b800000 */
.L_x_1451:
[----:B------:R-:W-:-:S03]  /*6bb0*/  UMOV UR4, 0xffffffff ;  /* 0xffffffff00047882 */ /* 0x000fc60000000000 */
[----:B------:R-:W-:Y:S05]  /*6bc0*/  BRA.DIV UR4, `(.L_x_1195) ;  /* 0x0000015604807947 */ /* 0x000fea000b800000 */
.L_x_1454:
[----:B------:R-:W-:-:S03]  /*6bd0*/  UMOV UR4, 0xffffffff ;  /* 0xffffffff00047882 */ /* 0x000fc60000000000 */
[----:B------:R-:W-:Y:S05]  /*6be0*/  BRA.DIV UR4, `(.L_x_1196) ;  /* 0x0000015604a07947 */ /* 0x000fea000b800000 */
.L_x_1457:
[----:B------:R-:W-:-:S03]  /*6bf0*/  UMOV UR4, 0xffffffff ;  /* 0xffffffff00047882 */ /* 0x000fc60000000000 */
[----:B------:R-:W-:Y:S05]  /*6c00*/  BRA.DIV UR4, `(.L_x_1197) ;  /* 0x0000015604c07947 */ /* 0x000fea000b800000 */
.L_x_1460:
[----:B------:R-:W0:Y:S01]  /*6c10*/  S2R R6, SR_TID.X ;  /* 0x0000000000067919 */ /* 0x000e220000002100 */
[----:B------:R-:W1:Y:S01]  /*6c20*/  SYNCS.PHASECHK.TRANS64.TRYWAIT P2, [R2+URZ+0x16800], R7 ;  /* 0x01680007020075a7 */ /* 0x000e62000804017f */
[----:B-----5:R-:W-:Y:S01]  /*6c30*/  IMAD.MOV.U32 R3, RZ, RZ, R45 ;  /* 0x000000ffff037224 */ /* 0x020fe200078e002d */
[----:B------:R-:W-:Y:S01]  /*6c40*/  LOP3.LUT P3, RZ, R32, 0x4, RZ, 0xc0, !PT ;  /* 0x0000000420ff7812 */ /* 0x000fe2000786c0ff */
[----:B------:R-:W-:Y:S01]  /*6c50*/  IMAD.MOV.U32 R4, RZ, RZ, R36 ;  /* 0x000000ffff047224 */ /* 0x000fe200078e0024 */
[----:B------:R-:W-:Y:S01]  /*6c60*/  BSSY B1, `(.L_x_1198) ;  /* 0x0000025000017945 */ /* 0x000fe20003800000 */
[----:B------:R-:W-:Y:S02]  /*6c70*/  IMAD.MOV.U32 R5, RZ, RZ, R37 ;  /* 0x000000ffff057224 */ /* 0x000fe400078e0025 */
        /* <DEDUP_REMOVED lines=11> */
[----:B------:R-:W-:-:S04]  /*6d30*/  PRMT R27, R0, 0x7610, R27 ;  /* 0x00007610001b7816 */ /* 0x000fc8000000001b */
[----:B------:R-:W-:Y:S01]  /*6d40*/  PRMT R50, R50, 0x5410, R5 ;  /* 0x0000541032327816 */ /* 0x000fe20000000005 */
[----:B------:R-:W-:Y:S02]  /*6d50*/  IMAD.MOV.U32 R5, RZ, RZ, R21 ;  /* 0x000000ffff057224 */ /* 0x000fe400078e0015 */
[----:B0-----:R-:W-:-:S05]  /*6d60*/  VIADD R10, R6, 0xffffff80 ;  /* 0xffffff80060a7836 */ /* 0x001fca0000000000 */
[----:B------:R-:W-:-:S04]  /*6d70*/  SHF.R.S32.HI R6, RZ, 0x1f, R10 ;  /* 0x0000001fff067819 */ /* 0x000fc8000001140a */
[----:B------:R-:W-:Y:S01]  /*6d80*/  LEA.HI R6, R6, R10, RZ, 0x5 ;  /* 0x0000000a06067211 */ /* 0x000fe200078f28ff */
[----:B------:R-:W-:-:S03]  /*6d90*/  IMAD.MOV.U32 R10, RZ, RZ, R31 ;  /* 0x000000ffff0a7224 */ /* 0x000fc600078e001f */
[----:B------:R-:W-:Y:S02]  /*6da0*/  SHF.R.S32.HI R6, RZ, 0x5, R6 ;  /* 0x00000005ff067819 */ /* 0x000fe40000011406 */
[----:B------:R-:W-:-:S03]  /*6db0*/  PRMT R12, R12, 0x5410, R10 ;  /* 0x000054100c0c7816 */ /* 0x000fc6000000000a */
[----:B------:R-:W-:Y:S01]  /*6dc0*/  IMAD R3, R6, 0x200, R40 ;  /* 0x0000020006037824 */ /* 0x000fe200078e0228 */
[----:B------:R-:W-:Y:S01]  /*6dd0*/  PRMT R12, R11, 0x7610, R12 ;  /* 0x000076100b0c7816 */ /* 0x000fe2000000000c */
[----:B------:R-:W-:Y:S02]  /*6de0*/  IMAD.MOV.U32 R6, RZ, RZ, R30 ;  /* 0x000000ffff067224 */ /* 0x000fe400078e001e */
[----:B------:R-:W-:-:S03]  /*6df0*/  IMAD R3, R3, 0x2, R2 ;  /* 0x0000000203037824 */ /* 0x000fc600078e0202 */
[----:B------:R-:W-:Y:S01]  /*6e00*/  PRMT R51, R6, 0x7610, R51 ;  /* 0x0000761006337816 */ /* 0x000fe20000000033 */
[C---:B------:R-:W-:Y:S02]  /*6e10*/  VIADD R4, R3.reuse, 0x8400 ;  /* 0x0000840003047836 */ /* 0x040fe40000000000 */
[----:B------:R-:W-:Y:S02]  /*6e20*/  VIADD R0, R3, 0x8440 ;  /* 0x0000844003007836 */ /* 0x000fe40000000000 */
[----:B------:R-:W-:Y:S02]  /*6e30*/  @P3 VIADD R0, R4, 0xffffffc0 ;  /* 0xffffffc004003836 */ /* 0x000fe40000000000 */
[----:B------:R-:W-:Y:S02]  /*6e40*/  IMAD.MOV.U32 R4, RZ, RZ, R20 ;  /* 0x000000ffff047224 */ /* 0x000fe400078e0014 */
[----:B------:R-:W-:-:S03]  /*6e50*/  IMAD.MOV.U32 R6, RZ, RZ, R42 ;  /* 0x000000ffff067224 */ /* 0x000fc600078e002a */
[----:B------:R-:W-:Y:S01]  /*6e60*/  PRMT R10, R4, 0x5410, R5 ;  /* 0x00005410040a7816 */ /* 0x000fe20000000005 */
[----:B------:R-:W-:Y:S01]  /*6e70*/  IMAD.MOV.U32 R4, RZ, RZ, R8 ;  /* 0x000000ffff047224 */ /* 0x000fe200078e0008 */
[----:B------:R-:W-:Y:S01]  /*6e80*/  PRMT R51, R51, 0x5410, R6 ;  /* 0x0000541033337816 */ /* 0x000fe20000000006 */
[----:B------:R-:W-:Y:S01]  /*6e90*/  IMAD.MOV.U32 R5, RZ, RZ, R9 ;  /* 0x000000ffff057224 */ /* 0x000fe200078e0009 */
[----:B-1----:R-:W-:Y:S06]  /*6ea0*/  @!P2 BRA `(.L_x_1199) ;  /* 0x000001540040a947 */ /* 0x002fec0003800000 */
.L_x_1461:
[----:B------:R-:W-:Y:S05]  /*6eb0*/  BSYNC B1 ;  /* 0x0000000000017941 */ /* 0x000fea0003800000 */
.L_x_1198:
[----:B------:R-:W-:Y:S01]  /*6ec0*/  BSSY B1, `(.L_x_1200) ;  /* 0x000005f000017945 */ /* 0x000fe20003800000 */
[----:B------:R-:W-:-:S03]  /*6ed0*/  PRMT R11, R4, 0x5410, R5 ;  /* 0x00005410040b7816 */ /* 0x000fc60000000005 */
[----:B------:R-:W-:Y:S05]  /*6ee0*/  @P0 BRA `(.L_x_1201) ;  /* 0x0000000400700947 */ /* 0x000fea0003800000 */
[----:B------:R-:W1:Y:S01]  /*6ef0*/  LDC R5, c[0x0][0x3d4] ;  /* 0x0000f500ff057b82 */ /* 0x000e620000000800 */
[C---:B------:R-:W-:Y:S01]  /*6f00*/  VIADD R4, R28.reuse, 0x10 ;  /* 0x000000101c047836 */ /* 0x040fe20000000000 */
[----:B------:R-:W-:Y:S01]  /*6f10*/  BSSY B2, `(.L_x_1202) ;  /* 0x000002e000027945 */ /* 0x000fe20003800000 */
[----:B-1----:R-:W-:-:S03]  /*6f20*/  ISETP.GE.AND P0, PT, R28, R5, PT ;  /* 0x000000051c00720c */ /* 0x002fc60003f06270 */
[----:B------:R-:W-:-:S10]  /*6f30*/  ISETP.GE.AND P2, PT, R4, R5, PT ;  /* 0x000000050400720c */ /* 0x000fd40003f46270 */
[----:B------:R-:W-:Y:S05]  /*6f40*/  @P0 BRA `(.L_x_1203) ;  /* 0x0000000000a80947 */ /* 0x000fea0003800000 */
[----:B0-----:R-:W0:Y:S01]  /*6f50*/  LDS.128 R4, [R3+0x8400] ;  /* 0x0084000003047984 */ /* 0x001e220000000c00 */
[----:B------:R-:W-:Y:S01]  /*6f60*/  SHF.R.U32.HI R34, RZ, 0x10, R45 ;  /* 0x00000010ff227819 */ /* 0x000fe2000001162d */
[----:B------:R-:W-:Y:S01]  /*6f70*/  HADD2.F32 R33, -RZ, R33.H0_H0 ;  /* 0x20000021ff217230 */ /* 0x000fe20000004100 */
[----:B------:R-:W-:Y:S01]  /*6f80*/  SHF.R.U32.HI R32, RZ, 0x10, R47 ;  /* 0x00000010ff207819 */ /* 0x000fe2000001162f */
[----:B------:R-:W-:Y:S01]  /*6f90*/  HADD2.F32 R27, -RZ, R27.H0_H0 ;  /* 0x2000001bff1b7230 */ /* 0x000fe20000004100 */
[----:B------:R-:W-:Y:S01]  /*6fa0*/  SHF.R.U64 R41, R44, 0x10, R45 ;  /* 0x000000102c297819 */ /* 0x000fe2000000122d */
[----:B------:R-:W-:Y:S01]  /*6fb0*/  HADD2.F32 R34, -RZ, R34.H0_H0 ;  /* 0x20000022ff227230 */ /* 0x000fe20000004100 */
[----:B------:R-:W-:Y:S01]  /*6fc0*/  SHF.R.U64 R46, R46, 0x10, R47 ;  /* 0x000000102e2e7819 */ /* 0x000fe2000000122f */
[----:B------:R-:W-:Y:S02]  /*6fd0*/  HADD2.F32 R32, -RZ, R32.H0_H0 ;  /* 0x20000020ff207230 */ /* 0x000fe40000004100 */
[----:B0-----:R-:W-:-:S02]  /*6fe0*/  HADD2.F32 R15, -RZ, R7.H0_H0 ;  /* 0x20000007ff0f7230 */ /* 0x001fc40000004100 */
[----:B------:R-:W-:Y:S02]  /*6ff0*/  HADD2.F32 R23, -RZ, R7.H1_H1 ;  /* 0x30000007ff177230 */ /* 0x000fe40000004100 */
[--C-:B------:R-:W-:Y:S02]  /*7000*/  HADD2.F32 R7, -RZ, R4.reuse.H0_H0 ;  /* 0x20000004ff077230 */ /* 0x100fe40000004100 */
[----:B------:R-:W-:Y:S02]  /*7010*/  HADD2.F32 R4, -RZ, R4.H1_H1 ;  /* 0x30000004ff047230 */ /* 0x000fe40000004100 */
[C---:B------:R-:W-:Y:S01]  /*7020*/  FMUL.FTZ R44, R23.reuse, R34 ;  /* 0x00000022172c7220 */ /* 0x040fe20000410000 */
[-C--:B------:R-:W-:Y:S01]  /*7030*/  FMUL.FTZ R23, R23, R32.reuse ;  /* 0x0000002017177220 */ /* 0x080fe20000410000 */
[--C-:B------:R-:W-:Y:S02]  /*7040*/  HADD2.F32 R13, -RZ, R6.reuse.H0_H0 ;  /* 0x20000006ff0d7230 */ /* 0x100fe40000004100 */
[----:B------:R-:W-:Y:S01]  /*7050*/  FMUL.FTZ R40, R4, R33 ;  /* 0x0000002104287220 */ /* 0x000fe20000410000 */
[----:B------:R-:W-:Y:S01]  /*7060*/  FFMA.FTZ R44, R15, R32, -R44 ;  /* 0x000000200f2c7223 */ /* 0x000fe2000001082c */
[----:B------:R-:W-:-:S02]  /*7070*/  HADD2.F32 R14, -RZ, R6.H1_H1 ;  /* 0x30000006ff0e7230 */ /* 0x000fc40000004100 */
[----:B------:R-:W-:Y:S01]  /*7080*/  FFMA.FTZ R35, R15, R34, R23 ;  /* 0x000000220f237223 */ /* 0x000fe20000010017 */
[-C--:B------:R-:W-:Y:S01]  /*7090*/  FMUL.FTZ R32, R4, R27.reuse ;  /* 0x0000001b04207220 */ /* 0x080fe20000410000 */
[C---:B------:R-:W-:Y:S01]  /*70a0*/  FFMA.FTZ R40, R7.reuse, R27, -R40 ;  /* 0x0000001b07287223 */ /* 0x040fe20000010828 */
[----:B------:R-:W-:Y:S02]  /*70b0*/  HADD2.F32 R6, -RZ, R5.H0_H0 ;  /* 0x20000005ff067230 */ /* 0x000fe40000004100 */
[----:B------:R-:W-:Y:S02]  /*70c0*/  HADD2.F32 R27, -RZ, R48.H0_H0 ;  /* 0x20000030ff1b7230 */ /* 0x000fe40000004100 */
[----:B------:R-:W-:Y:S01]  /*70d0*/  FFMA.FTZ R33, R7, R33, R32 ;  /* 0x0000002107217223 */ /* 0x000fe20000010020 */
[----:B------:R-:W-:Y:S02]  /*70e0*/  HADD2.F32 R15, -RZ, R49.H1_H1 ;  /* 0x30000031ff0f7230 */ /* 0x000fe40000004100 */
[----:B------:R-:W-:-:S02]  /*70f0*/  HADD2.F32 R5, -RZ, R5.H1_H1 ;  /* 0x30000005ff057230 */ /* 0x000fc40000004100 */
[C---:B------:R-:W-:Y:S01]  /*7100*/  FMUL.FTZ R32, R14.reuse, R27 ;  /* 0x0000001b0e207220 */ /* 0x040fe20000410000 */
[----:B------:R-:W-:Y:S02]  /*7110*/  HADD2.F32 R23, -RZ, R41.H0_H0 ;  /* 0x20000029ff177230 */ /* 0x000fe40000004100 */
[-C--:B------:R-:W-:Y:S01]  /*7120*/  FMUL.FTZ R34, R14, R15.reuse ;  /* 0x0000000f0e227220 */ /* 0x080fe20000410000 */
[----:B------:R-:W-:Y:S02]  /*7130*/  HADD2.F32 R4, -RZ, R46.H0_H0 ;  /* 0x2000002eff047230 */ /* 0x000fe40000004100 */
[----:B------:R-:W-:Y:S01]  /*7140*/  FFMA.FTZ R32, R13, R15, -R32 ;  /* 0x0000000f0d207223 */ /* 0x000fe20000010820 */
[----:B------:R-:W-:Y:S01]  /*7150*/  FMUL.FTZ R7, R5, R23 ;  /* 0x0000001705077220 */ /* 0x000fe20000410000 */
[----:B------:R-:W-:Y:S01]  /*7160*/  FFMA.FTZ R13, R13, R27, R34 ;  /* 0x0000001b0d0d7223 */ /* 0x000fe20000010022 */
[-C--:B------:R-:W-:Y:S02]  /*7170*/  FMUL.FTZ R14, R5, R4.reuse ;  /* 0x00000004050e7220 */ /* 0x080fe40000410000 */
[C---:B------:R-:W-:Y:S01]  /*7180*/  FFMA.FTZ R5, R6.reuse, R4, -R7 ;  /* 0x0000000406057223 */ /* 0x040fe20000010807 */
[----:B------:R-:W-:Y:S01]  /*7190*/  F2FP.F16.F32.PACK_AB R7, R35, R44 ;  /* 0x0000002c2307723e */ /* 0x000fe200000000ff */
[----:B------:R-:W-:Y:S01]  /*71a0*/  FFMA.FTZ R14, R6, R23, R14 ;  /* 0x00000017060e7223 */ /* 0x000fe2000001000e */
[----:B------:R-:W-:-:S02]  /*71b0*/  F2FP.F16.F32.PACK_AB R6, R13, R32 ;  /* 0x000000200d06723e */ /* 0x000fc400000000ff */
[----:B------:R-:W-:Y:S02]  /*71c0*/  F2FP.F16.F32.PACK_AB R4, R33, R40 ;  /* 0x000000282104723e */ /* 0x000fe400000000ff */
[----:B------:R-:W-:-:S05]  /*71d0*/  F2FP.F16.F32.PACK_AB R5, R14, R5 ;  /* 0x000000050e05723e */ /* 0x000fca00000000ff */
[----:B------:R1:W-:Y:S02]  /*71e0*/  STS.128 [R3+0x8400], R4 ;  /* 0x0084000403007388 */ /* 0x0003e40000000c00 */
.L_x_1203:
[----:B------:R-:W-:Y:S05]  /*71f0*/  BSYNC B2 ;  /* 0x0000000000027941 */ /* 0x000fea0003800000 */
.L_x_1202:
[----:B------:R-:W-:Y:S05]  /*7200*/  @P2 BRA `(.L_x_1201) ;  /* 0x0000000000a82947 */ /* 0x000fea0003800000 */
[----:B01----:R-:W0:Y:S01]  /*7210*/  LDS.128 R4, [R0] ;  /* 0x0000000000047984 */ /* 0x003e220000000c00 */
[----:B------:R-:W-:Y:S01]  /*7220*/  SHF.R.U32.HI R34, RZ, 0x10, R37 ;  /* 0x00000010ff227819 */ /* 0x000fe20000011625 */
[----:B------:R-:W-:Y:S01]  /*7230*/  HADD2.F32 R33, -RZ, R48.H1_H1 ;  /* 0x30000030ff217230 */ /* 0x000fe20000004100 */
[--C-:B------:R-:W-:Y:S01]  /*7240*/  SHF.R.U32.HI R32, RZ, 0x10, R39.reuse ;  /* 0x00000010ff207819 */ /* 0x100fe20000011627 */
        /* <DEDUP_REMOVED lines=37> */
[----:B------:R2:W-:Y:S02]  /*74a0*/  STS.128 [R0], R4 ;  /* 0x0000000400007388 */ /* 0x0005e40000000c00 */
.L_x_1201:
[----:B------:R-:W-:Y:S05]  /*74b0*/  BSYNC B1 ;  /* 0x0000000000017941 */ /* 0x000fea0003800000 */
.L_x_1200:
[----:B------:R-:W-:Y:S05]  /*74c0*/  @P1 BRA `(.L_x_1204) ;  /* 0x0000001800941947 */ /* 0x000fea0003800000 */
[----:B-12---:R-:W1:Y:S01]  /*74d0*/  LDC R5, c[0x0][0x3d4] ;  /* 0x0000f500ff057b82 */ /* 0x006e620000000800 */
[C---:B------:R-:W-:Y:S01]  /*74e0*/  VIADD R4, R28.reuse, 0x10 ;  /* 0x000000101c047836 */ /* 0x040fe20000000000 */
[----:B------:R-:W-:Y:S01]  /*74f0*/  BSSY B1, `(.L_x_1205) ;  /* 0x000002e000017945 */ /* 0x000fe20003800000 */
[----:B-1----:R-:W-:-:S03]  /*7500*/  ISETP.GE.AND P0, PT, R28, R5, PT ;  /* 0x000000051c00720c */ /* 0x002fc60003f06270 */
[----:B------:R-:W-:-:S10]  /*7510*/  ISETP.GE.AND P1, PT, R4, R5, PT ;  /* 0x000000050400720c */ /* 0x000fd40003f26270 */
[----:B------:R-:W-:Y:S05]  /*7520*/  @P0 BRA `(.L_x_1206) ;  /* 0x0000000000a80947 */ /* 0x000fea0003800000 */
[----:B0-----:R-:W0:Y:S01]  /*7530*/  LDS.128 R4, [R3+0xb400] ;  /* 0x00b4000003047984 */ /* 0x001e220000000c00 */
[--C-:B------:R-:W-:Y:S01]  /*7540*/  SHF.R.U64 R33, R30, 0x10, R31.reuse ;  /* 0x000000101e217819 */ /* 0x100fe2000000121f */
[--C-:B------:R-:W-:Y:S01]  /*7550*/  HADD2.F32 R27, -RZ, R51.reuse.H1_H1 ;  /* 0x30000033ff1b7230 */ /* 0x100fe20000004100 */
[----:B------:R-:W-:Y:S01]  /*7560*/  SHF.R.U32.HI R30, RZ, 0x10, R31 ;  /* 0x00000010ff1e7819 */ /* 0x000fe2000001161f */
[----:B------:R-:W-:Y:S01]  /*7570*/  HADD2.F32 R29, -RZ, R51.H0_H0 ;  /* 0x20000033ff1d7230 */ /* 0x000fe20000004100 */
[--C-:B------:R-:W-:Y:S02]  /*7580*/  SHF.R.U32.HI R28, RZ, 0x10, R43.reuse ;  /* 0x00000010ff1c7819 */ /* 0x100fe4000001162b */
[----:B------:R-:W-:Y:S01]  /*7590*/  SHF.R.U64 R35, R42, 0x10, R43 ;  /* 0x000000102a237819 */ /* 0x000fe2000000122b */
[----:B------:R-:W-:Y:S02]  /*75a0*/  HADD2.F32 R30, -RZ, R30.H0_H0 ;  /* 0x2000001eff1e7230 */ /* 0x000fe40000004100 */
[----:B------:R-:W-:-:S02]  /*75b0*/  HADD2.F32 R28, -RZ, R28.H0_H0 ;  /* 0x2000001cff1c7230 */ /* 0x000fc40000004100 */
[--C-:B0-----:R-:W-:Y:S02]  /*75c0*/  HADD2.F32 R23, -RZ, R7.reuse.H1_H1 ;  /* 0x30000007ff177230 */ /* 0x101fe40000004100 */
[----:B------:R-:W-:Y:S02]  /*75d0*/  HADD2.F32 R15, -RZ, R7.H0_H0 ;  /* 0x20000007ff0f7230 */ /* 0x000fe40000004100 */
[--C-:B------:R-:W-:Y:S02]  /*75e0*/  HADD2.F32 R7, -RZ, R4.reuse.H0_H0 ;  /* 0x20000004ff077230 */ /* 0x100fe40000004100 */
[C---:B------:R-:W-:Y:S01]  /*75f0*/  FMUL.FTZ R34, R23.reuse, R30 ;  /* 0x0000001e17227220 */ /* 0x040fe20000410000 */
[----:B------:R-:W-:Y:S01]  /*7600*/  FMUL.FTZ R23, R23, R28 ;  /* 0x0000001c17177220 */ /* 0x000fe20000410000 */
[----:B------:R-:W-:Y:S02]  /*7610*/  HADD2.F32 R4, -RZ, R4.H1_H1 ;  /* 0x30000004ff047230 */ /* 0x000fe40000004100 */
[----:B------:R-:W-:-:S02]  /*7620*/  HADD2.F32 R13, -RZ, R6.H0_H0 ;  /* 0x20000006ff0d7230 */ /* 0x000fc40000004100 */
[C---:B------:R-:W-:Y:S01]  /*7630*/  FFMA.FTZ R31, R15.reuse, R30, R23 ;  /* 0x0000001e0f1f7223 */ /* 0x040fe20000010017 */
[----:B------:R-:W-:Y:S02]  /*7640*/  HADD2.F32 R14, -RZ, R6.H1_H1 ;  /* 0x30000006ff0e7230 */ /* 0x000fe40000004100 */
[----:B------:R-:W-:Y:S01]  /*7650*/  FFMA.FTZ R34, R15, R28, -R34 ;  /* 0x0000001c0f227223 */ /* 0x000fe20000010822 */
[--C-:B------:R-:W-:Y:S02]  /*7660*/  HADD2.F32 R23, -RZ, R12.reuse.H1_H1 ;  /* 0x3000000cff177230 */ /* 0x100fe40000004100 */
[C---:B------:R-:W-:Y:S01]  /*7670*/  FMUL.FTZ R32, R4.reuse, R29 ;  /* 0x0000001d04207220 */ /* 0x040fe20000410000 */
[----:B------:R-:W-:Y:S02]  /*7680*/  HADD2.F32 R6, -RZ, R5.H0_H0 ;  /* 0x20000005ff067230 */ /* 0x000fe40000004100 */
[----:B------:R-:W-:Y:S01]  /*7690*/  FMUL.FTZ R28, R4, R27 ;  /* 0x0000001b041c7220 */ /* 0x000fe20000410000 */
[----:B------:R-:W-:-:S02]  /*76a0*/  HADD2.F32 R12, -RZ, R12.H0_H0 ;  /* 0x2000000cff0c7230 */ /* 0x000fc40000004100 */
[C---:B------:R-:W-:Y:S01]  /*76b0*/  FFMA.FTZ R32, R7.reuse, R27, -R32 ;  /* 0x0000001b07207223 */ /* 0x040fe20000010820 */
[----:B------:R-:W-:Y:S02]  /*76c0*/  HADD2.F32 R5, -RZ, R5.H1_H1 ;  /* 0x30000005ff057230 */ /* 0x000fe40000004100 */
[----:B------:R-:W-:Y:S01]  /*76d0*/  FFMA.FTZ R29, R7, R29, R28 ;  /* 0x0000001d071d7223 */ /* 0x000fe2000001001c */
[----:B------:R-:W-:Y:S02]  /*76e0*/  HADD2.F32 R15, -RZ, R33.H0_H0 ;  /* 0x20000021ff0f7230 */ /* 0x000fe40000004100 */
[C---:B------:R-:W-:Y:S01]  /*76f0*/  FMUL.FTZ R28, R14.reuse, R23 ;  /* 0x000000170e1c7220 */ /* 0x040fe20000410000 */
[----:B------:R-:W-:Y:S02]  /*7700*/  HADD2.F32 R4, -RZ, R35.H0_H0 ;  /* 0x20000023ff047230 */ /* 0x000fe40000004100 */
[-C--:B------:R-:W-:Y:S01]  /*7710*/  FMUL.FTZ R30, R14, R12.reuse ;  /* 0x0000000c0e1e7220 */ /* 0x080fe20000410000 */
[----:B------:R-:W-:Y:S01]  /*7720*/  FMUL.FTZ R7, R5, R15 ;  /* 0x0000000f05077220 */ /* 0x000fe20000410000 */
[----:B------:R-:W-:Y:S01]  /*7730*/  FFMA.FTZ R28, R13, R12, -R28 ;  /* 0x0000000c0d1c7223 */ /* 0x000fe2000001081c */
[-C--:B------:R-:W-:Y:S01]  /*7740*/  FMUL.FTZ R14, R5, R4.reuse ;  /* 0x00000004050e7220 */ /* 0x080fe20000410000 */
[----:B------:R-:W-:Y:S01]  /*7750*/  FFMA.FTZ R13, R13, R23, R30 ;  /* 0x000000170d0d7223 */ /* 0x000fe2000001001e */
[C---:B------:R-:W-:Y:S01]  /*7760*/  FFMA.FTZ R5, R6.reuse, R4, -R7 ;  /* 0x0000000406057223 */ /* 0x040fe20000010807 */
[----:B------:R-:W-:Y:S01]  /*7770*/  F2FP.F16.F32.PACK_AB R7, R31, R34 ;  /* 0x000000221f07723e */ /* 0x000fe200000000ff */
[----:B------:R-:W-:Y:S01]  /*7780*/  FFMA.FTZ R14, R6, R15, R14 ;  /* 0x0000000f060e7223 */ /* 0x000fe2000001000e */
[----:B------:R-:W-:-:S02]  /*7790*/  F2FP.F16.F32.PACK_AB R4, R29, R32 ;  /* 0x000000201d04723e */ /* 0x000fc400000000ff */
[----:B------:R-:W-:Y:S02]  /*77a0*/  F2FP.F16.F32.PACK_AB R6, R13, R28 ;  /* 0x0000001c0d06723e */ /* 0x000fe400000000ff */
[----:B------:R-:W-:-:S05]  /*77b0*/  F2FP.F16.F32.PACK_AB R5, R14, R5 ;  /* 0x000000050e05723e */ /* 0x000fca00000000ff */
[----:B------:R1:W-:Y:S02]  /*77c0*/  STS.128 [R3+0xb400], R4 ;  /* 0x00b4000403007388 */ /* 0x0003e40000000c00 */
.L_x_1206:
[----:B------:R-:W-:Y:S05]  /*77d0*/  BSYNC B1 ;  /* 0x0000000000017941 */ /* 0x000fea0003800000 */
.L_x_1205:
[----:B------:R-:W-:Y:S05]  /*77e0*/  @P1 BRA `(.L_x_1204) ;  /* 0x0000001400cc1947 */ /* 0x000fea0003800000 */
[----:B01----:R-:W0:Y:S01]  /*77f0*/  LDS.128 R4, [R0+0x3000] ;  /* 0x0030000000047984 */ /* 0x003e220000000c00 */
[--C-:B------:R-:W-:Y:S01]  /*7800*/  SHF.R.U64 R23, R20, 0x10, R21.reuse ;  /* 0x0000001014177819 */ /* 0x100fe20000001215 */
[--C-:B------:R-:W-:Y:S01]  /*7810*/  HADD2.F32 R15, -RZ, R10.reuse.H0_H0 ;  /* 0x2000000aff0f7230 */ /* 0x100fe20000004100 */
[----:B------:R-:W-:Y:S01]  /*7820*/  SHF.R.U32.HI R20, RZ, 0x10, R21 ;  /* 0x00000010ff147819 */ /* 0x000fe20000011615 */
[----:B------:R-:W-:Y:S01]  /*7830*/  HADD2.F32 R13, -RZ, R11.H0_H0 ;  /* 0x2000000bff0d7230 */ /* 0x000fe20000004100 */
[--C-:B------:R-:W-:Y:S01]  /*7840*/  SHF.R.U32.HI R14, RZ, 0x10, R9.reuse ;  /* 0x00000010ff0e7819 */ /* 0x100fe20000011609 */
[----:B------:R-:W-:Y:S01]  /*7850*/  HADD2.F32 R10, -RZ, R10.H1_H1 ;  /* 0x3000000aff0a7230 */ /* 0x000fe20000004100 */
[----:B------:R-:W-:Y:S01]  /*7860*/  SHF.R.U64 R27, R8, 0x10, R9 ;  /* 0x00000010081b7819 */ /* 0x000fe20000001209 */
[----:B------:R-:W-:Y:S02]  /*7870*/  HADD2.F32 R20, -RZ, R20.H0_H0 ;  /* 0x20000014ff147230 */ /* 0x000fe40000004100 */
[----:B------:R-:W-:-:S02]  /*7880*/  HADD2.F32 R14, -RZ, R14.H0_H0 ;  /* 0x2000000eff0e7230 */ /* 0x000fc40000004100 */
[----:B------:R-:W-:Y:S02]  /*7890*/  HADD2.F32 R11, -RZ, R11.H1_H1 ;  /* 0x3000000bff0b7230 */ /* 0x000fe40000004100 */
[--C-:B0-----:R-:W-:Y:S02]  /*78a0*/  HADD2.F32 R12, -RZ, R7.reuse.H1_H1 ;  /* 0x30000007ff0c7230 */ /* 0x101fe40000004100 */
[--C-:B------:R-:W-:Y:S02]  /*78b0*/  HADD2.F32 R3, -RZ, R4.reuse.H0_H0 ;  /* 0x20000004ff037230 */ /* 0x100fe40000004100 */
[----:B------:R-:W-:Y:S02]  /*78c0*/  HADD2.F32 R9, -RZ, R7.H0_H0 ;  /* 0x20000007ff097230 */ /* 0x000fe40000004100 */
[C---:B------:R-:W-:Y:S01]  /*78d0*/  FMUL.FTZ R28, R12.reuse, R20 ;  /* 0x000000140c1c7220 */ /* 0x040fe20000410000 */
[----:B------:R-:W-:Y:S02]  /*78e0*/  HADD2.F32 R4, -RZ, R4.H1_H1 ;  /* 0x30000004ff047230 */ /* 0x000fe40000004100 */
[----:B------:R-:W-:Y:S01]  /*78f0*/  FMUL.FTZ R21, R12, R14 ;  /* 0x0000000e0c157220 */ /* 0x000fe20000410000 */
[----:B------:R-:W-:-:S02]  /*7900*/  HADD2.F32 R7, -RZ, R6.H0_H0 ;  /* 0x20000006ff077230 */ /* 0x000fc40000004100 */
[C---:B------:R-:W-:Y:S01]  /*7910*/  FFMA.FTZ R28, R9.reuse, R14, -R28 ;  /* 0x0000000e091c7223 */ /* 0x040fe2000001081c */
[----:B------:R-:W-:Y:S02]  /*7920*/  HADD2.F32 R8, -RZ, R6.H1_H1 ;  /* 0x30000006ff087230 */ /* 0x000fe40000004100 */
[C---:B------:R-:W-:Y:S01]  /*7930*/  FMUL.FTZ R12, R4.reuse, R15 ;  /* 0x0000000f040c7220 */ /* 0x040fe20000410000 */
[--C-:B------:R-:W-:Y:S02]  /*7940*/  HADD2.F32 R6, -RZ, R5.reuse.H0_H0 ;  /* 0x20000005ff067230 */ /* 0x100fe40000004100 */
[----:B------:R-:W-:Y:S01]  /*7950*/  FFMA.FTZ R21, R9, R20, R21 ;  /* 0x0000001409157223 */ /* 0x000fe20000010015 */
[-C--:B------:R-:W-:Y:S01]  /*7960*/  FMUL.FTZ R14, R4, R13.reuse ;  /* 0x0000000d040e7220 */ /* 0x080fe20000410000 */
[----:B------:R-:W-:Y:S02]  /*7970*/  HADD2.F32 R5, -RZ, R5.H1_H1 ;  /* 0x30000005ff057230 */ /* 0x000fe40000004100 */
[----:B------:R-:W-:Y:S01]  /*7980*/  FFMA.FTZ R12, R3, R13, -R12 ;  /* 0x0000000d030c7223 */ /* 0x000fe2000001080c */
[----:B------:R-:W-:-:S02]  /*7990*/  HADD2.F32 R9, -RZ, R23.H0_H0 ;  /* 0x20000017ff097230 */ /* 0x000fc40000004100 */
[----:B------:R-:W-:Y:S01]  /*79a0*/  FFMA.FTZ R3, R3, R15, R14 ;  /* 0x0000000f03037223 */ /* 0x000fe2000001000e */
[----:B------:R-:W-:Y:S02]  /*79b0*/  HADD2.F32 R4, -RZ, R27.H0_H0 ;  /* 0x2000001bff047230 */ /* 0x000fe40000004100 */
[C---:B------:R-:W-:Y:S01]  /*79c0*/  FMUL.FTZ R14, R8.reuse, R10 ;  /* 0x0000000a080e7220 */ /* 0x040fe20000410000 */
[----:B------:R-:W-:Y:S01]  /*79d0*/  FMUL.FTZ R15, R8, R11 ;  /* 0x0000000b080f7220 */ /* 0x000fe20000410000 */
[C---:B------:R-:W-:Y:S01]  /*79e0*/  FMUL.FTZ R13, R5.reuse, R9 ;  /* 0x00000009050d7220 */ /* 0x040fe20000410000 */
[----:B------:R-:W-:Y:S01]  /*79f0*/  FMUL.FTZ R8, R5, R4 ;  /* 0x0000000405087220 */ /* 0x000fe20000410000 */
[C---:B------:R-:W-:Y:S01]  /*7a00*/  FFMA.FTZ R14, R7.reuse, R11, -R14 ;  /* 0x0000000b070e7223 */ /* 0x040fe2000001080e */
[----:B------:R-:W-:Y:S01]  /*7a10*/  FFMA.FTZ R15, R7, R10, R15 ;  /* 0x0000000a070f7223 */ /* 0x000fe2000001000f */
[C---:B------:R-:W-:Y:S01]  /*7a20*/  FFMA.FTZ R5, R6.reuse, R4, -R13 ;  /* 0x0000000406057223 */ /* 0x040fe2000001080d */
[----:B------:R-:W-:Y:S01]  /*7a30*/  FFMA.FTZ R8, R6, R9, R8 ;  /* 0x0000000906087223 */ /* 0x000fe20000010008 */
[----:B------:R-:W-:-:S02]  /*7a40*/  F2FP.F16.F32.PACK_AB R7, R21, R28 ;  /* 0x0000001c1507723e */ /* 0x000fc400000000ff */
[----:B------:R-:W-:Y:S02]  /*7a50*/  F2FP.F16.F32.PACK_AB R6, R15, R14 ;  /* 0x0000000e0f06723e */ /* 0x000fe400000000ff */
[----:B------:R-:W-:Y:S02]  /*7a60*/  F2FP.F16.F32.PACK_AB R4, R3, R12 ;  /* 0x0000000c0304723e */ /* 0x000fe400000000ff */
[----:B------:R-:W-:-:S05]  /*7a70*/  F2FP.F16.F32.PACK_AB R5, R8, R5 ;  /* 0x000000050805723e */ /* 0x000fca00000000ff */
[----:B------:R3:W-:Y:S01]  /*7a80*/  STS.128 [R0+0x3000], R4 ;  /* 0x0030000400007388 */ /* 0x0007e20000000c00 */
[----:B------:R-:W-:Y:S05]  /*7a90*/  BRA `(.L_x_1204) ;  /* 0x0000001400207947 */ /* 0x000fea0003800000 */
.L_x_1185:
[----:B------:R-:W0:Y:S01]  /*7aa0*/  LDC R21, c[0x0][0x3d4] ;  /* 0x0000f500ff157b82 */ /* 0x000e220000000800 */
[----:B------:R-:W-:Y:S01]  /*7ab0*/  VIADD R0, R17, 0x60 ;  /* 0x0000006011007836 */ /* 0x000fe20000000000 */
[----:B------:R-:W2:Y:S01]  /*7ac0*/  LDL R52, [R1+0x4] ;  /* 0x0000040001347983 */ /* 0x000ea20000100800 */
[----:B------:R-:W-:Y:S01]  /*7ad0*/  ULDC.64 UR4, c[0x0][0x3c8] ;  /* 0x0000f20000047ab9 */ /* 0x000fe20000000a00 */
[----:B------:R-:W-:Y:S02]  /*7ae0*/  ULDC.64 UR6, c[0x0][0x3e0] ;  /* 0x0000f80000067ab9 */ /* 0x000fe40000000a00 */
[----:B------:R-:W3:Y:S01]  /*7af0*/  LDL R50, [R1+0x38] ;  /* 0x0000380001327983 */ /* 0x000ee20000100800 */
[----:B0-----:R-:W-:-:S04]  /*7b00*/  ISETP.GE.AND P0, PT, R40, R21, PT ;  /* 0x000000152800720c */ /* 0x001fc80003f06270 */
[-C--:B------:R-:W-:Y:S02]  /*7b10*/  ISETP.GE.OR P1, PT, R0, R14.reuse, P0 ;  /* 0x0000000e0000720c */ /* 0x080fe40000726670 */
[----:B------:R-:W-:-:S11]  /*7b20*/  ISETP.GE.OR P0, PT, R17, R14, P0 ;  /* 0x0000000e1100720c */ /* 0x000fd60000706670 */
[----:B------:R-:W0:Y:S08]  /*7b30*/  @!P1 LDC.64 R28, c[0x0][0x3c8] ;  /* 0x0000f200ff1c9b82 */ /* 0x000e300000000a00 */
[----:B------:R-:W1:Y:S01]  /*7b40*/  @!P1 LDC.64 R48, c[0x0][0x3e0] ;  /* 0x0000f800ff309b82 */ /* 0x000e620000000a00 */
[----:B------:R-:W-:Y:S02]  /*7b50*/  @!P1 IMAD.MOV.U32 R7, RZ, RZ, R55 ;  /* 0x000000ffff079224 */ /* 0x000fe400078e0037 */
[----:B------:R-:W-:-:S02]  /*7b60*/  @!P1 IMAD.MOV.U32 R8, RZ, RZ, R4 ;  /* 0x000000ffff089224 */ /* 0x000fc400078e0004 */
[----:B------:R-:W-:Y:S01]  /*7b70*/  @!P1 IMAD.MOV.U32 R9, RZ, RZ, R57 ;  /* 0x000000ffff099224 */ /* 0x000fe200078e0039 */
[----:B------:R-:W-:Y:S02]  /*7b80*/  @!P0 IADD3 R14, P3, R31, R6, RZ ;  /* 0x000000061f0e8210 */ /* 0x000fe40007f7e0ff */
[----:B------:R-:W-:Y:S01]  /*7b90*/  @!P0 IADD3 R15, P2, R39, R4, RZ ;  /* 0x00000004270f8210 */ /* 0x000fe20007f5e0ff */
[----:B------:R-:W-:-:S04]  /*7ba0*/  @!P1 IMAD.WIDE.U32 R4, R10, 0x60, R6 ;  /* 0x000000600a049825 */ /* 0x000fc800078e0006 */
[----:B------:R-:W-:Y:S01]  /*7bb0*/  @!P1 IMAD.WIDE.U32 R6, R12, 0x60, R8 ;  /* 0x000000600c069825 */ /* 0x000fe200078e0008 */
[----:B------:R-:W-:-:S03]  /*7bc0*/  @!P1 IADD3 R3, P4, R31, R4, RZ ;  /* 0x000000041f039210 */ /* 0x000fc60007f9e0ff */
[----:B------:R-:W-:Y:S02]  /*7bd0*/  @!P1 IMAD R20, R11, 0x60, RZ ;  /* 0x000000600b149824 */ /* 0x000fe400078e02ff */
[----:B------:R-:W-:Y:S01]  /*7be0*/  @!P0 IMAD.X R9, R55, 0x1, R37, P3 ;  /* 0x0000000137098824 */ /* 0x000fe200018e0625 */
[C---:B------:R-:W-:Y:S01]  /*7bf0*/  @!P0 LEA R8, P3, R14.reuse, UR4, 0x1 ;  /* 0x000000040e088c11 */ /* 0x040fe2000f8608ff */
[----:B------:R-:W-:Y:S01]  /*7c00*/  @!P1 IMAD R30, R13, 0x60, RZ ;  /* 0x000000600d1e9824 */ /* 0x000fe200078e02ff */
[----:B------:R-:W-:Y:S02]  /*7c10*/  @!P1 IADD3 R0, P5, R39, R6, RZ ;  /* 0x0000000627009210 */ /* 0x000fe40007fbe0ff */
[----:B------:R-:W-:Y:S02]  /*7c20*/  @!P0 LEA.HI.X R9, R14, UR5, R9, 0x1, P3 ;  /* 0x000000050e098c11 */ /* 0x000fe400098f0c09 */
[----:B------:R-:W-:Y:S02]  /*7c30*/  @!P1 IADD3.X R4, R37, R20, R5, P4, !PT ;  /* 0x0000001425049210 */ /* 0x000fe400027fe405 */
[----:B------:R-:W-:-:S02]  /*7c40*/  @!P1 IADD3.X R6, R47, R30, R7, P5, !PT ;  /* 0x0000001e2f069210 */ /* 0x000fc40002ffe407 */
[----:B0-----:R-:W-:Y:S02]  /*7c50*/  @!P1 LEA R46, P3, R3, R28, 0x1 ;  /* 0x0000001c032e9211 */ /* 0x001fe400078608ff */
[C---:B-1----:R-:W-:Y:S01]  /*7c60*/  @!P1 LEA R48, P4, R0.reuse, R48, 0x1 ;  /* 0x0000003000309211 */ /* 0x042fe200078808ff */
[----:B------:R-:W-:Y:S01]  /*7c70*/  @!P0 IMAD.X R20, R57, 0x1, R47, P2 ;  /* 0x0000000139148824 */ /* 0x000fe200010e062f */
[----:B------:R-:W-:Y:S02]  /*7c80*/  @!P1 LEA.HI.X R47, R3, R29, R4, 0x1, P3 ;  /* 0x0000001d032f9211 */ /* 0x000fe400018f0c04 */
[----:B------:R-:W-:Y:S02]  /*7c90*/  CS2R R28, SRZ ;  /* 0x00000000001c7805 */ /* 0x000fe4000001ff00 */
[----:B------:R-:W-:Y:S02]  /*7ca0*/  @!P1 LEA.HI.X R49, R0, R49, R6, 0x1, P4 ;  /* 0x0000003100319211 */ /* 0x000fe400020f0c06 */
[----:B------:R-:W-:-:S02]  /*7cb0*/  CS2R R30, SRZ ;  /* 0x00000000001e7805 */ /* 0x000fc4000001ff00 */
[----:B------:R-:W-:Y:S02]  /*7cc0*/  CS2R R4, SRZ ;  /* 0x0000000000047805 */ /* 0x000fe4000001ff00 */
[----:B------:R-:W-:Y:S01]  /*7cd0*/  CS2R R6, SRZ ;  /* 0x0000000000067805 */ /* 0x000fe2000001ff00 */
[----:B------:R-:W0:Y:S01]  /*7ce0*/  LDC R0, c[0x0][0x428] ;  /* 0x00010a00ff007b82 */ /* 0x000e220000000800 */
[----:B------:R-:W5:Y:S04]  /*7cf0*/  @!P1 LDG.E.128 R28, desc[UR38][R46.64] ;  /* 0x000000262e1c9981 */ /* 0x000f68000c1e1d00 */
[----:B------:R-:W5:Y:S01]  /*7d00*/  @!P1 LDG.E.128 R4, desc[UR38][R48.64] ;  /* 0x0000002630049981 */ /* 0x000f62000c1e1d00 */
[----:B------:R-:W1:Y:S01]  /*7d10*/  S2R R51, SR_TID.X ;  /* 0x0000000000337919 */ /* 0x000e620000002100 */
[----:B------:R-:W-:-:S04]  /*7d20*/  @!P0 LEA R14, P2, R15, UR6, 0x1 ;  /* 0x000000060f0e8c11 */ /* 0x000fc8000f8408ff */
[----:B------:R-:W-:Y:S02]  /*7d30*/  @!P0 LEA.HI.X R15, R15, UR7, R20, 0x1, P2 ;  /* 0x000000070f0f8c11 */ /* 0x000fe400090f0c14 */
[----:B0-----:R-:W-:Y:S02]  /*7d40*/  ISETP.NE.AND P2, PT, R0, 0x1, PT ;  /* 0x000000010000780c */ /* 0x001fe40003f45270 */
[----:B------:R-:W-:Y:S02]  /*7d50*/  CS2R R36, SRZ ;  /* 0x0000000000247805 */ /* 0x000fe4000001ff00 */
[----:B------:R-:W-:-:S06]  /*7d60*/  CS2R R38, SRZ ;  /* 0x0000000000267805 */ /* 0x000fcc000001ff00 */
[----:B------:R0:W5:Y:S03]  /*7d70*/  @!P0 LDG.E.128 R36, desc[UR38][R8.64] ;  /* 0x0000002608248981 */ /* 0x000166000c1e1d00 */
[----:B------:R-:W4:Y:S01]  /*7d80*/  @P2 LDC R0, c[0x0][0x42c] ;  /* 0x00010b00ff002b82 */ /* 0x000f220000000800 */
[----:B-1----:R-:W-:-:S07]  /*7d90*/  VIADD R53, R51, 0xffffff80 ;  /* 0xffffff8033357836 */ /* 0x002fce0000000000 */
[----:B0-----:R-:W0:Y:S01]  /*7da0*/  @P2 LDC R9, c[0x0][0x430] ;  /* 0x00010c00ff092b82 */ /* 0x001e220000000800 */
[----:B------:R-:W-:-:S04]  /*7db0*/  SHF.R.S32.HI R51, RZ, 0x1f, R53 ;  /* 0x0000001fff337819 */ /* 0x000fc80000011435 */
[----:B------:R-:W-:-:S04]  /*7dc0*/  LEA.HI R51, R51, R53, RZ, 0x2 ;  /* 0x0000003533337211 */ /* 0x000fc800078f10ff */
[----:B------:R-:W-:-:S05]  /*7dd0*/  LOP3.LUT R51, R51, 0xfffffffc, RZ, 0xc0, !PT ;  /* 0xfffffffc33337812 */ /* 0x000fca00078ec0ff */
[----:B------:R-:W-:Y:S01]  /*7de0*/  IMAD.IADD R51, R53, 0x1, -R51 ;  /* 0x0000000135337824 */ /* 0x000fe200078e0a33 */
[----:B------:R-:W-:Y:S02]  /*7df0*/  CS2R R32, SRZ ;  /* 0x0000000000207805 */ /* 0x000fe4000001ff00 */
[----:B------:R-:W-:Y:S01]  /*7e00*/  CS2R R34, SRZ ;  /* 0x0000000000227805 */ /* 0x000fe2000001ff00 */
[----:B------:R-:W-:-:S05]  /*7e10*/  IMAD.MOV.U32 R43, RZ, RZ, R23 ;  /* 0x000000ffff2b7224 */ /* 0x000fca00078e0017 */
[----:B------:R1:W5:Y:S02]  /*7e20*/  @!P0 LDG.E.128 R32, desc[UR38][R14.64] ;  /* 0x000000260e208981 */ /* 0x000364000c1e1d00 */
[----:B-1----:R-:W-:Y:S02]  /*7e30*/  IMAD.MOV.U32 R14, RZ, RZ, R44 ;  /* 0x000000ffff0e7224 */ /* 0x002fe400078e002c */
[----:B------:R-:W-:Y:S02]  /*7e40*/  IMAD.MOV.U32 R15, RZ, RZ, R27 ;  /* 0x000000ffff0f7224 */ /* 0x000fe400078e001b */
[----:B--2---:R-:W-:-:S04]  /*7e50*/  IMAD R3, R52, 0xc0, R17 ;  /* 0x000000c034037824 */ /* 0x004fc800078e0211 */
[----:B------:R-:W-:-:S04]  /*7e60*/  IMAD R3, R51, 0x60, R3 ;  /* 0x0000006033037824 */ /* 0x000fc800078e0203 */
[----:B----4-:R-:W-:-:S05]  /*7e70*/  @P2 IMAD.HI.U32 R0, R3, R0, RZ ;  /* 0x0000000003002227 */ /* 0x010fca00078e00ff */
[----:B0-----:R-:W-:-:S04]  /*7e80*/  @P2 SHF.R.U32.HI R3, RZ, R9, R0 ;  /* 0x00000009ff032219 */ /* 0x001fc80000011600 */
[----:B------:R-:W-:Y:S01]  /*7e90*/  SHF.R.S32.HI R9, RZ, 0x1f, R3 ;  /* 0x0000001fff097819 */ /* 0x000fe20000011403 */
[----:B------:R-:W-:-:S04]  /*7ea0*/  IMAD.WIDE.U32 R14, R3, R10, R14 ;  /* 0x0000000a030e7225 */ /* 0x000fc800078e000e */
[C---:B------:R-:W-:Y:S02]  /*7eb0*/  IMAD R0, R9.reuse, R10, RZ ;  /* 0x0000000a09007224 */ /* 0x040fe400078e02ff */
[-C--:B------:R-:W-:Y:S02]  /*7ec0*/  IMAD R8, R9, R12.reuse, RZ ;  /* 0x0000000c09087224 */ /* 0x080fe400078e02ff */
[----:B------:R-:W-:-:S04]  /*7ed0*/  IMAD.WIDE.U32 R42, R3, R12, R42 ;  /* 0x0000000c032a7225 */ /* 0x000fc800078e002a */
[C---:B------:R-:W-:Y:S02]  /*7ee0*/  IMAD R9, R3.reuse, R11, R0 ;  /* 0x0000000b03097224 */ /* 0x040fe400078e0200 */
[----:B------:R-:W-:Y:S01]  /*7ef0*/  IMAD R3, R3, R13, R8 ;  /* 0x0000000d03037224 */ /* 0x000fe200078e0208 */
[----:B------:R-:W-:Y:S01]  /*7f00*/  LEA R8, P2, R14, UR4, 0x1 ;  /* 0x000000040e087c11 */ /* 0x000fe2000f8408ff */
[----:B------:R-:W-:Y:S01]  /*7f10*/  IMAD.IADD R9, R15, 0x1, R9 ;  /* 0x000000010f097824 */ /* 0x000fe200078e0209 */
[----:B------:R-:W-:Y:S01]  /*7f20*/  LEA R0, P3, R42, UR6, 0x1 ;  /* 0x000000062a007c11 */ /* 0x000fe2000f8608ff */
[----:B------:R-:W-:Y:S01]  /*7f30*/  IMAD.IADD R3, R43, 0x1, R3 ;  /* 0x000000012b037824 */ /* 0x000fe200078e0203 */
[----:B------:R-:W-:Y:S02]  /*7f40*/  UMOV UR4, 0xffffffff ;  /* 0xffffffff00047882 */ /* 0x000fe40000000000 */
[----:B------:R-:W-:Y:S02]  /*7f50*/  LEA.HI.X R9, R14, UR5, R9, 0x1, P2 ;  /* 0x000000050e097c11 */ /* 0x000fe400090f0c09 */
[----:B------:R-:W-:-:S02]  /*7f60*/  LEA.HI.X R3, R42, UR7, R3, 0x1, P3 ;  /* 0x000000072a037c11 */ /* 0x000fc400098f0c03 */
[----:B---3--:R-:W-:Y:S01]  /*7f70*/  LEA.HI R10, R50, R50, RZ, 0x1 ;  /* 0x00000032320a7211 */ /* 0x008fe200078f08ff */
[----:B------:R-:W-:Y:S06]  /*7f80*/  BRA.DIV UR4, `(.L_x_1207) ;  /* 0x00000146041c7947 */ /* 0x000fec000b800000 */
.L_x_1464:
[----:B------:R-:W-:-:S03]  /*7f90*/  UMOV UR4, 0xffffffff ;  /* 0xffffffff00047882 */ /* 0x000fc60000000000 */
[----:B------:R-:W-:Y:S05]  /*7fa0*/  BRA.DIV UR4, `(.L_x_1208) ;  /* 0x00000146043c7947 */ /* 0x000fea000b800000 */
.L_x_1467:
[----:B------:R-:W-:-:S03]  /*7fb0*/  UMOV UR4, 0xffffffff ;  /* 0xffffffff00047882 */ /* 0x000fc60000000000 */
[----:B------:R-:W-:Y:S05]  /*7fc0*/  BRA.DIV UR4, `(.L_x_1209) ;  /* 0x00000146045c7947 */ /* 0x000fea000b800000 */
.L_x_1470:
[----:B------:R-:W-:-:S03]  /*7fd0*/  UMOV UR4, 0xffffffff ;  /* 0xffffffff00047882 */ /* 0x000fc60000000000 */
[----:B------:R-:W-:Y:S05]  /*7fe0*/  BRA.DIV UR4, `(.L_x_1210) ;  /* 0x00000146047c7947 */ /* 0x000fea000b800000 */
.L_x_1473:
[----:B------:R-:W-:-:S03]  /*7ff0*/  UMOV UR4, 0xffffffff ;  /* 0xffffffff00047882 */ /* 0x000fc60000000000 */
[----:B------:R-:W-:Y:S05]  /*8000*/  BRA.DIV UR4, `(.L_x_1211) ;  /* 0x00000146049c7947 */ /* 0x000fea000b800000 */
.L_x_1476:
[----:B------:R-:W-:Y:S01]  /*8010*/  UMOV UR4, 0xffffffff ;  /* 0xffffffff00047882 */ /* 0x000fe20000000000 */
[----:B------:R-:W-:Y:S02]  /*8020*/  LOP3.LUT R10, R10, 0xfffffffe, RZ, 0xc0, !PT ;  /* 0xfffffffe0a0a7812 */ /* 0x000fe400078ec0ff */
[----:B------:R-:W-:Y:S05]  /*8030*/  BRA.DIV UR4, `(.L_x_1212) ;  /* 0x0000014604b87947 */ /* 0x000fea000b800000 */
.L_x_1479:
[----:B------:R-:W-:Y:S01]  /*8040*/  UMOV UR4, 0xffffffff ;  /* 0xffffffff00047882 */ /* 0x000fe20000000000 */
[----:B------:R-:W-:Y:S02]  /*8050*/  IMAD.IADD R9, R50, 0x1, -R10 ;  /* 0x0000000132097824 */ /* 0x000fe400078e0a0a */
[----:B------:R-:W-:Y:S05]  /*8060*/  BRA.DIV UR4, `(.L_x_1213) ;  /* 0x0000014604d47947 */ /* 0x000fea000b800000 */
.L_x_1482:
[----:B------:R-:W-:Y:S01]  /*8070*/  UMOV UR4, 0xffffffff ;  /* 0xffffffff00047882 */ /* 0x000fe20000000000 */
[----:B------:R-:W-:Y:S02]  /*8080*/  SHF.L.U32 R9, R9, 0x1f, RZ ;  /* 0x0000001f09097819 */ /* 0x000fe400000006ff */
[----:B------:R-:W-:Y:S05]  /*8090*/  BRA.DIV UR4, `(.L_x_1214) ;  /* 0x0000014604f07947 */ /* 0x000fea000b800000 */
.L_x_1485:
[----:B------:R-:W0:Y:S01]  /*80a0*/  SYNCS.PHASECHK.TRANS64.TRYWAIT P2, [R2+URZ+0x16800], R9 ;  /* 0x01680009020075a7 */ /* 0x000e22000804017f */
[----:B-----5:R-:W-:Y:S01]  /*80b0*/  IMAD.MOV.U32 R3, RZ, RZ, R37 ;  /* 0x000000ffff037224 */ /* 0x020fe200078e0025 */
[----:B------:R-:W-:Y:S01]  /*80c0*/  BSSY B1, `(.L_x_1215) ;  /* 0x000001c000017945 */ /* 0x000fe20003800000 */
[----:B------:R-:W-:Y:S02]  /*80d0*/  IMAD.MOV.U32 R0, RZ, RZ, R36 ;  /* 0x000000ffff007224 */ /* 0x000fe400078e0024 */
[----:B------:R-:W-:Y:S01]  /*80e0*/  IMAD.MOV.U32 R8, RZ, RZ, R38 ;  /* 0x000000ffff087224 */ /* 0x000fe200078e0026 */
[----:B------:R-:W-:Y:S01]  /*80f0*/  PRMT R43, R43, 0x5410, R3 ;  /* 0x000054102b2b7816 */ /* 0x000fe20000000003 */
        /* <DEDUP_REMOVED lines=20> */
[----:B------:R-:W-:Y:S01]  /*8240*/  IMAD.IADD R21, R40, 0x1, R21 ;  /* 0x0000000128157824 */ /* 0x000fe200078e0215 */
[----:B------:R-:W-:-:S02]  /*8250*/  PRMT R3, R3, 0x5410, R8 ;  /* 0x0000541003037816 */ /* 0x000fc40000000008 */
[----:B------:R-:W-:Y:S01]  /*8260*/  PRMT R20, R10, 0x7610, R20 ;  /* 0x000076100a147816 */ /* 0x000fe20000000014 */
[----:B0-----:R-:W-:Y:S06]  /*8270*/  @!P2 BRA `(.L_x_1216) ;  /* 0x0000014400a0a947 */ /* 0x001fec0003800000 */
.L_x_1486:
[----:B------:R-:W-:Y:S05]  /*8280*/  BSYNC B1 ;  /* 0x0000000000017941 */ /* 0x000fea0003800000 */
.L_x_1215:
[----:B------:R-:W-:Y:S01]  /*8290*/  BSSY B1, `(.L_x_1217) ;  /* 0x0000069000017945 */ /* 0x000fe20003800000 */
[----:B------:R-:W-:Y:S01]  /*82a0*/  IMAD.MOV.U32 R23, RZ, RZ, R6 ;  /* 0x000000ffff177224 */ /* 0x000fe200078e0006 */
[----:B------:R-:W-:Y:S01]  /*82b0*/  LOP3.LUT R21, R21, 0x38, RZ, 0xc0, !PT ;  /* 0x0000003815157812 */ /* 0x000fe200078ec0ff */
[----:B------:R-:W-:Y:S01]  /*82c0*/  IMAD.MOV.U32 R27, RZ, RZ, R7 ;  /* 0x000000ffff1b7224 */ /* 0x000fe200078e0007 */
[----:B------:R-:W-:Y:S06]  /*82d0*/  @P0 BRA `(.L_x_1218) ;  /* 0x0000000400900947 */ /* 0x000fec0003800000 */
[----:B------:R-:W2:Y:S01]  /*82e0*/  LDL R8, [R1+0x28] ;  /* 0x0000280001087983 */ /* 0x000ea20000100800 */
[----:B------:R-:W1:Y:S02]  /*82f0*/  S2R R10, SR_TID.X ;  /* 0x00000000000a7919 */ /* 0x000e640000002100 */
[----:B-1----:R-:W-:-:S05]  /*8300*/  VIADD R10, R10, 0xffffff80 ;  /* 0xffffff800a0a7836 */ /* 0x002fca0000000000 */
[----:B------:R-:W-:-:S04]  /*8310*/  SHF.R.S32.HI R13, RZ, 0x1f, R10 ;  /* 0x0000001fff0d7819 */ /* 0x000fc8000001140a */
[----:B------:R-:W-:-:S04]  /*8320*/  LEA.HI R13, R13, R10, RZ, 0x5 ;  /* 0x0000000a0d0d7211 */ /* 0x000fc800078f28ff */
[----:B------:R-:W-:Y:S01]  /*8330*/  SHF.R.S32.HI R13, RZ, 0x5, R13 ;  /* 0x00000005ff0d7819 */ /* 0x000fe2000001140d */
[--C-:B------:R-:W-:Y:S01]  /*8340*/  HADD2.F32 R41, -RZ, R43.reuse.H1_H1 ;  /* 0x3000002bff297230 */ /* 0x100fe20000004100 */
[----:B------:R-:W-:Y:S01]  /*8350*/  SHF.R.U64 R55, R36, 0x10, R37 ;  /* 0x0000001024377819 */ /* 0x000fe20000001225 */
[----:B------:R-:W-:Y:S01]  /*8360*/  HADD2.F32 R43, -RZ, R43.H0_H0 ;  /* 0x2000002bff2b7230 */ /* 0x000fe20000004100 */
[--C-:B------:R-:W-:Y:S02]  /*8370*/  SHF.R.U32.HI R42, RZ, 0x10, R33.reuse ;  /* 0x00000010ff2a7819 */ /* 0x100fe40000011621 */
[----:B------:R-:W-:Y:S02]  /*8380*/  SHF.R.U64 R53, R32, 0x10, R33 ;  /* 0x0000001020357819 */ /* 0x000fe40000001221 */
[----:B------:R-:W-:Y:S01]  /*8390*/  SHF.R.U32.HI R44, RZ, 0x10, R37 ;  /* 0x00000010ff2c7819 */ /* 0x000fe20000011625 */
[----:B------:R-:W-:Y:S01]  /*83a0*/  HADD2.F32 R42, -RZ, R42.H0_H0 ;  /* 0x2000002aff2a7230 */ /* 0x000fe20000004100 */
[----:B------:R-:W-:-:S02]  /*83b0*/  SHF.R.U64 R54, R38, 0x10, R39 ;  /* 0x0000001026367819 */ /* 0x000fc40000001227 */
[--C-:B------:R-:W-:Y:S02]  /*83c0*/  SHF.R.U32.HI R48, RZ, 0x10, R35.reuse ;  /* 0x00000010ff307819 */ /* 0x100fe40000011623 */
[----:B------:R-:W-:Y:S02]  /*83d0*/  SHF.R.U64 R51, R34, 0x10, R35 ;  /* 0x0000001022337819 */ /* 0x000fe40000001223 */
[----:B------:R-:W-:Y:S01]  /*83e0*/  SHF.R.U32.HI R50, RZ, 0x10, R39 ;  /* 0x00000010ff327819 */ /* 0x000fe20000011627 */
[----:B--2---:R-:W-:-:S05]  /*83f0*/  IMAD.SHL.U32 R8, R8, 0x40, RZ ;  /* 0x0000004008087824 */ /* 0x004fca00078e00ff */
[----:B------:R-:W-:-:S04]  /*8400*/  LOP3.LUT R8, R8, 0x1c0, RZ, 0xc0, !PT ;  /* 0x000001c008087812 */ /* 0x000fc800078ec0ff */
[----:B------:R-:W-:Y:S02]  /*8410*/  LOP3.LUT R40, R8, 0x38, R40, 0xf8, !PT ;  /* 0x0000003808287812 */ /* 0x000fe400078ef828 */
[----:B------:R-:W-:-:S04]  /*8420*/  SHF.R.U32.HI R11, RZ, 0x3, R8 ;  /* 0x00000003ff0b7819 */ /* 0x000fc80000011608 */
[----:B------:R-:W-:Y:S02]  /*8430*/  LOP3.LUT R40, R40, R11, RZ, 0x3c, !PT ;  /* 0x0000000b28287212 */ /* 0x000fe400078e3cff */
[----:B------:R-:W-:-:S03]  /*8440*/  LOP3.LUT R12, R11, R21, R8, 0x1e, !PT ;  /* 0x000000150b0c7212 */ /* 0x000fc600078e1e08 */
[C---:B0-----:R-:W-:Y:S02]  /*8450*/  IMAD R9, R13.reuse, 0x200, R40 ;  /* 0x000002000d097824 */ /* 0x041fe400078e0228 */
[----:B------:R-:W-:-:S04]  /*8460*/  IMAD R13, R13, 0x200, R12 ;  /* 0x000002000d0d7824 */ /* 0x000fc800078e020c */
[--C-:B------:R-:W-:Y:S02]  /*8470*/  IMAD R49, R13, 0x2, R2.reuse ;  /* 0x000000020d317824 */ /* 0x100fe400078e0202 */
[----:B------:R-:W-:-:S03]  /*8480*/  IMAD R40, R9, 0x2, R2 ;  /* 0x0000000209287824 */ /* 0x000fc600078e0202 */
[----:B------:R-:W0:Y:S04]  /*8490*/  LDS.128 R12, [R49+0x8400] ;  /* 0x00840000310c7984 */ /* 0x000e280000000c00 */
[----:B------:R-:W1:Y:S01]  /*84a0*/  LDS.128 R8, [R40+0x8400] ;  /* 0x0084000028087984 */ /* 0x000e620000000c00 */
[--C-:B0-----:R-:W-:Y:S02]  /*84b0*/  HADD2.F32 R36, -RZ, R13.reuse.H0_H0 ;  /* 0x2000000dff247230 */ /* 0x101fe40000004100 */
[----:B------:R-:W-:Y:S02]  /*84c0*/  HADD2.F32 R37, -RZ, R13.H1_H1 ;  /* 0x3000000dff257230 */ /* 0x000fe40000004100 */
[----:B-1----:R-:W-:Y:S02]  /*84d0*/  HADD2.F32 R32, -RZ, R9.H0_H0 ;  /* 0x20000009ff207230 */ /* 0x002fe40000004100 */
[C---:B------:R-:W-:Y:S01]  /*84e0*/  FMUL.FTZ R45, R36.reuse, R43 ;  /* 0x0000002b242d7220 */ /* 0x040fe20000410000 */
[----:B------:R-:W-:Y:S01]  /*84f0*/  FMUL.FTZ R47, R36, R41 ;  /* 0x00000029242f7220 */ /* 0x000fe20000410000 */
[----:B------:R-:W-:-:S02]  /*8500*/  HADD2.F32 R36, -RZ, R44.H0_H0 ;  /* 0x2000002cff247230 */ /* 0x000fc40000004100 */
[C---:B------:R-:W-:Y:S01]  /*8510*/  FFMA.FTZ R46, R32.reuse, R41, -R45 ;  /* 0x00000029202e7223 */ /* 0x040fe2000001082d */
[----:B------:R-:W-:Y:S02]  /*8520*/  HADD2.F32 R33, -RZ, R9.H1_H1 ;  /* 0x30000009ff217230 */ /* 0x000fe40000004100 */
[C---:B------:R-:W-:Y:S01]  /*8530*/  FMUL.FTZ R44, R37.reuse, R42 ;  /* 0x0000002a252c7220 */ /* 0x040fe20000410000 */
[----:B------:R-:W-:Y:S02]  /*8540*/  HADD2.F32 R38, -RZ, R15.H0_H0 ;  /* 0x2000000fff267230 */ /* 0x000fe40000004100 */
[----:B------:R-:W-:Y:S02]  /*8550*/  HADD2.F32 R45, -RZ, R52.H1_H1 ;  /* 0x30000034ff2d7230 */ /* 0x000fe40000004100 */
[----:B------:R-:W-:Y:S02]  /*8560*/  HADD2.F32 R41, -RZ, R57.H1_H1 ;  /* 0x30000039ff297230 */ /* 0x000fe40000004100 */
[----:B------:R-:W-:Y:S01]  /*8570*/  FFMA.FTZ R47, R32, R43, R47 ;  /* 0x0000002b202f7223 */ /* 0x000fe2000001002f */
[----:B------:R-:W-:Y:S01]  /*8580*/  FMUL.FTZ R32, R37, R36 ;  /* 0x0000002425207220 */ /* 0x000fe20000410000 */
[----:B------:R-:W-:-:S02]  /*8590*/  HADD2.F32 R34, -RZ, R11.H0_H0 ;  /* 0x2000000bff227230 */ /* 0x000fc40000004100 */
[----:B------:R-:W-:Y:S01]  /*85a0*/  FFMA.FTZ R43, R33, R36, -R44 ;  /* 0x00000024212b7223 */ /* 0x000fe2000001082c */
[C---:B------:R-:W-:Y:S01]  /*85b0*/  FMUL.FTZ R37, R38.reuse, R45 ;  /* 0x0000002d26257220 */ /* 0x040fe20000410000 */
[----:B------:R-:W-:Y:S02]  /*85c0*/  HADD2.F32 R39, -RZ, R15.H1_H1 ;  /* 0x3000000fff277230 */ /* 0x000fe40000004100 */
[-C--:B------:R-:W-:Y:S01]  /*85d0*/  FMUL.FTZ R38, R38, R41.reuse ;  /* 0x0000002926267220 */ /* 0x080fe20000410000 */
[----:B------:R-:W-:Y:S02]  /*85e0*/  HADD2.F32 R44, -RZ, R48.H0_H0 ;  /* 0x20000030ff2c7230 */ /* 0x000fe40000004100 */
[C---:B------:R-:W-:Y:S01]  /*85f0*/  FFMA.FTZ R41, R34.reuse, R41, -R37 ;  /* 0x0000002922297223 */ /* 0x040fe20000010825 */
[----:B------:R-:W-:Y:S02]  /*8600*/  HADD2.F32 R35, -RZ, R11.H1_H1 ;  /* 0x3000000bff237230 */ /* 0x000fe40000004100 */
[----:B------:R-:W-:Y:S01]  /*8610*/  FFMA.FTZ R45, R34, R45, R38 ;  /* 0x0000002d222d7223 */ /* 0x000fe20000010026 */
[----:B------:R-:W-:-:S02]  /*8620*/  HADD2.F32 R36, -RZ, R50.H0_H0 ;  /* 0x20000032ff247230 */ /* 0x000fc40000004100 */
[----:B------:R-:W-:Y:S01]  /*8630*/  FMUL.FTZ R34, R39, R44 ;  /* 0x0000002c27227220 */ /* 0x000fe20000410000 */
[----:B------:R-:W-:Y:S02]  /*8640*/  HADD2.F32 R13, -RZ, R12.H0_H0 ;  /* 0x2000000cff0d7230 */ /* 0x000fe40000004100 */
[----:B------:R-:W-:Y:S01]  /*8650*/  FFMA.FTZ R48, R33, R42, R32 ;  /* 0x0000002a21307223 */ /* 0x000fe20000010020 */
[----:B------:R-:W-:Y:S02]  /*8660*/  HADD2.F32 R38, -RZ, R52.H0_H0 ;  /* 0x20000034ff267230 */ /* 0x000fe40000004100 */
[----:B------:R-:W-:Y:S02]  /*8670*/  HADD2.F32 R32, -RZ, R56.H1_H1 ;  /* 0x30000038ff207230 */ /* 0x000fe40000004100 */
[-C--:B------:R-:W-:Y:S01]  /*8680*/  FMUL.FTZ R52, R39, R36.reuse ;  /* 0x0000002427347220 */ /* 0x080fe20000410000 */
[----:B------:R-:W-:Y:S02]  /*8690*/  HADD2.F32 R9, -RZ, R8.H0_H0 ;  /* 0x20000008ff097230 */ /* 0x000fe40000004100 */
[----:B------:R-:W-:Y:S01]  /*86a0*/  FFMA.FTZ R50, R35, R36, -R34 ;  /* 0x0000002423327223 */ /* 0x000fe20000010822 */
[----:B------:R-:W-:-:S02]  /*86b0*/  HADD2.F32 R15, -RZ, R14.H0_H0 ;  /* 0x2000000eff0f7230 */ /* 0x000fc40000004100 */
[C---:B------:R-:W-:Y:S01]  /*86c0*/  FMUL.FTZ R42, R13.reuse, R38 ;  /* 0x000000260d2a7220 */ /* 0x040fe20000410000 */
[----:B------:R-:W-:Y:S02]  /*86d0*/  HADD2.F32 R36, -RZ, R56.H0_H0 ;  /* 0x20000038ff247230 */ /* 0x000fe40000004100 */
[----:B------:R-:W-:Y:S02]  /*86e0*/  HADD2.F32 R34, -RZ, R57.H0_H0 ;  /* 0x20000039ff227230 */ /* 0x000fe40000004100 */
[----:B------:R-:W-:Y:S01]  /*86f0*/  FMUL.FTZ R13, R13, R32 ;  /* 0x000000200d0d7220 */ /* 0x000fe20000410000 */
[----:B------:R-:W-:Y:S01]  /*8700*/  FFMA.FTZ R52, R35, R44, R52 ;  /* 0x0000002c23347223 */ /* 0x000fe20000010034 */
[----:B------:R-:W-:Y:S01]  /*8710*/  FFMA.FTZ R42, R9, R32, -R42 ;  /* 0x00000020092a7223 */ /* 0x000fe2000001082a */
[----:B------:R-:W-:Y:S02]  /*8720*/  HADD2.F32 R11, -RZ, R10.H0_H0 ;  /* 0x2000000aff0b7230 */ /* 0x000fe40000004100 */
[C---:B------:R-:W-:Y:S01]  /*8730*/  FMUL.FTZ R44, R15.reuse, R36 ;  /* 0x000000240f2c7220 */ /* 0x040fe20000410000 */
[----:B------:R-:W-:Y:S01]  /*8740*/  FMUL.FTZ R32, R15, R34 ;  /* 0x000000220f207220 */ /* 0x000fe20000410000 */
[----:B------:R-:W-:-:S02]  /*8750*/  HADD2.F32 R12, -RZ, R12.H1_H1 ;  /* 0x3000000cff0c7230 */ /* 0x000fc40000004100 */
[----:B------:R-:W-:Y:S01]  /*8760*/  FFMA.FTZ R38, R9, R38, R13 ;  /* 0x0000002609267223 */ /* 0x000fe2000001000d */
[----:B------:R-:W-:Y:S02]  /*8770*/  HADD2.F32 R14, -RZ, R14.H1_H1 ;  /* 0x3000000eff0e7230 */ /* 0x000fe40000004100 */
[----:B------:R-:W-:Y:S02]  /*8780*/  HADD2.F32 R15, -RZ, R53.H0_H0 ;  /* 0x20000035ff0f7230 */ /* 0x000fe40000004100 */
[----:B------:R-:W-:Y:S02]  /*8790*/  HADD2.F32 R33, -RZ, R51.H0_H0 ;  /* 0x20000033ff217230 */ /* 0x000fe40000004100 */
[----:B------:R-:W-:Y:S02]  /*87a0*/  HADD2.F32 R9, -RZ, R55.H0_H0 ;  /* 0x20000037ff097230 */ /* 0x000fe40000004100 */
[----:B------:R-:W-:Y:S02]  /*87b0*/  HADD2.F32 R13, -RZ, R54.H0_H0 ;  /* 0x20000036ff0d7230 */ /* 0x000fe40000004100 */
[----:B------:R-:W-:Y:S01]  /*87c0*/  FFMA.FTZ R44, R11, R34, -R44 ;  /* 0x000000220b2c7223 */ /* 0x000fe2000001082c */
[----:B------:R-:W-:-:S02]  /*87d0*/  HADD2.F32 R8, -RZ, R8.H1_H1 ;  /* 0x30000008ff087230 */ /* 0x000fc40000004100 */
[----:B------:R-:W-:Y:S01]  /*87e0*/  FFMA.FTZ R32, R11, R36, R32 ;  /* 0x000000240b207223 */ /* 0x000fe20000010020 */
[----:B------:R-:W-:Y:S02]  /*87f0*/  HADD2.F32 R10, -RZ, R10.H1_H1 ;  /* 0x3000000aff0a7230 */ /* 0x000fe40000004100 */
        /* <DEDUP_REMOVED lines=18> */
.L_x_1218:
[----:B------:R-:W-:Y:S05]  /*8920*/  BSYNC B1 ;  /* 0x0000000000017941 */ /* 0x000fea0003800000 */
.L_x_1217:
[----:B------:R-:W-:Y:S01]  /*8930*/  PRMT R43, R23, 0x5410, R27 ;  /* 0x00005410172b7816 */ /* 0x000fe2000000001b */
[----:B------:R-:W-:Y:S06]  /*8940*/  @P1 BRA `(.L_x_1204) ;  /* 0x0000000400741947 */ /* 0x000fec0003800000 */
[----:B-1----:R-:W2:Y:S01]  /*8950*/  LDL R12, [R1+0x2c] ;  /* 0x00002c00010c7983 */ /* 0x002ea20000100800 */
[----:B------:R-:W-:-:S03]  /*8960*/  VIADD R8, R17, 0x60 ;  /* 0x0000006011087836 */ /* 0x000fc60000000000 */
[----:B------:R-:W3:Y:S01]  /*8970*/  LDL R44, [R1+0x40] ;  /* 0x00004000012c7983 */ /* 0x000ee20000100800 */
[----:B------:R-:W-:-:S05]  /*8980*/  IMAD.SHL.U32 R8, R8, 0x40, RZ ;  /* 0x0000004008087824 */ /* 0x000fca00078e00ff */
[----:B------:R-:W-:-:S04]  /*8990*/  LOP3.LUT R8, R8, 0x1c0, RZ, 0xc0, !PT ;  /* 0x000001c008087812 */ /* 0x000fc800078ec0ff */
[----:B0-----:R-:W-:-:S04]  /*89a0*/  SHF.R.U32.HI R9, RZ, 0x3, R8 ;  /* 0x00000003ff097819 */ /* 0x001fc80000011608 */
[----:B------:R-:W-:Y:S02]  /*89b0*/  LOP3.LUT R21, R9, R21, R8, 0x1e, !PT ;  /* 0x0000001509157212 */ /* 0x000fe400078e1e08 */
[--C-:B------:R-:W-:Y:S02]  /*89c0*/  SHF.R.U64 R42, R28, 0x10, R29.reuse ;  /* 0x000000101c2a7819 */ /* 0x100fe4000000121d */
[----:B------:R-:W-:Y:S01]  /*89d0*/  SHF.R.U32.HI R33, RZ, 0x10, R29 ;  /* 0x00000010ff217819 */ /* 0x000fe2000001161d */
[--C-:B------:R-:W-:Y:S01]  /*89e0*/  HADD2.F32 R29, -RZ, R20.reuse.H1_H1 ;  /* 0x30000014ff1d7230 */ /* 0x100fe20000004100 */
[----:B------:R-:W-:Y:S01]  /*89f0*/  SHF.R.U64 R41, R30, 0x10, R31 ;  /* 0x000000101e297819 */ /* 0x000fe2000000121f */
[----:B------:R-:W-:Y:S01]  /*8a00*/  HADD2.F32 R30, -RZ, R20.H0_H0 ;  /* 0x20000014ff1e7230 */ /* 0x000fe20000004100 */
[--C-:B------:R-:W-:Y:S02]  /*8a10*/  SHF.R.U64 R39, R4, 0x10, R5.reuse ;  /* 0x0000001004277819 */ /* 0x100fe40000001205 */
[----:B------:R-:W-:-:S05]  /*8a20*/  SHF.R.U32.HI R32, RZ, 0x10, R5 ;  /* 0x00000010ff207819 */ /* 0x000fca0000011605 */
[----:B------:R-:W-:Y:S01]  /*8a30*/  HADD2.F32 R32, -RZ, R32.H0_H0 ;  /* 0x20000020ff207230 */ /* 0x000fe20000004100 */
[----:B------:R-:W-:Y:S02]  /*8a40*/  SHF.R.U32.HI R40, RZ, 0x10, R31 ;  /* 0x00000010ff287819 */ /* 0x000fe4000001161f */
[--C-:B------:R-:W-:Y:S02]  /*8a50*/  SHF.R.U32.HI R35, RZ, 0x10, R7.reuse ;  /* 0x00000010ff237819 */ /* 0x100fe40000011607 */
[----:B------:R-:W-:Y:S01]  /*8a60*/  SHF.R.U64 R37, R6, 0x10, R7 ;  /* 0x0000001006257819 */ /* 0x000fe20000001207 */
[----:B--2---:R-:W-:-:S04]  /*8a70*/  IMAD.IADD R21, R12, 0x1, R21 ;  /* 0x000000010c157824 */ /* 0x004fc800078e0215 */
[----:B------:R-:W-:Y:S01]  /*8a80*/  IMAD R21, R21, 0x2, R2 ;  /* 0x0000000215157824 */ /* 0x000fe200078e0202 */
[----:B---3--:R-:W0:Y:S04]  /*8a90*/  LDS.128 R8, [R44+0x8400] ;  /* 0x008400002c087984 */ /* 0x008e280000000c00 */
[----:B------:R-:W1:Y:S01]  /*8aa0*/  LDS.128 R12, [R21+0x8400] ;  /* 0x00840000150c7984 */ /* 0x000e620000000c00 */
[----:B0-----:R-:W-:Y:S02]  /*8ab0*/  HADD2.F32 R5, -RZ, R9.H0_H0 ;  /* 0x20000009ff057230 */ /* 0x001fe40000004100 */
[--C-:B-1----:R-:W-:Y:S02]  /*8ac0*/  HADD2.F32 R20, -RZ, R13.reuse.H0_H0 ;  /* 0x2000000dff147230 */ /* 0x102fe40000004100 */
[----:B------:R-:W-:-:S03]  /*8ad0*/  HADD2.F32 R23, -RZ, R13.H1_H1 ;  /* 0x3000000dff177230 */ /* 0x000fc60000004100 */
[C---:B------:R-:W-:Y:S01]  /*8ae0*/  FMUL.FTZ R34, R20.reuse, R30 ;  /* 0x0000001e14227220 */ /* 0x040fe20000410000 */
[-C--:B------:R-:W-:Y:S01]  /*8af0*/  FMUL.FTZ R36, R20, R29.reuse ;  /* 0x0000001d14247220 */ /* 0x080fe20000410000 */
[----:B------:R-:W-:Y:S02]  /*8b00*/  HADD2.F32 R20, -RZ, R33.H0_H0 ;  /* 0x20000021ff147230 */ /* 0x000fe40000004100 */
[----:B------:R-:W-:Y:S01]  /*8b10*/  FFMA.FTZ R34, R5, R29, -R34 ;  /* 0x0000001d05227223 */ /* 0x000fe20000010822 */
[----:B------:R-:W-:Y:S02]  /*8b20*/  HADD2.F32 R13, -RZ, R12.H0_H0 ;  /* 0x2000000cff0d7230 */ /* 0x000fe40000004100 */
[----:B------:R-:W-:Y:S02]  /*8b30*/  HADD2.F32 R29, -RZ, R3.H1_H1 ;  /* 0x30000003ff1d7230 */ /* 0x000fe40000004100 */
[----:B------:R-:W-:Y:S01]  /*8b40*/  FMUL.FTZ R38, R23, R32 ;  /* 0x0000002017267220 */ /* 0x000fe20000410000 */
[----:B------:R-:W-:-:S02]  /*8b50*/  HADD2.F32 R9, -RZ, R9.H1_H1 ;  /* 0x30000009ff097230 */ /* 0x000fc40000004100 */
[----:B------:R-:W-:Y:S01]  /*8b60*/  FFMA.FTZ R36, R5, R30, R36 ;  /* 0x0000001e05247223 */ /* 0x000fe20000010024 */
[----:B------:R-:W-:Y:S02]  /*8b70*/  HADD2.F32 R3, -RZ, R3.H0_H0 ;  /* 0x20000003ff037230 */ /* 0x000fe40000004100 */
[-C--:B------:R-:W-:Y:S01]  /*8b80*/  FMUL.FTZ R30, R23, R20.reuse ;  /* 0x00000014171e7220 */ /* 0x080fe20000410000 */
[----:B------:R-:W-:Y:S02]  /*8b90*/  HADD2.F32 R4, -RZ, R8.H0_H0 ;  /* 0x20000008ff047230 */ /* 0x000fe40000004100 */
[----:B------:R-:W-:Y:S01]  /*8ba0*/  FMUL.FTZ R23, R13, R29 ;  /* 0x0000001d0d177220 */ /* 0x000fe20000410000 */
[----:B------:R-:W-:Y:S01]  /*8bb0*/  FFMA.FTZ R31, R9, R20, -R38 ;  /* 0x00000014091f7223 */ /* 0x000fe20000010826 */
[-C--:B------:R-:W-:Y:S01]  /*8bc0*/  FMUL.FTZ R20, R13, R3.reuse ;  /* 0x000000030d147220 */ /* 0x080fe20000410000 */
[----:B------:R-:W-:Y:S01]  /*8bd0*/  FFMA.FTZ R13, R9, R32, R30 ;  /* 0x00000020090d7223 */ /* 0x000fe2000001001e */
[----:B------:R-:W-:Y:S01]  /*8be0*/  FFMA.FTZ R23, R4, R3, -R23 ;  /* 0x0000000304177223 */ /* 0x000fe20000010817 */
[----:B------:R-:W-:-:S02]  /*8bf0*/  HADD2.F32 R27, -RZ, R14.H0_H0 ;  /* 0x2000000eff1b7230 */ /* 0x000fc40000004100 */
[----:B------:R-:W-:Y:S02]  /*8c00*/  HADD2.F32 R28, -RZ, R15.H0_H0 ;  /* 0x2000000fff1c7230 */ /* 0x000fe40000004100 */
[--C-:B------:R-:W-:Y:S02]  /*8c10*/  HADD2.F32 R5, -RZ, R43.reuse.H0_H0 ;  /* 0x2000002bff057230 */ /* 0x100fe40000004100 */
[--C-:B------:R-:W-:Y:S02]  /*8c20*/  HADD2.F32 R3, -RZ, R0.reuse.H1_H1 ;  /* 0x30000000ff037230 */ /* 0x100fe40000004100 */
[----:B------:R-:W-:Y:S02]  /*8c30*/  HADD2.F32 R9, -RZ, R43.H1_H1 ;  /* 0x3000002bff097230 */ /* 0x000fe40000004100 */
[----:B------:R-:W-:Y:S02]  /*8c40*/  HADD2.F32 R0, -RZ, R0.H0_H0 ;  /* 0x20000000ff007230 */ /* 0x000fe40000004100 */
[----:B------:R-:W-:Y:S01]  /*8c50*/  FFMA.FTZ R29, R4, R29, R20 ;  /* 0x0000001d041d7223 */ /* 0x000fe20000010014 */
[----:B------:R-:W-:-:S02]  /*8c60*/  HADD2.F32 R6, -RZ, R10.H0_H0 ;  /* 0x2000000aff067230 */ /* 0x000fc40000004100 */
[C---:B------:R-:W-:Y:S01]  /*8c70*/  FMUL.FTZ R33, R27.reuse, R5 ;  /* 0x000000051b217220 */ /* 0x040fe20000410000 */
[----:B------:R-:W-:Y:S02]  /*8c80*/  HADD2.F32 R7, -RZ, R11.H0_H0 ;  /* 0x2000000bff077230 */ /* 0x000fe40000004100 */
[C---:B------:R-:W-:Y:S01]  /*8c90*/  FMUL.FTZ R30, R28.reuse, R9 ;  /* 0x000000091c1e7220 */ /* 0x040fe20000410000 */
[----:B------:R-:W-:Y:S02]  /*8ca0*/  HADD2.F32 R15, -RZ, R15.H1_H1 ;  /* 0x3000000fff0f7230 */ /* 0x000fe40000004100 */
[----:B------:R-:W-:Y:S01]  /*8cb0*/  FMUL.FTZ R27, R27, R3 ;  /* 0x000000031b1b7220 */ /* 0x000fe20000410000 */
[----:B------:R-:W-:Y:S02]  /*8cc0*/  HADD2.F32 R20, -RZ, R35.H0_H0 ;  /* 0x20000023ff147230 */ /* 0x000fe40000004100 */
[----:B------:R-:W-:Y:S01]  /*8cd0*/  FMUL.FTZ R28, R28, R0 ;  /* 0x000000001c1c7220 */ /* 0x000fe20000410000 */
[----:B------:R-:W-:-:S02]  /*8ce0*/  HADD2.F32 R4, -RZ, R40.H0_H0 ;  /* 0x20000028ff047230 */ /* 0x000fc40000004100 */
[C---:B------:R-:W-:Y:S01]  /*8cf0*/  FFMA.FTZ R33, R6.reuse, R3, -R33 ;  /* 0x0000000306217223 */ /* 0x040fe20000010821 */
[----:B------:R-:W-:Y:S02]  /*8d00*/  HADD2.F32 R11, -RZ, R11.H1_H1 ;  /* 0x3000000bff0b7230 */ /* 0x000fe40000004100 */
[----:B------:R-:W-:Y:S01]  /*8d10*/  FFMA.FTZ R27, R6, R5, R27 ;  /* 0x00000005061b7223 */ /* 0x000fe2000001001b */
[C---:B------:R-:W-:Y:S01]  /*8d20*/  FFMA.FTZ R30, R7.reuse, R0, -R30 ;  /* 0x00000000071e7223 */ /* 0x040fe2000001081e */
[----:B------:R-:W-:Y:S01]  /*8d30*/  FFMA.FTZ R28, R7, R9, R28 ;  /* 0x00000009071c7223 */ /* 0x000fe2000001001c */
[----:B------:R-:W-:Y:S02]  /*8d40*/  HADD2.F32 R12, -RZ, R12.H1_H1 ;  /* 0x3000000cff0c7230 */ /* 0x000fe40000004100 */
[C---:B------:R-:W-:Y:S01]  /*8d50*/  FMUL.FTZ R6, R15.reuse, R20 ;  /* 0x000000140f067220 */ /* 0x040fe20000410000 */
[----:B------:R-:W-:Y:S02]  /*8d60*/  HADD2.F32 R14, -RZ, R14.H1_H1 ;  /* 0x3000000eff0e7230 */ /* 0x000fe40000004100 */
[----:B------:R-:W-:Y:S01]  /*8d70*/  FMUL.FTZ R0, R15, R4 ;  /* 0x000000040f007220 */ /* 0x000fe20000410000 */
[----:B------:R-:W-:-:S02]  /*8d80*/  HADD2.F32 R7, -RZ, R39.H0_H0 ;  /* 0x20000027ff077230 */ /* 0x000fc40000004100 */
[----:B------:R-:W-:Y:S02]  /*8d90*/  HADD2.F32 R9, -RZ, R37.H0_H0 ;  /* 0x20000025ff097230 */ /* 0x000fe40000004100 */
[----:B------:R-:W-:Y:S02]  /*8da0*/  HADD2.F32 R3, -RZ, R42.H0_H0 ;  /* 0x2000002aff037230 */ /* 0x000fe40000004100 */
[----:B------:R-:W-:Y:S02]  /*8db0*/  HADD2.F32 R5, -RZ, R41.H0_H0 ;  /* 0x20000029ff057230 */ /* 0x000fe40000004100 */
[C---:B------:R-:W-:Y:S01]  /*8dc0*/  FFMA.FTZ R35, R11.reuse, R4, -R6 ;  /* 0x000000040b237223 */ /* 0x040fe20000010806 */
[----:B------:R-:W-:Y:S02]  /*8dd0*/  HADD2.F32 R8, -RZ, R8.H1_H1 ;  /* 0x30000008ff087230 */ /* 0x000fe40000004100 */
        /* <DEDUP_REMOVED lines=20> */
.L_x_1204:
[----:B------:R-:W-:Y:S05]  /*8f20*/  BSYNC B0 ;  /* 0x0000000000007941 */ /* 0x000fea0003800000 */
.L_x_1184:
[----:B------:R-:W-:Y:S01]  /*8f30*/  @!PT LDS RZ, [RZ] ;  /* 0x00000000fffff984 */ /* 0x000fe20000000800 */
[----:B------:R-:W-:Y:S01]  /*8f40*/  @!PT LDS RZ, [RZ] ;  /* 0x00000000fffff984 */ /* 0x000fe20000000800 */
[----:B------:R-:W-:Y:S01]  /*8f50*/  @!PT LDS RZ, [RZ] ;  /* 0x00000000fffff984 */ /* 0x000fe20000000800 */
[----:B------:R-:W-:Y:S01]  /*8f60*/  @!PT LDS RZ, [RZ] ;  /* 0x00000000fffff984 */ /* 0x000fe20000000800 */
[----:B------:R5:W-:Y:S06]  /*8f70*/  MEMBAR.ALL.CTA ;  /* 0x0000000000007992 */ /* 0x000bec0000008000 */
[----:B-----5:R-:W5:Y:S01]  /*8f80*/  FENCE.VIEW.ASYNC.S ;  /* 0x00000000000073c6 */ /* 0x020f620000000000 */
[----:B------:R-:W-:Y:S05]  /*8f90*/  WARPSYNC.ALL ;  /* 0x0000000000007948 */ /* 0x000fea0003800000 */
[----:B-----5:R-:W-:Y:S06]  /*8fa0*/  BAR.SYNC.DEFER_BLOCKING 0xd, 0x180 ;  /* 0x0346000000007b1d */ /* 0x020fec0000010000 */
.L_x_1181:
[----:B--23--:R-:W-:-:S05]  /*8fb0*/  IMAD.U32 R0, RZ, RZ, UR37 ;  /* 0x00000025ff007e24 */ /* 0x00cfca000f8e00ff */
[----:B------:R-:W-:-:S13]  /*8fc0*/  ISETP.NE.AND P0, PT, R0, 0x3, PT ;  /* 0x000000030000780c */ /* 0x000fda0003f05270 */
[----:B------:R-:W-:Y:S05]  /*8fd0*/  @!P0 BRA `(.L_x_1219) ;  /* 0x0000000000048947 */ /* 0x000fea0003800000 */
[----:B------:R-:W-:Y:S01]  /*8fe0*/  BPT.TRAP 0x1 ;  /* 0x000000040000795c */ /* 0x000fe20000300000 */
.L_x_1219:
[----:B01--4-:R-:W-:Y:S01]  /*8ff0*/  IMAD R7, R16, 0x8, R2 ;  /* 0x0000000810077824 */ /* 0x013fe200078e0202 */
[----:B------:R-:W-:-:S04]  /*9000*/  SHF.L.U32 R0, R19, 0x1f, RZ ;  /* 0x0000001f13007819 */ /* 0x000fc800000006ff */
[----:B------:R0:W1:Y:S01]  /*9010*/  SYNCS.PHASECHK.TRANS64.TRYWAIT P2, [R7+URZ+0x16830], R0 ;  /* 0x01683000070075a7 */ /* 0x000062000804017f */
[----:B------:R-:W-:Y:S05]  /*9020*/  @!P0 BRA `(.L_x_1220) ;  /* 0x0000000000048947 */ /* 0x000fea0003800000 */
[----:B------:R-:W-:Y:S01]  /*9030*/  BPT.TRAP 0x1 ;  /* 0x000000040000795c */ /* 0x000fe20000300000 */
.L_x_1220:
[----:B------:R-:W2:Y:S01]  /*9040*/  S2R R3, SR_TID.X ;  /* 0x0000000000037919 */ /* 0x000ea20000002100 */
[----:B------:R-:W-:Y:S01]  /*9050*/  LOP3.LUT R26, R26, 0xffffff80, RZ, 0xc0, !PT ;  /* 0xffffff801a1a7812 */ /* 0x000fe200078ec0ff */
[----:B------:R-:W3:Y:S01]  /*9060*/  S2R R8, SR_TID.X ;  /* 0x0000000000087919 */ /* 0x000ee20000002100 */
[----:B--2---:R-:W-:-:S04]  /*9070*/  VIADD R3, R3, 0xffffff80 ;  /* 0xffffff8003037836 */ /* 0x004fc80000000000 */
[----:B------:R-:W-:Y:S01]  /*9080*/  IMAD.IADD R26, R3, 0x1, -R26 ;  /* 0x00000001031a7824 */ /* 0x000fe200078e0a1a */
[----:B---3--:R-:W-:-:S04]  /*9090*/  LOP3.LUT R8, R8, 0x7f, RZ, 0xc0, !PT ;  /* 0x0000007f08087812 */ /* 0x008fc800078ec0ff */
[----:B------:R-:W-:Y:S02]  /*90a0*/  SHF.R.S32.HI R5, RZ, 0x1f, R26 ;  /* 0x0000001fff057819 */ /* 0x000fe4000001141a */
[----:B------:R-:W-:Y:S02]  /*90b0*/  ISETP.NE.AND P1, PT, R8, RZ, PT ;  /* 0x000000ff0800720c */ /* 0x000fe40003f25270 */
[CC--:B------:R-:W-:Y:S02]  /*90c0*/  LEA.HI R3, R5.reuse, R26.reuse, RZ, 0x2 ;  /* 0x0000001a05037211 */ /* 0x0c0fe400078f10ff */
[----:B------:R-:W-:Y:S02]  /*90d0*/  LEA.HI R5, R5, R26, RZ, 0x5 ;  /* 0x0000001a05057211 */ /* 0x000fe400078f28ff */
[--C-:B------:R-:W-:Y:S02]  /*90e0*/  SHF.R.S32.HI R4, RZ, 0x2, R3.reuse ;  /* 0x00000002ff047819 */ /* 0x100fe40000011403 */
[----:B------:R-:W-:-:S02]  /*90f0*/  SHF.R.S32.HI R3, RZ, 0x1f, R3 ;  /* 0x0000001fff037819 */ /* 0x000fc40000011403 */
[----:B------:R-:W-:Y:S02]  /*9100*/  SHF.R.S32.HI R5, RZ, 0x5, R5 ;  /* 0x00000005ff057819 */ /* 0x000fe40000011405 */
[----:B------:R-:W-:Y:S01]  /*9110*/  LEA.HI R6, R3, R4, RZ, 0x3 ;  /* 0x0000000403067211 */ /* 0x000fe200078f18ff */
[----:B------:R-:W-:-:S03]  /*9120*/  IMAD.HI R3, R24, 0x55555556, RZ ;  /* 0x5555555618037827 */ /* 0x000fc600078e02ff */
[----:B------:R-:W-:Y:S02]  /*9130*/  LOP3.LUT R9, R6, 0xfffffff8, RZ, 0xc0, !PT ;  /* 0xfffffff806097812 */ /* 0x000fe400078ec0ff */
[----:B------:R-:W-:-:S03]  /*9140*/  LEA.HI R3, R3, R3, RZ, 0x1 ;  /* 0x0000000303037211 */ /* 0x000fc600078f08ff */
[----:B------:R-:W-:Y:S02]  /*9150*/  IMAD.IADD R4, R4, 0x1, -R9 ;  /* 0x0000000104047824 */ /* 0x000fe400078e0a09 */
[----:B------:R-:W-:Y:S02]  /*9160*/  IMAD R3, R3, -0x3, R24 ;  /* 0xfffffffd03037824 */ /* 0x000fe400078e0218 */
[----:B------:R-:W-:Y:S01]  /*9170*/  IMAD R4, R5, 0x10, R4 ;  /* 0x0000001005047824 */ /* 0x000fe200078e0204 */
[----:B-1----:R-:W-:Y:S06]  /*9180*/  @P2 BRA `(.L_x_1221) ;  /* 0x0000000000082947 */ /* 0x002fec0003800000 */
[----:B------:R-:W1:Y:S02]  /*9190*/  SYNCS.PHASECHK.TRANS64.TRYWAIT P2, [R7+URZ+0x16830], R0 ;  /* 0x01683000070075a7 */ /* 0x000e64000804017f */
[----:B-1----:R-:W-:Y:S05]  /*91a0*/  @!P2 BRA `(.L_x_1222) ;  /* 0x0000013400e8a947 */ /* 0x002fea0003800000 */
.L_x_1221:
[----:B------:R-:W-:Y:S05]  /*91b0*/  WARPSYNC.ALL ;  /* 0x0000000000007948 */ /* 0x000fea0003800000 */
[----:B------:R-:W-:Y:S02]  /*91c0*/  IMAD R6, R3, 0x40, R4 ;  /* 0x0000004003067824 */ /* 0x000fe400078e0204 */
[----:B01----:R-:W-:Y:S01]  /*91d0*/  VIADD R0, R2, 0xe400 ;  /* 0x0000e40002007836 */ /* 0x003fe20000000000 */
[----:B------:R-:W-:-:S04]  /*91e0*/  LOP3.LUT R8, R25, 0x10000, RZ, 0xfc, !PT ;  /* 0x0001000019087812 */ /* 0x000fc800078efcff */
[----:B------:R-:W-:-:S04]  /*91f0*/  SHF.R.U32.HI R0, RZ, 0x4, R0 ;  /* 0x00000004ff007819 */ /* 0x000fc80000011600 */
[----:B------:R-:W-:-:S04]  /*9200*/  LOP3.LUT R0, R0, 0x3fff, RZ, 0xc0, !PT ;  /* 0x00003fff00007812 */ /* 0x000fc800078ec0ff */
[----:B------:R-:W-:Y:S01]  /*9210*/  LOP3.LUT R3, R0, 0x10000, RZ, 0xfc, !PT ;  /* 0x0001000000037812 */ /* 0x000fe200078efcff */
[----:B------:R-:W-:Y:S02]  /*9220*/  IMAD.MOV.U32 R9, RZ, RZ, 0x40000040 ;  /* 0x40000040ff097424 */ /* 0x000fe400078e00ff */
[----:B------:R-:W-:Y:S02]  /*9230*/  IMAD.MOV.U32 R5, RZ, RZ, 0x40000040 ;  /* 0x40000040ff057424 */ /* 0x000fe400078e00ff */
[----:B------:R-:W-:Y:S01]  /*9240*/  IMAD R4, R16, 0x400, R3 ;  /* 0x0000040010047824 */ /* 0x000fe200078e0203 */
[C---:B------:R-:W-:Y:S01]  /*9250*/  R2UR UR4, R8.reuse ;  /* 0x00000000080472ca */ /* 0x040fe200000e0000 */
[----:B------:R-:W-:Y:S01]  /*9260*/  WARPGROUP.ARRIVE ;  /* 0x00000000000079c5 */ /* 0x000fe20000000000 */
[----:B------:R-:W-:Y:S01]  /*9270*/  R2UR UR5, R9 ;  /* 0x00000000090572ca */ /* 0x000fe200000e0000 */
[----:B------:R-:W-:Y:S01]  /*9280*/  VIADD R156, R8, 0x2 ;  /* 0x00000002089c7836 */ /* 0x000fe20000000000 */
[C---:B------:R-:W-:Y:S01]  /*9290*/  R2UR UR6, R4.reuse ;  /* 0x00000000040672ca */ /* 0x040fe200000e0000 */
[----:B------:R-:W-:Y:S01]  /*92a0*/  IMAD.MOV.U32 R157, RZ, RZ, 0x40000040 ;  /* 0x40000040ff9d7424 */ /* 0x000fe200078e00ff */
[----:B------:R-:W-:Y:S01]  /*92b0*/  R2UR UR7, R5 ;  /* 0x00000000050772ca */ /* 0x000fe200000e0000 */
[----:B------:R-:W-:Y:S01]  /*92c0*/  IMAD.MOV.U32 R11, RZ, RZ, 0x40000040 ;  /* 0x40000040ff0b7424 */ /* 0x000fe200078e00ff */
[----:B------:R0:W-:Y:S01]  /*92d0*/  STL [R1+0x14], R3 ;  /* 0x0000140301007387 */ /* 0x0001e20000100800 */
[----:B------:R-:W-:-:S03]  /*92e0*/  VIADD R10, R4, 0x2 ;  /* 0x00000002040a7836 */ /* 0x000fc60000000000 */
[----:B------:R-:W2:Y:S04]  /*92f0*/  LDL R91, [R1+0x1c] ;  /* 0x00001c00015b7983 */ /* 0x000ea80000100800 */
[----:B------:R-:W3:Y:S03]  /*9300*/  LDL R92, [R1+0x20] ;  /* 0x00002000015c7983 */ /* 0x000ee60000100800 */
[----:B------:R-:W-:Y:S01]  /*9310*/  HGMMA.64x128x16.F32 R24, gdesc[UR4], RZ, !UPT, gsb0 ;  /* 0x01e00000041879f0 */ /* 0x000fe2000c0008ff */
[----:B------:R-:W-:Y:S01]  /*9320*/  R2UR UR4, R156 ;  /* 0x000000009c0472ca */ /* 0x000fe200000e0000 */
[----:B------:R-:W4:Y:S01]  /*9330*/  LDL R89, [R1+0x4] ;  /* 0x0000040001597983 */ /* 0x000f220000100800 */
[----:B------:R-:W-:-:S02]  /*9340*/  R2UR UR5, R157 ;  /* 0x000000009d0572ca */ /* 0x000fc400000e0000 */
[----:B------:R-:W-:Y:S02]  /*9350*/  R2UR UR6, R10 ;  /* 0x000000000a0672ca */ /* 0x000fe400000e0000 */
[----:B------:R-:W-:Y:S01]  /*9360*/  R2UR UR7, R11 ;  /* 0x000000000b0772ca */ /* 0x000fe200000e0000 */
[----:B------:R-:W-:Y:S02]  /*9370*/  VIADD R14, R8, 0x4 ;  /* 0x00000004080e7836 */ /* 0x000fe40000000000 */
[----:B------:R-:W-:Y:S02]  /*9380*/  VIADD R10, R4, 0x4 ;  /* 0x00000004040a7836 */ /* 0x000fe40000000000 */
[----:B------:R-:W-:Y:S02]  /*9390*/  IMAD.MOV.U32 R15, RZ, RZ, 0x40000040 ;  /* 0x40000040ff0f7424 */ /* 0x000fe400078e00ff */
[----:B------:R-:W-:Y:S01]  /*93a0*/  IMAD.MOV.U32 R11, RZ, RZ, 0x40000040 ;  /* 0x40000040ff0b7424 */ /* 0x000fe200078e00ff */
[----:B------:R-:W-:-:S02]  /*93b0*/  WARPGROUP.DEPBAR.LE gsb0, 0x0 ;  /* 0x00008000000079c5 */ /* 0x000fc40000010000 */
[----:B------:R-:W-:-:S06]  /*93c0*/  WARPGROUP.ARRIVE ;  /* 0x00000000000079c5 */ /* 0x000fcc0000000000 */
[----:B------:R-:W-:Y:S01]  /*93d0*/  HGMMA.64x128x16.F32 R24, gdesc[UR4], R24, gsb0 ;  /* 0x01e00000041879f0 */ /* 0x000fe20008000818 */
[----:B------:R-:W-:Y:S02]  /*93e0*/  R2UR UR4, R14 ;  /* 0x000000000e0472ca */ /* 0x000fe400000e0000 */
[----:B------:R-:W-:Y:S02]  /*93f0*/  R2UR UR5, R15 ;  /* 0x000000000f0572ca */ /* 0x000fe400000e0000 */
[----:B------:R-:W-:Y:S02]  /*9400*/  R2UR UR6, R10 ;  /* 0x000000000a0672ca */ /* 0x000fe400000e0000 */
[----:B------:R-:W-:Y:S01]  /*9410*/  R2UR UR7, R11 ;  /* 0x000000000b0772ca */ /* 0x000fe200000e0000 */
[----:B------:R-:W-:Y:S02]  /*9420*/  VIADD R10, R8, 0x6 ;  /* 0x00000006080a7836 */ /* 0x000fe40000000000 */
[----:B------:R-:W-:-:S02]  /*9430*/  VIADD R4, R4, 0x6 ;  /* 0x0000000604047836 */ /* 0x000fc40000000000 */
[----:B------:R-:W-:Y:S02]  /*9440*/  IMAD.MOV.U32 R11, RZ, RZ, 0x40000040 ;  /* 0x40000040ff0b7424 */ /* 0x000fe400078e00ff */
[----:B------:R-:W-:Y:S01]  /*9450*/  IMAD.MOV.U32 R5, RZ, RZ, 0x40000040 ;  /* 0x40000040ff057424 */ /* 0x000fe200078e00ff */
[----:B------:R-:W-:Y:S02]  /*9460*/  WARPGROUP.DEPBAR.LE gsb0, 0x0 ;  /* 0x00008000000079c5 */ /* 0x000fe40000010000 */
[----:B------:R-:W-:-:S06]  /*9470*/  WARPGROUP.ARRIVE ;  /* 0x00000000000079c5 */ /* 0x000fcc0000000000 */
[----:B------:R-:W-:Y:S01]  /*9480*/  HGMMA.64x128x16.F32 R24, gdesc[UR4], R24, gsb0 ;  /* 0x01e00000041879f0 */ /* 0x000fe20008000818 */
[----:B------:R-:W-:Y:S02]  /*9490*/  R2UR UR4, R10 ;  /* 0x000000000a0472ca */ /* 0x000fe400000e0000 */
[----:B------:R-:W-:Y:S02]  /*94a0*/  R2UR UR5, R11 ;  /* 0x000000000b0572ca */ /* 0x000fe400000e0000 */
[----:B------:R-:W-:Y:S02]  /*94b0*/  R2UR UR6, R4 ;  /* 0x00000000040672ca */ /* 0x000fe400000e0000 */
[----:B------:R-:W-:Y:S01]  /*94c0*/  R2UR UR7, R5 ;  /* 0x00000000050772ca */ /* 0x000fe200000e0000 */
[----:B0-----:R-:W-:Y:S02]  /*94d0*/  IMAD.MOV.U32 R3, RZ, RZ, -0x80 ;  /* 0xffffff80ff037424 */ /* 0x001fe400078e00ff */
[----:B------:R-:W-:-:S02]  /*94e0*/  @!P1 VIADD R0, R7, 0x16840 ;  /* 0x0001684007009836 */ /* 0x000fc40000000000 */
[----:B------:R-:W-:-:S03]  /*94f0*/  IMAD R7, R88, R3, 0x80 ;  /* 0x0000008058077424 */ /* 0x000fc600078e0203 */
[----:B------:R-:W-:Y:S01]  /*9500*/  @!P1 PRMT R0, RZ, 0x654, R0 ;  /* 0x00000654ff009816 */ /* 0x000fe20000000000 */
[----:B--2---:R-:W-:Y:S01]  /*9510*/  IMAD.IADD R4, R91, 0x1, R7 ;  /* 0x000000015b047824 */ /* 0x004fe200078e0207 */
[----:B------:R-:W-:Y:S02]  /*9520*/  WARPGROUP.DEPBAR.LE gsb0, 0x0 ;  /* 0x00008000000079c5 */ /* 0x000fe40000010000 */
[----:B------:R-:W-:-:S06]  /*9530*/  WARPGROUP.ARRIVE ;  /* 0x00000000000079c5 */ /* 0x000fcc0000000000 */
[----:B------:R-:W-:Y:S01]  /*9540*/  HGMMA.64x128x16.F32 R24, gdesc[UR4], R24, gsb0 ;  /* 0x01e00000041879f0 */ /* 0x000fe20008000818 */
[----:B------:R-:W-:Y:S01]  /*9550*/  ULDC.64 UR4, c[0x0][0x9e0] ;  /* 0x0002780000047ab9 */ /* 0x000fe20000000a00 */
[----:B------:R-:W-:Y:S01]  /*9560*/  ULDC UR6, c[0x0][0x9dc] ;  /* 0x0002770000067ab9 */ /* 0x000fe20000000800 */
[----:B------:R-:W-:Y:S01]  /*9570*/  UISETP.GE.AND UP0, UPT, UR5, 0x1, UPT ;  /* 0x000000010500788c */ /* 0x000fe2000bf06270 */
[----:B------:R-:W-:-:S05]  /*9580*/  IMAD.U32 R12, RZ, RZ, UR6 ;  /* 0x00000006ff0c7e24 */ /* 0x000fca000f8e00ff */
[----:B------:R-:W-:Y:S02]  /*9590*/  PLOP3.LUT P2, PT, PT, PT, UP0, 0x40, 0x0 ;  /* 0x000000000000781c */ /* 0x000fe40003f4e808 */
[----:B------:R-:W-:Y:S01]  /*95a0*/  LOP3.LUT R3, RZ, R12, RZ, 0x33, !PT ;  /* 0x0000000cff037212 */ /* 0x000fe200078e33ff */
[----:B----4-:R-:W-:Y:S02]  /*95b0*/  IMAD R5, R89, 0xc0, R6 ;  /* 0x000000c059057824 */ /* 0x010fe400078e0206 */
[--C-:B------:R-:W-:Y:S01]  /*95c0*/  IMAD R13, R155, -0x2, R4.reuse ;  /* 0xfffffffe9b0d7824 */ /* 0x100fe200078e0204 */
[----:B------:R-:W-:Y:S01]  /*95d0*/  LEA R6, R88, 0xffffff80, 0x7 ;  /* 0xffffff8058067811 */ /* 0x000fe200078e38ff */
[----:B------:R-:W-:Y:S02]  /*95e0*/  WARPGROUP.DEPBAR.LE gsb0, 0x0 ;  /* 0x00008000000079c5 */ /* 0x000fe40000010000 */
[----:B------:R3:W-:Y:S02]  /*95f0*/  @!P1 SYNCS.ARRIVE.TRANS64.RED.A1T0 RZ, [R0+URZ], RZ ;  /* 0x000000ff00ff99a7 */ /* 0x0007e4000810043f */
[----:B---3--:R-:W-:-:S05]  /*9600*/  IADD3 R0, -R92, 0x1, R4 ;  /* 0x000000015c007810 */ /* 0x008fca0007ffe104 */
[----:B------:R-:W-:-:S04]  /*9610*/  IMAD R0, R155, -0x2, R0 ;  /* 0xfffffffe9b007824 */ /* 0x000fc800078e0200 */
[C---:B------:R-:W-:Y:S02]  /*9620*/  VIADD R20, R0.reuse, UR4 ;  /* 0x0000000400147c36 */ /* 0x040fe40008000000 */
[----:B------:R-:W-:-:S03]  /*9630*/  IMAD.IADD R90, R0, 0x1, R3 ;  /* 0x00000001005a7824 */ /* 0x000fc600078e0203 */
[----:B------:R-:W-:Y:S01]  /*9640*/  VIADDMNMX R0, R5, R20, R13, PT ;  /* 0x0000001405007246 */ /* 0x000fe2000380010d */
[----:B------:R-:W-:Y:S01]  /*9650*/  IMAD.IADD R3, R90, 0x1, R5 ;  /* 0x000000015a037824 */ /* 0x000fe200078e0205 */
        /* <DEDUP_REMOVED lines=13> */
.L_x_1225:
[----:B------:R-:W-:-:S06]  /*9730*/  UISETP.NE.AND UP1, UPT, UR5, 0x1, UPT ;  /* 0x000000010500788c */ /* 0x000fcc000bf25270 */
[----:B------:R-:W-:-:S05]  /*9740*/  PLOP3.LUT P2, PT, PT, PT, UP1, 0x80, 0x0 ;  /* 0x000000000000781c */ /* 0x000fca0003f4f018 */
[----:B------:R-:W-:-:S08]  /*9750*/  @UP1 ULDC.64 UR6, c[0x0][0x9e8] ;  /* 0x00027a0000061ab9 */ /* 0x000fd00000000a00 */
[----:B------:R-:W-:-:S05]  /*9760*/  @P2 IMAD.HI.U32 R21, R4, UR6, RZ ;  /* 0x0000000604152c27 */ /* 0x000fca000f8e00ff */
[----:B------:R-:W-:-:S07]  /*9770*/  @P2 SHF.R.U32.HI R4, RZ, UR7, R21 ;  /* 0x00000007ff042c19 */ /* 0x000fce0008011615 */
.L_x_1226:
[----:B------:R-:W-:Y:S05]  /*9780*/  BSYNC B0 ;  /* 0x0000000000007941 */ /* 0x000fea0003800000 */
.L_x_1224:
[----:B------:R-:W-:-:S04]  /*9790*/  IMAD R4, R4, UR5, -R6 ;  /* 0x0000000504047c24 */ /* 0x000fc8000f8e0a06 */
[----:B------:R-:W-:-:S05]  /*97a0*/  IMAD R4, R155, -0x2, R4 ;  /* 0xfffffffe9b047824 */ /* 0x000fca00078e0204 */
[----:B------:R-:W-:Y:S02]  /*97b0*/  VIMNMX R3, R3, R4, !PT ;  /* 0x0000000403037248 */ /* 0x000fe40007fe0100 */
[----:B------:R-:W-:-:S07]  /*97c0*/  VIADDMNMX R0, R4, UR5, R0, PT ;  /* 0x0000000504007c46 */ /* 0x000fce000b800100 */
.L_x_1223:
[C---:B------:R-:W-:Y:S02]  /*97d0*/  ISETP.GE.AND P3, PT, R7.reuse, 0x9, PT ;  /* 0x000000090700780c */ /* 0x040fe40003f66270 */
[----:B------:R-:W-:Y:S02]  /*97e0*/  ISETP.GE.AND P2, PT, R7, 0x2, PT ;  /* 0x000000020700780c */ /* 0x000fe40003f46270 */
[----:B------:R-:W-:Y:S02]  /*97f0*/  LOP3.LUT R22, R22, 0xfffffffd, RZ, 0xc0, !PT ;  /* 0xfffffffd16167812 */ /* 0x000fe400078ec0ff */
[----:B------:R-:W-:Y:S02]  /*9800*/  ISETP.GT.AND P4, PT, R3, 0x1, !P2 ;  /* 0x000000010300780c */ /* 0x000fe40005784270 */
[----:B------:R-:W-:Y:S02]  /*9810*/  ISETP.GE.AND P5, PT, R7, 0xa, PT ;  /* 0x0000000a0700780c */ /* 0x000fe40003fa6270 */
[----:B------:R-:W-:-:S02]  /*9820*/  ISETP.LT.OR P4, PT, R0, 0x2, P4 ;  /* 0x000000020000780c */ /* 0x000fc40002781670 */
[----:B------:R-:W-:Y:S02]  /*9830*/  IADD3 R4, R90, 0x8, R5 ;  /* 0x000000085a047810 */ /* 0x000fe40007ffe005 */
[----:B------:R-:W-:Y:S02]  /*9840*/  @P3 LOP3.LUT R22, R22, 0x2, RZ, 0xfc, !PT ;  /* 0x0000000216163812 */ /* 0x000fe400078efcff */
[----:B------:R-:W-:Y:S02]  /*9850*/  ISETP.GT.AND P3, PT, R3, 0x8, !P3 ;  /* 0x000000080300780c */ /* 0x000fe40005f64270 */
[----:B------:R-:W-:Y:S02]  /*9860*/  FSEL R25, R25, -INF , !P4 ;  /* 0xff80000019197808 */ /* 0x000fe40006000000 */
[----:B------:R-:W-:Y:S02]  /*9870*/  ISETP.LT.OR P3, PT, R0, 0x9, P3 ;  /* 0x000000090000780c */ /* 0x000fe40001f61670 */
        /* <DEDUP_REMOVED lines=192> */
.L_x_1229:
[----:B------:R-:W-:-:S06]  /*a480*/  UISETP.NE.AND UP1, UPT, UR5, 0x1, UPT ;  /* 0x000000010500788c */ /* 0x000fcc000bf25270 */
[----:B------:R-:W-:-:S05]  /*a490*/  PLOP3.LUT P6, PT, PT, PT, UP1, 0x80, 0x0 ;  /* 0x000000000000781c */ /* 0x000fca0003fcf018 */
[----:B------:R-:W-:-:S08]  /*a4a0*/  @UP1 ULDC.64 UR6, c[0x0][0x9e8] ;  /* 0x00027a0000061ab9 */ /* 0x000fd00000000a00 */
[----:B------:R-:W-:Y:S01]  /*a4b0*/  @P6 IMAD.HI.U32 R7, R3, UR6, RZ ;  /* 0x0000000603076c27 */ /* 0x000fe2000f8e00ff */
[----:B------:R-:W-:-:S13]  /*a4c0*/  PLOP3.LUT P6, PT, PT, PT, UP1, 0x80, 0x0 ;  /* 0x000000000000781c */ /* 0x000fda0003fcf018 */
[----:B------:R-:W-:-:S07]  /*a4d0*/  @P6 SHF.R.U32.HI R3, RZ, UR7, R7 ;  /* 0x00000007ff036c19 */ /* 0x000fce0008011607 */
.L_x_1230:
[----:B------:R-:W-:Y:S05]  /*a4e0*/  BSYNC B0 ;  /* 0x0000000000007941 */ /* 0x000fea0003800000 */
.L_x_1228:
[----:B------:R-:W-:-:S04]  /*a4f0*/  IMAD R6, R3, UR5, -R6 ;  /* 0x0000000503067c24 */ /* 0x000fc8000f8e0a06 */
[----:B------:R-:W-:-:S05]  /*a500*/  IMAD R3, R155, -0x2, R6 ;  /* 0xfffffffe9b037824 */ /* 0x000fca00078e0206 */
[----:B------:R-:W-:Y:S02]  /*a510*/  VIMNMX R4, R4, R3, !PT ;  /* 0x0000000304047248 */ /* 0x000fe40007fe0100 */
[----:B------:R-:W-:-:S07]  /*a520*/  VIADDMNMX R0, R3, UR5, R0, PT ;  /* 0x0000000503007c46 */ /* 0x000fce000b800100 */
.L_x_1227:
        /* <DEDUP_REMOVED lines=27> */
[----:B------:R-:W-:Y:S02]  /*a6e0*/  ISETP.GT.AND P2, PT, R4, 0x11, !P6 ;  /* 0x000000110400780c */ /* 0x000fe40007744270 */
[----:B------:R-:W-:Y:S02]  /*a6f0*/  LOP3.LUT P6, RZ, R22, 0x8000, RZ, 0xc0, !PT ;  /* 0x0000800016ff7812 */ /* 0x000fe400078cc0ff */
        /* <DEDUP_REMOVED lines=67> */
[----:B------:R-:W-:Y:S01]  /*ab30*/  LOP3.LUT P2, RZ, R22, 0x10000, RZ, 0xc0, !PT ;  /* 0x0001000016ff7812 */ /* 0x000fe2000784c0ff */
[----:B------:R-:W0:Y:S01]  /*ab40*/  SHFL.BFLY PT, R6, R13, 0x1, 0x1f ;  /* 0x0c201f000d067f89 */ /* 0x000e2200000e0000 */
[----:B------:R-:W-:-:S02]  /*ab50*/  ISETP.LT.OR P5, PT, R0, 0x79, P5 ;  /* 0x000000790000780c */ /* 0x000fc40002fa1670 */
[----:B------:R-:W-:Y:S02]  /*ab60*/  ISETP.GT.AND P2, PT, R4, 0x39, !P2 ;  /* 0x000000390400780c */ /* 0x000fe40005744270 */
[----:B------:R-:W-:Y:S02]  /*ab70*/  FSEL R83, R83, -INF , !P4 ;  /* 0xff80000053537808 */ /* 0x000fe40006000000 */
[----:B------:R-:W-:Y:S02]  /*ab80*/  ISETP.LT.OR P2, PT, R0, 0x3a, P2 ;  /* 0x0000003a0000780c */ /* 0x000fe40001741670 */
[----:B------:R-:W-:Y:S02]  /*ab90*/  FSEL R86, R86, -INF , !P5 ;  /* 0xff80000056567808 */ /* 0x000fe40006800000 */
[----:B------:R-:W-:Y:S02]  /*aba0*/  FSEL R55, R55, -INF , !P2 ;  /* 0xff80000037377808 */ /* 0x000fe40005000000 */
[----:B------:R-:W-:-:S02]  /*abb0*/  ISETP.GT.AND P2, PT, R4, 0x40, !P6 ;  /* 0x000000400400780c */ /* 0x000fc40007744270 */
[----:B------:R-:W-:Y:S02]  /*abc0*/  LOP3.LUT P6, RZ, R22, 0x10, RZ, 0xc0, !PT ;  /* 0x0000001016ff7812 */ /* 0x000fe400078cc0ff */
        /* <DEDUP_REMOVED lines=55> */
[--C-:B------:R-:W-:Y:S01]  /*af40*/  FFMA.FTZ R33, R33, UR41, -R6.reuse ;  /* 0x0000002921217c23 */ /* 0x100fe20008010806 */
[--C-:B------:R-:W-:Y:S01]  /*af50*/  FFMA.FTZ R37, R37, UR41, -R6.reuse ;  /* 0x0000002925257c23 */ /* 0x100fe20008010806 */
[----:B------:R-:W-:Y:S01]  /*af60*/  FSEL R26, R26, -INF , !P2 ;  /* 0xff8000001a1a7808 */ /* 0x000fe20005000000 */
[--C-:B------:R-:W-:Y:S01]  /*af70*/  FFMA.FTZ R41, R41, UR41, -R6.reuse ;  /* 0x0000002929297c23 */ /* 0x100fe20008010806 */
[----:B------:R-:W-:Y:S01]  /*af80*/  ISETP.GT.AND P2, PT, R4, 0x79, !P6 ;  /* 0x000000790400780c */ /* 0x000fe20007744270 */
        /* <DEDUP_REMOVED lines=16> */
[----:B------:R0:W-:Y:S01]  /*b090*/  MUFU.EX2 R21, R33 ;  /* 0x0000002100157308 */ /* 0x0001e20000000800 */
[----:B-----5:R-:W-:Y:S01]  /*b0a0*/  FMNMX.FTZ R23, R35, R20, !PT ;  /* 0x0000001423177209 */ /* 0x020fe20007810000 */
[--C-:B------:R-:W-:Y:S01]  /*b0b0*/  FFMA.FTZ R136, R48, UR41, -R6.reuse ;  /* 0x0000002930887c23 */ /* 0x100fe20008010806 */
[--C-:B------:R-:W-:Y:S01]  /*b0c0*/  FFMA.FTZ R138, R52, UR41, -R6.reuse ;  /* 0x00000029348a7c23 */ /* 0x100fe20008010806 */
[--C-:B------:R-:W-:Y:S01]  /*b0d0*/  FFMA.FTZ R132, R56, UR41, -R6.reuse ;  /* 0x0000002938847c23 */ /* 0x100fe20008010806 */
[----:B------:R-:W-:Y:S01]  /*b0e0*/  FMNMX.FTZ R20, R38, R23, !PT ;  /* 0x0000001726147209 */ /* 0x000fe20007810000 */
[--C-:B------:R-:W-:Y:S01]  /*b0f0*/  FFMA.FTZ R134, R60, UR41, -R6.reuse ;  /* 0x000000293c867c23 */ /* 0x100fe20008010806 */
[--C-:B------:R-:W-:Y:S01]  /*b100*/  FFMA.FTZ R128, R64, UR41, -R6.reuse ;  /* 0x0000002940807c23 */ /* 0x100fe20008010806 */
[----:B------:R-:W1:Y:S01]  /*b110*/  MUFU.EX2 R148, R148 ;  /* 0x0000009400947308 */ /* 0x000e620000000800 */
[----:B------:R-:W-:Y:S01]  /*b120*/  FMNMX.FTZ R23, R39, R20, !PT ;  /* 0x0000001427177209 */ /* 0x000fe20007810000 */
[--C-:B------:R-:W-:Y:S01]  /*b130*/  FFMA.FTZ R130, R68, UR41, -R6.reuse ;  /* 0x0000002944827c23 */ /* 0x100fe20008010806 */
[--C-:B------:R-:W-:Y:S01]  /*b140*/  FFMA.FTZ R124, R72, UR41, -R6.reuse ;  /* 0x00000029487c7c23 */ /* 0x100fe20008010806 */
[--C-:B------:R-:W-:Y:S01]  /*b150*/  FFMA.FTZ R126, R76, UR41, -R6.reuse ;  /* 0x000000294c7e7c23 */ /* 0x100fe20008010806 */
[----:B------:R-:W-:Y:S01]  /*b160*/  FMNMX.FTZ R20, R42, R23, !PT ;  /* 0x000000172a147209 */ /* 0x000fe20007810000 */
[--C-:B------:R-:W-:Y:S01]  /*b170*/  FFMA.FTZ R120, R80, UR41, -R6.reuse ;  /* 0x0000002950787c23 */ /* 0x100fe20008010806 */
[----:B------:R-:W-:Y:S01]  /*b180*/  FFMA.FTZ R122, R84, UR41, -R6 ;  /* 0x00000029547a7c23 */ /* 0x000fe20008010806 */
[----:B------:R2:W-:Y:S01]  /*b190*/  MUFU.EX2 R23, R37 ;  /* 0x0000002500177308 */ /* 0x0005e20000000800 */
[----:B------:R-:W-:-:S04]  /*b1a0*/  FMNMX.FTZ R25, R43, R20, !PT ;  /* 0x000000142b197209 */ /* 0x000fc80007810000 */
[----:B------:R-:W-:-:S03]  /*b1b0*/  FMNMX.FTZ R20, R46, R25, !PT ;  /* 0x000000192e147209 */ /* 0x000fc60007810000 */
[----:B------:R-:W3:Y:S01]  /*b1c0*/  MUFU.EX2 R150, R150 ;  /* 0x0000009600967308 */ /* 0x000ee20000000800 */
[----:B------:R-:W-:-:S04]  /*b1d0*/  FMNMX.FTZ R25, R47, R20, !PT ;  /* 0x000000142f197209 */ /* 0x000fc80007810000 */
[----:B------:R-:W-:-:S03]  /*b1e0*/  FMNMX.FTZ R20, R50, R25, !PT ;  /* 0x0000001932147209 */ /* 0x000fc60007810000 */
[----:B------:R4:W-:Y:S01]  /*b1f0*/  MUFU.EX2 R25, R41 ;  /* 0x0000002900197308 */ /* 0x0009e20000000800 */
[----:B------:R-:W-:-:S04]  /*b200*/  FMNMX.FTZ R29, R51, R20, !PT ;  /* 0x00000014331d7209 */ /* 0x000fc80007810000 */
[----:B------:R-:W-:-:S03]  /*b210*/  FMNMX.FTZ R20, R54, R29, !PT ;  /* 0x0000001d36147209 */ /* 0x000fc60007810000 */
[----:B------:R-:W3:Y:S01]  /*b220*/  MUFU.EX2 R13, R13 ;  /* 0x0000000d000d7308 */ /* 0x000ee20000000800 */
[----:B------:R-:W-:-:S04]  /*b230*/  FMNMX.FTZ R29, R55, R20, !PT ;  /* 0x00000014371d7209 */ /* 0x000fc80007810000 */
[----:B------:R-:W-:-:S03]  /*b240*/  FMNMX.FTZ R20, R58, R29, !PT ;  /* 0x0000001d3a147209 */ /* 0x000fc60007810000 */
[----:B------:R-:W-:Y:S01]  /*b250*/  MUFU.EX2 R29, R45 ;  /* 0x0000002d001d7308 */ /* 0x000fe20000000800 */
[----:B0-----:R-:W-:-:S04]  /*b260*/  FMNMX.FTZ R33, R59, R20, !PT ;  /* 0x000000143b217209 */ /* 0x001fc80007810000 */
[----:B------:R-:W-:-:S03]  /*b270*/  FMNMX.FTZ R20, R62, R33, !PT ;  /* 0x000000213e147209 */ /* 0x000fc60007810000 */
[----:B------:R-:W0:Y:S01]  /*b280*/  MUFU.EX2 R144, R144 ;  /* 0x0000009000907308 */ /* 0x000e220000000800 */
[----:B------:R-:W-:-:S04]  /*b290*/  FMNMX.FTZ R33, R63, R20, !PT ;  /* 0x000000143f217209 */ /* 0x000fc80007810000 */
[----:B------:R-:W-:-:S03]  /*b2a0*/  FMNMX.FTZ R20, R66, R33, !PT ;  /* 0x0000002142147209 */ /* 0x000fc60007810000 */
[----:B------:R-:W0:Y:S01]  /*b2b0*/  MUFU.EX2 R146, R146 ;  /* 0x0000009200927308 */ /* 0x000e220000000800 */
[----:B--2---:R-:W-:-:S04]  /*b2c0*/  FMNMX.FTZ R37, R67, R20, !PT ;  /* 0x0000001443257209 */ /* 0x004fc80007810000 */
[----:B------:R-:W-:-:S03]  /*b2d0*/  FMNMX.FTZ R20, R70, R37, !PT ;  /* 0x0000002546147209 */ /* 0x000fc60007810000 */
[----:B------:R2:W-:Y:S01]  /*b2e0*/  MUFU.EX2 R33, R49 ;  /* 0x0000003100217308 */ /* 0x0005e20000000800 */
[----:B------:R-:W-:-:S04]  /*b2f0*/  FMNMX.FTZ R37, R71, R20, !PT ;  /* 0x0000001447257209 */ /* 0x000fc80007810000 */
[----:B------:R-:W-:-:S03]  /*b300*/  FMNMX.FTZ R20, R74, R37, !PT ;  /* 0x000000254a147209 */ /* 0x000fc60007810000 */
[----:B------:R1:W-:Y:S01]  /*b310*/  MUFU.EX2 R37, R53 ;  /* 0x0000003500257308 */ /* 0x0003e20000000800 */
[----:B----4-:R-:W-:Y:S01]  /*b320*/  FMNMX.FTZ R41, R75, R20, !PT ;  /* 0x000000144b297209 */ /* 0x010fe20007810000 */
[--C-:B------:R-:W-:Y:S01]  /*b330*/  FFMA.FTZ R20, R57, UR41, -R6.reuse ;  /* 0x0000002939147c23 */ /* 0x100fe20008010806 */
[--C-:B--2---:R-:W-:Y:S01]  /*b340*/  FFMA.FTZ R49, R65, UR41, -R6.reuse ;  /* 0x0000002941317c23 */ /* 0x104fe20008010806 */
[----:B------:R-:W-:Y:S01]  /*b350*/  FFMA.FTZ R65, R81, UR41, -R6 ;  /* 0x0000002951417c23 */ /* 0x000fe20008010806 */
[----:B------:R-:W-:-:S03]  /*b360*/  FMNMX.FTZ R4, R78, R41, !PT ;  /* 0x000000294e047209 */ /* 0x000fc60007810000 */
[----:B------:R-:W2:Y:S01]  /*b370*/  MUFU.EX2 R140, R140 ;  /* 0x0000008c008c7308 */ /* 0x000ea20000000800 */
[----:B------:R-:W-:Y:S01]  /*b380*/  FMNMX.FTZ R41, R79, R4, !PT ;  /* 0x000000044f297209 */ /* 0x000fe20007810000 */
[----:B-1----:R-:W-:-:S03]  /*b390*/  FFMA.FTZ R53, R69, UR41, -R6 ;  /* 0x0000002945357c23 */ /* 0x002fc60008010806 */
[----:B------:R-:W-:-:S03]  /*b3a0*/  FMNMX.FTZ R4, R82, R41, !PT ;  /* 0x0000002952047209 */ /* 0x000fc60007810000 */
[----:B------:R1:W-:Y:S01]  /*b3b0*/  MUFU.EX2 R41, R20 ;  /* 0x0000001400297308 */ /* 0x0003e20000000800 */
[----:B------:R-:W-:-:S04]  /*b3c0*/  FMNMX.FTZ R45, R83, R4, !PT ;  /* 0x00000004532d7209 */ /* 0x000fc80007810000 */
[----:B------:R-:W-:Y:S01]  /*b3d0*/  FMNMX.FTZ R0, R86, R45, !PT ;  /* 0x0000002d56007209 */ /* 0x000fe20007810000 */
[--C-:B------:R-:W-:Y:S01]  /*b3e0*/  FFMA.FTZ R45, R61, UR41, -R6.reuse ;  /* 0x000000293d2d7c23 */ /* 0x100fe20008010806 */
[----:B------:R-:W-:Y:S01]  /*b3f0*/  FFMA.FTZ R61, R77, UR41, -R6 ;  /* 0x000000294d3d7c23 */ /* 0x000fe20008010806 */
[----:B------:R-:W-:Y:S01]  /*b400*/  MUFU.EX2 R142, R142 ;  /* 0x0000008e008e7308 */ /* 0x000fe20000000800 */
[----:B------:R-:W-:-:S05]  /*b410*/  FMNMX.FTZ R0, R87, R0, !PT ;  /* 0x0000000057007209 */ /* 0x000fca0007810000 */
[----:B------:R-:W4:Y:S02]  /*b420*/  SHFL.BFLY PT, R57, R0, 0x2, 0x1f ;  /* 0x0c401f0000397f89 */ /* 0x000f2400000e0000 */
[----:B------:R-:W-:Y:S08]  /*b430*/  MUFU.EX2 R136, R136 ;  /* 0x0000008800887308 */ /* 0x000ff00000000800 */
[----:B------:R-:W-:Y:S08]  /*b440*/  MUFU.EX2 R138, R138 ;  /* 0x0000008a008a7308 */ /* 0x000ff00000000800 */
[----:B------:R-:W-:Y:S01]  /*b450*/  MUFU.EX2 R132, R132 ;  /* 0x0000008400847308 */ /* 0x000fe20000000800 */
[----:B----4-:R-:W-:Y:S01]  /*b460*/  FMNMX.FTZ R4, R0, R57, !PT ;  /* 0x0000003900047209 */ /* 0x010fe20007810000 */
[----:B------:R-:W-:-:S06]  /*b470*/  FFMA.FTZ R57, R73, UR41, -R6 ;  /* 0x0000002949397c23 */ /* 0x000fcc0008010806 */
[----:B------:R-:W-:Y:S01]  /*b480*/  MUFU.EX2 R134, R134 ;  /* 0x0000008600867308 */ /* 0x000fe20000000800 */
[----:B------:R-:W4:Y:S07]  /*b490*/  SHFL.BFLY PT, R69, R4, 0x1, 0x1f ;  /* 0x0c201f0004457f89 */ /* 0x000f2e00000e0000 */
[----:B------:R-:W-:Y:S08]  /*b4a0*/  MUFU.EX2 R45, R45 ;  /* 0x0000002d002d7308 */ /* 0x000ff00000000800 */
[----:B------:R-:W-:Y:S08]  /*b4b0*/  MUFU.EX2 R128, R128 ;  /* 0x0000008000807308 */ /* 0x000ff00000000800 */
[----:B------:R-:W-:Y:S01]  /*b4c0*/  MUFU.EX2 R49, R49 ;  /* 0x0000003100317308 */ /* 0x000fe20000000800 */
[----:B----4-:R-:W-:Y:S01]  /*b4d0*/  FMNMX.FTZ R0, R4, R69, !PT ;  /* 0x0000004504007209 */ /* 0x010fe20007810000 */
[----:B------:R-:W-:-:S03]  /*b4e0*/  FFMA.FTZ R69, R85, UR41, -R6 ;  /* 0x0000002955457c23 */ /* 0x000fc60008010806 */
        /* <DEDUP_REMOVED lines=11> */
[----:B---3--:R-:W-:Y:S01]  /*b5a0*/  FADD.FTZ R36, R150, R27 ;  /* 0x0000001b96247221 */ /* 0x008fe20000010000 */
[--C-:B------:R-:W-:Y:S01]  /*b5b0*/  FFMA.FTZ R147, R38, UR41, -R28.reuse ;  /* 0x0000002926937c23 */ /* 0x100fe2000801081c */
[----:B------:R-:W-:Y:S01]  /*b5c0*/  MUFU.EX2 R4, R4 ;  /* 0x0000000400047308 */ /* 0x000fe20000000800 */
[----:B------:R-:W-:Y:S01]  /*b5d0*/  FFMA.FTZ R145, R34, UR41, -R28 ;  /* 0x0000002922917c23 */ /* 0x000fe2000801081c */
[----:B------:R-:W-:Y:S01]  /*b5e0*/  FADD.FTZ R27, R13, R36 ;  /* 0x000000240d1b7221 */ /* 0x000fe20000010000 */
[--C-:B-1----:R-:W-:Y:S01]  /*b5f0*/  FFMA.FTZ R20, R35, UR41, -R28.reuse ;  /* 0x0000002923147c23 */ /* 0x102fe2000801081c */
[--C-:B------:R-:W-:Y:S01]  /*b600*/  FFMA.FTZ R24, R39, UR41, -R28.reuse ;  /* 0x0000002927187c23 */ /* 0x100fe2000801081c */
[--C-:B------:R-:W-:Y:S01]  /*b610*/  FFMA.FTZ R141, R42, UR41, -R28.reuse ;  /* 0x000000292a8d7c23 */ /* 0x100fe2000801081c */
[----:B0-----:R-:W-:Y:S01]  /*b620*/  FADD.FTZ R38, R144, R27 ;  /* 0x0000001b90267221 */ /* 0x001fe20000010000 */
[--C-:B------:R-:W-:Y:S01]  /*b630*/  FFMA.FTZ R26, R43, UR41, -R28.reuse ;  /* 0x000000292b1a7c23 */ /* 0x100fe2000801081c */
[----:B------:R-:W0:Y:S01]  /*b640*/  MUFU.EX2 R149, R149 ;  /* 0x0000009500957308 */ /* 0x000e220000000800 */
[----:B------:R-:W-:Y:S01]  /*b650*/  FFMA.FTZ R143, R46, UR41, -R28 ;  /* 0x000000292e8f7c23 */ /* 0x000fe2000801081c */
[----:B------:R-:W-:Y:S01]  /*b660*/  FADD.FTZ R27, R21, R38 ;  /* 0x00000026151b7221 */ /* 0x000fe20000010000 */
[--C-:B------:R-:W-:Y:S01]  /*b670*/  FFMA.FTZ R30, R47, UR41, -R28.reuse ;  /* 0x000000292f1e7c23 */ /* 0x100fe2000801081c */
[--C-:B------:R-:W-:Y:S01]  /*b680*/  FFMA.FTZ R137, R50, UR41, -R28.reuse ;  /* 0x0000002932897c23 */ /* 0x100fe2000801081c */
[--C-:B------:R-:W-:Y:S01]  /*b690*/  FFMA.FTZ R32, R51, UR41, -R28.reuse ;  /* 0x0000002933207c23 */ /* 0x100fe2000801081c */
[----:B------:R-:W-:Y:S01]  /*b6a0*/  FADD.FTZ R38, R146, R27 ;  /* 0x0000001b92267221 */ /* 0x000fe20000010000 */
[--C-:B------:R-:W-:Y:S01]  /*b6b0*/  FFMA.FTZ R139, R54, UR41, -R28.reuse ;  /* 0x00000029368b7c23 */ /* 0x100fe2000801081c */
[----:B------:R-:W1:Y:S01]  /*b6c0*/  MUFU.EX2 R151, R151 ;  /* 0x0000009700977308 */ /* 0x000e620000000800 */
[----:B------:R-:W-:Y:S01]  /*b6d0*/  FFMA.FTZ R34, R55, UR41, -R28 ;  /* 0x0000002937227c23 */ /* 0x000fe2000801081c */
[----:B------:R-:W-:Y:S01]  /*b6e0*/  FADD.FTZ R27, R23, R38 ;  /* 0x00000026171b7221 */ /* 0x000fe20000010000 */
[--C-:B------:R-:W-:Y:S01]  /*b6f0*/  FFMA.FTZ R133, R58, UR41, -R28.reuse ;  /* 0x000000293a857c23 */ /* 0x100fe2000801081c */
[--C-:B------:R-:W-:Y:S01]  /*b700*/  FFMA.FTZ R36, R59, UR41, -R28.reuse ;  /* 0x000000293b247c23 */ /* 0x100fe2000801081c */
[--C-:B------:R-:W-:Y:S01]  /*b710*/  FFMA.FTZ R135, R62, UR41, -R28.reuse ;  /* 0x000000293e877c23 */ /* 0x100fe2000801081c */
[----:B--2---:R-:W-:Y:S01]  /*b720*/  FADD.FTZ R42, R140, R27 ;  /* 0x0000001b8c2a7221 */ /* 0x004fe20000010000 */
[----:B------:R-:W-:Y:S01]  /*b730*/  FFMA.FTZ R38, R63, UR41, -R28 ;  /* 0x000000293f267c23 */ /* 0x000fe2000801081c */
[----:B------:R-:W2:Y:S01]  /*b740*/  MUFU.EX2 R6, R6 ;  /* 0x0000000600067308 */ /* 0x000ea20000000800 */
[----:B0-----:R-:W-:Y:S01]  /*b750*/  FADD.FTZ R40, R149, R4 ;  /* 0x0000000495287221 */ /* 0x001fe20000010000 */
[----:B------:R-:W-:Y:S01]  /*b760*/  FADD.FTZ R31, R25, R42 ;  /* 0x0000002a191f7221 */ /* 0x000fe20000010000 */
[--C-:B------:R-:W-:Y:S01]  /*b770*/  FFMA.FTZ R129, R66, UR41, -R28.reuse ;  /* 0x0000002942817c23 */ /* 0x100fe2000801081c */
[----:B------:R-:W-:Y:S01]  /*b780*/  F2FP.F16.F32.PACK_AB R148, R7, R148 ;  /* 0x000000940794723e */ /* 0x000fe200000000ff */
[----:B------:R-:W-:Y:S01]  /*b790*/  FFMA.FTZ R131, R70, UR41, -R28 ;  /* 0x0000002946837c23 */ /* 0x000fe2000801081c */
[----:B------:R-:W-:Y:S01]  /*b7a0*/  FADD.FTZ R42, R142, R31 ;  /* 0x0000001f8e2a7221 */ /* 0x000fe20000010000 */
[----:B------:R-:W-:Y:S01]  /*b7b0*/  F2FP.F16.F32.PACK_AB R150, R13, R150 ;  /* 0x000000960d96723e */ /* 0x000fe200000000ff */
[----:B------:R-:W0:Y:S01]  /*b7c0*/  MUFU.EX2 R145, R145 ;  /* 0x0000009100917308 */ /* 0x000e220000000800 */
[----:B-1----:R-:W-:Y:S01]  /*b7d0*/  FADD.FTZ R27, R151, R40 ;  /* 0x00000028971b7221 */ /* 0x002fe20000010000 */
[----:B------:R-:W-:Y:S01]  /*b7e0*/  FADD.FTZ R31, R29, R42 ;  /* 0x0000002a1d1f7221 */ /* 0x000fe20000010000 */
[--C-:B------:R-:W-:Y:S01]  /*b7f0*/  FFMA.FTZ R125, R74, UR41, -R28.reuse ;  /* 0x000000294a7d7c23 */ /* 0x100fe2000801081c */
[--C-:B------:R-:W-:Y:S01]  /*b800*/  FFMA.FTZ R75, R75, UR41, -R28.reuse ;  /* 0x000000294b4b7c23 */ /* 0x100fe2000801081c */
[--C-:B------:R-:W-:Y:S01]  /*b810*/  FFMA.FTZ R78, R78, UR41, -R28.reuse ;  /* 0x000000294e4e7c23 */ /* 0x100fe2000801081c */
        /* <DEDUP_REMOVED lines=11> */
[----:B0-----:R-:W-:Y:S01]  /*b8d0*/  FADD.FTZ R27, R145, R40 ;  /* 0x00000028911b7221 */ /* 0x001fe20000010000 */
[----:B------:R-:W-:Y:S01]  /*b8e0*/  FADD.FTZ R31, R37, R44 ;  /* 0x0000002c251f7221 */ /* 0x000fe20000010000 */
[----:B------:R-:W-:Y:S01]  /*b8f0*/  FFMA.FTZ R40, R67, UR41, -R28 ;  /* 0x0000002943287c23 */ /* 0x000fe2000801081c */
[----:B------:R-:W-:-:S02]  /*b900*/  F2FP.F16.F32.PACK_AB R149, R4, R149 ;  /* 0x000000950495723e */ /* 0x000fc400000000ff */
[----:B------:R-:W-:Y:S01]  /*b910*/  FADD.FTZ R46, R132, R31 ;  /* 0x0000001f842e7221 */ /* 0x000fe20000010000 */
[----:B------:R-:W-:Y:S01]  /*b920*/  F2FP.F16.F32.PACK_AB R144, R21, R144 ;  /* 0x000000901590723e */ /* 0x000fe200000000ff */
[----:B------:R-:W0:Y:S01]  /*b930*/  MUFU.EX2 R24, R24 ;  /* 0x0000001800187308 */ /* 0x000e220000000800 */
[----:B-1----:R-:W-:Y:S01]  /*b940*/  FADD.FTZ R42, R20, R27 ;  /* 0x0000001b142a7221 */ /* 0x002fe20000010000 */
[----:B------:R-:W-:Y:S01]  /*b950*/  FADD.FTZ R31, R41, R46 ;  /* 0x0000002e291f7221 */ /* 0x000fe20000010000 */
[----:B------:R-:W-:Y:S02]  /*b960*/  F2FP.F16.F32.PACK_AB R151, R6, R151 ;  /* 0x000000970697723e */ /* 0x000fe400000000ff */
[----:B------:R-:W-:Y:S01]  /*b970*/  F2FP.F16.F32.PACK_AB R146, R23, R146 ;  /* 0x000000921792723e */ /* 0x000fe200000000ff */
[----:B------:R-:W-:Y:S01]  /*b980*/  FADD.FTZ R46, R134, R31 ;  /* 0x0000001f862e7221 */ /* 0x000fe20000010000 */
[----:B------:R-:W-:Y:S01]  /*b990*/  F2FP.F16.F32.PACK_AB R140, R25, R140 ;  /* 0x0000008c198c723e */ /* 0x000fe200000000ff */
        /* <DEDUP_REMOVED lines=8> */
[C---:B0-----:R-:W-:Y:S01]  /*ba20*/  FADD.FTZ R42, R24.reuse, R27 ;  /* 0x0000001b182a7221 */ /* 0x041fe20000010000 */
[----:B------:R-:W-:Y:S01]  /*ba30*/  FADD.FTZ R31, R49, R46 ;  /* 0x0000002e311f7221 */ /* 0x000fe20000010000 */
[----:B------:R-:W-:Y:S01]  /*ba40*/  F2FP.F16.F32.PACK_AB R147, R24, R147 ;  /* 0x000000931893723e */ /* 0x000fe200000000ff */
[----:B------:R-:W-:Y:S01]  /*ba50*/  IMAD.IADD R24, R91, 0x1, -R92 ;  /* 0x000000015b187824 */ /* 0x000fe200078e0a5c */
[----:B------:R-:W-:Y:S01]  /*ba60*/  F2FP.F16.F32.PACK_AB R132, R41, R132 ;  /* 0x000000842984723e */ /* 0x000fe200000000ff */
[----:B------:R-:W-:Y:S01]  /*ba70*/  FADD.FTZ R46, R130, R31 ;  /* 0x0000001f822e7221 */ /* 0x000fe20000010000 */
[----:B------:R-:W-:Y:S01]  /*ba80*/  F2FP.F16.F32.PACK_AB R134, R45, R134 ;  /* 0x000000862d86723e */ /* 0x000fe200000000ff */
[----:B------:R-:W0:Y:S01]  /*ba90*/  MUFU.EX2 R143, R143 ;  /* 0x0000008f008f7308 */ /* 0x000e220000000800 */
[----:B-1----:R-:W-:Y:S01]  /*baa0*/  FADD.FTZ R27, R141, R42 ;  /* 0x0000002a8d1b7221 */ /* 0x002fe20000010000 */
[----:B------:R-:W-:Y:S01]  /*bab0*/  FADD.FTZ R13, R53, R46 ;  /* 0x0000002e350d7221 */ /* 0x000fe20000010000 */
[----:B------:R-:W-:Y:S01]  /*bac0*/  FFMA.FTZ R42, R71, UR41, -R28 ;  /* 0x00000029472a7c23 */ /* 0x000fe2000801081c */
[----:B------:R-:W-:Y:S01]  /*bad0*/  IMAD R21, R89, 0xc0, R24 ;  /* 0x000000c059157824 */ /* 0x000fe200078e0218 */
[----:B------:R-:W-:-:S02]  /*bae0*/  F2FP.F16.F32.PACK_AB R128, R49, R128 ;  /* 0x000000803180723e */ /* 0x000fc400000000ff */
[----:B------:R-:W-:Y:S01]  /*baf0*/  F2FP.F16.F32.PACK_AB R130, R53, R130 ;  /* 0x000000823582723e */ /* 0x000fe200000000ff */
[----:B------:R-:W1:Y:S01]  /*bb00*/  MUFU.EX2 R30, R30 ;  /* 0x0000001e001e7308 */ /* 0x000e620000000800 */
[----:B--2---:R-:W-:Y:S01]  /*bb10*/  FADD.FTZ R44, R26, R27 ;  /* 0x0000001b1a2c7221 */ /* 0x004fe20000010000 */
[----:B------:R-:W-:Y:S02]  /*bb20*/  F2FP.F16.F32.PACK_AB R145, R20, R145 ;  /* 0x000000911491723e */ /* 0x000fe400000000ff */
[----:B------:R-:W-:-:S04]  /*bb30*/  F2FP.F16.F32.PACK_AB R141, R26, R141 ;  /* 0x0000008d1a8d723e */ /* 0x000fc800000000ff */
        /* <DEDUP_REMOVED lines=66> */
[----:B------:R-:W-:Y:S01]  /*bf60*/  F2FP.F16.F32.PACK_AB R121, R83, R82 ;  /* 0x000000525379723e */ /* 0x000fe200000000ff */
[----:B------:R-:W-:-:S05]  /*bf70*/  VIADD R4, R88, 0xfffffffe ;  /* 0xfffffffe58047836 */ /* 0x000fca0000000000 */
[----:B------:R-:W2:Y:S01]  /*bf80*/  MUFU.EX2 R87, R87 ;  /* 0x0000005700577308 */ /* 0x000ea20000000800 */
[----:B0-----:R-:W-:Y:S01]  /*bf90*/  FADD.FTZ R6, R86, R13 ;  /* 0x0000000d56067221 */ /* 0x001fe20000010000 */
[----:B------:R-:W-:Y:S02]  /*bfa0*/  VIADD R13, R21, UR4 ;  /* 0x00000004150d7c36 */ /* 0x000fe40008000000 */
[C---:B-1----:R-:W-:Y:S01]  /*bfb0*/  FADD.FTZ R7, R69.reuse, R46 ;  /* 0x0000002e45077221 */ /* 0x042fe20000010000 */
[----:B------:R-:W-:Y:S01]  /*bfc0*/  F2FP.F16.F32.PACK_AB R122, R69, R122 ;  /* 0x0000007a457a723e */ /* 0x000fe200000000ff */
[C---:B--2---:R-:W-:Y:S01]  /*bfd0*/  FADD.FTZ R6, R87.reuse, R6 ;  /* 0x0000000657067221 */ /* 0x044fe20000010000 */
[----:B------:R-:W-:Y:S01]  /*bfe0*/  F2FP.F16.F32.PACK_AB R123, R87, R86 ;  /* 0x00000056577b723e */ /* 0x000fe200000000ff */
[----:B------:R-:W-:Y:S06]  /*bff0*/  @P2 BRA `(.L_x_1231) ;  /* 0x0000000000542947 */ /* 0x000fec0003800000 */
[C---:B------:R-:W-:Y:S01]  /*c000*/  ISETP.GT.AND P2, PT, R21.reuse, RZ, PT ;  /* 0x000000ff1500720c */ /* 0x040fe20003f44270 */
[----:B------:R-:W-:Y:S01]  /*c010*/  BSSY B0, `(.L_x_1232) ;  /* 0x0000010000007945 */ /* 0x000fe20003800000 */
[----:B------:R-:W-:-:S11]  /*c020*/  VIADD R20, R21, 0xffffffff ;  /* 0xffffffff15147836 */ /* 0x000fd60000000000 */
[----:B------:R-:W-:Y:S05]  /*c030*/  @P2 BRA `(.L_x_1233) ;  /* 0x0000000000202947 */ /* 0x000fea0003800000 */
[----:B------:R-:W-:Y:S01]  /*c040*/  UISETP.NE.AND UP1, UPT, UR5, 0x1, UPT ;  /* 0x000000010500788c */ /* 0x000fe2000bf25270 */
[----:B------:R-:W-:-:S05]  /*c050*/  IMAD.MOV R20, RZ, RZ, -R21 ;  /* 0x000000ffff147224 */ /* 0x000fca00078e0a15 */
[----:B------:R-:W-:-:S05]  /*c060*/  PLOP3.LUT P2, PT, PT, PT, UP1, 0x80, 0x0 ;  /* 0x000000000000781c */ /* 0x000fca0003f4f018 */
[----:B------:R-:W-:-:S08]  /*c070*/  @UP1 ULDC.64 UR6, c[0x0][0x9e8] ;  /* 0x00027a0000061ab9 */ /* 0x000fd00000000a00 */
[----:B------:R-:W-:-:S05]  /*c080*/  @P2 IMAD.HI.U32 R21, R20, UR6, RZ ;  /* 0x0000000614152c27 */ /* 0x000fca000f8e00ff */
[----:B------:R-:W-:-:S04]  /*c090*/  @P2 SHF.R.U32.HI R20, RZ, UR7, R21 ;  /* 0x00000007ff142c19 */ /* 0x000fc80008011615 */
[----:B------:R-:W-:Y:S01]  /*c0a0*/  LOP3.LUT R20, RZ, R20, RZ, 0x33, !PT ;  /* 0x00000014ff147212 */ /* 0x000fe200078e33ff */
[----:B------:R-:W-:Y:S06]  /*c0b0*/  BRA `(.L_x_1234) ;  /* 0x0000000000147947 */ /* 0x000fec0003800000 */
.L_x_1233:
[----:B------:R-:W-:-:S06]  /*c0c0*/  UISETP.NE.AND UP1, UPT, UR5, 0x1, UPT ;  /* 0x000000010500788c */ /* 0x000fcc000bf25270 */
[----:B------:R-:W-:-:S05]  /*c0d0*/  PLOP3.LUT P2, PT, PT, PT, UP1, 0x80, 0x0 ;  /* 0x000000000000781c */ /* 0x000fca0003f4f018 */
[----:B------:R-:W-:-:S08]  /*c0e0*/  @UP1 ULDC.64 UR6, c[0x0][0x9e8] ;  /* 0x00027a0000061ab9 */ /* 0x000fd00000000a00 */
[----:B------:R-:W-:-:S05]  /*c0f0*/  @P2 IMAD.HI.U32 R21, R20, UR6, RZ ;  /* 0x0000000614152c27 */ /* 0x000fca000f8e00ff */
[----:B------:R-:W-:-:S07]  /*c100*/  @P2 SHF.R.U32.HI R20, RZ, UR7, R21 ;  /* 0x00000007ff142c19 */ /* 0x000fce0008011615 */
.L_x_1234:
[----:B------:R-:W-:Y:S05]  /*c110*/  BSYNC B0 ;  /* 0x0000000000007941 */ /* 0x000fea0003800000 */
.L_x_1232:
[----:B------:R-:W-:-:S04]  /*c120*/  IMAD.U32 R21, RZ, RZ, UR5 ;  /* 0x00000005ff157e24 */ /* 0x000fc8000f8e00ff */
[----:B------:R-:W-:-:S05]  /*c130*/  IMAD R20, R20, UR5, R21 ;  /* 0x0000000514147c24 */ /* 0x000fca000f8e0215 */
[----:B------:R-:W-:-:S07]  /*c140*/  VIMNMX R13, R13, R20, PT ;  /* 0x000000140d0d7248 */ /* 0x000fce0003fe0100 */
.L_x_1231:
[----:B------:R-:W2:Y:S01]  /*c150*/  LDL R21, [R1+0x24] ;  /* 0x0000240001157983 */ /* 0x000ea20000100800 */
[----:B------:R-:W-:Y:S01]  /*c160*/  SHF.R.S32.HI R20, RZ, 0x1f, R13 ;  /* 0x0000001fff147819 */ /* 0x000fe2000001140d */
[----:B------:R-:W-:Y:S01]  /*c170*/  ULDC UR24, c[0x0][0x9e4] ;  /* 0x0002790000187ab9 */ /* 0x000fe20000000800 */
[----:B------:R-:W-:Y:S01]  /*c180*/  ULDC UR4, c[0x0][0x9e4] ;  /* 0x0002790000047ab9 */ /* 0x000fe20000000800 */
[----:B------:R-:W-:Y:S01]  /*c190*/  ULDC UR25, c[0x0][0x9dc] ;  /* 0x0002770000197ab9 */ /* 0x000fe20000000800 */
[----:B------:R-:W-:Y:S01]  /*c1a0*/  LEA.HI R20, R20, R13, RZ, 0x7 ;  /* 0x0000000d14147211 */ /* 0x000fe200078f38ff */
[----:B------:R-:W-:Y:S01]  /*c1b0*/  ULDC UR27, c[0x0][0x9dc] ;  /* 0x00027700001b7ab9 */ /* 0x000fe20000000800 */
[----:B------:R-:W-:Y:S01]  /*c1c0*/  ULDC UR5, c[0x0][0x988] ;  /* 0x0002620000057ab9 */ /* 0x000fe20000000800 */
[----:B------:R-:W-:Y:S01]  /*c1d0*/  ULDC UR7, c[0x0][0x988] ;  /* 0x0002620000077ab9 */ /* 0x000fe20000000800 */
[----:B------:R-:W-:Y:S01]  /*c1e0*/  SHF.R.S32.HI R20, RZ, 0x7, R20 ;  /* 0x00000007ff147819 */ /* 0x000fe20000011414 */
[----:B------:R-:W-:Y:S01]  /*c1f0*/  ULDC UR6, c[0x0][0x988] ;  /* 0x0002620000067ab9 */ /* 0x000fe20000000800 */
[----:B------:R-:W-:Y:S01]  /*c200*/  ULDC UR28, c[0x0][0x9e0] ;  /* 0x00027800001c7ab9 */ /* 0x000fe20000000800 */
[----:B------:R-:W-:Y:S01]  /*c210*/  ULDC UR26, c[0x0][0x9e0] ;  /* 0x00027800001a7ab9 */ /* 0x000fe20000000800 */
        /* <DEDUP_REMOVED lines=16> */
[----:B--2---:R-:W-:-:S04]  /*c320*/  VIMNMX R21, R21, R20, !PT ;  /* 0x0000001415157248 */ /* 0x004fc80007fe0100 */
[----:B------:R-:W-:Y:S01]  /*c330*/  ISETP.GE.AND P2, PT, R4, R21, PT ;  /* 0x000000150400720c */ /* 0x000fe20003f46270 */
[----:B------:R0:W-:-:S12]  /*c340*/  STL [R1+0x18], R21 ;  /* 0x0000181501007387 */ /* 0x0001d80000100800 */
[----:B0-----:R-:W-:Y:S05]  /*c350*/  @!P2 BRA `(.L_x_1235) ;  /* 0x0000002c00f8a947 */ /* 0x001fea0003800000 */
[----:B------:R-:W-:Y:S02]  /*c360*/  IMAD.IADD R23, R5, 0x1, R24 ;  /* 0x0000000105177824 */ /* 0x000fe400078e0218 */
[----:B------:R-:W-:Y:S02]  /*c370*/  IMAD.MOV.U32 R119, RZ, RZ, RZ ;  /* 0x000000ffff777224 */ /* 0x000fe400078e00ff */
[----:B------:R-:W-:Y:S01]  /*c380*/  VIADD R152, R23, 0x8 ;  /* 0x0000000817987836 */ /* 0x000fe20000000000 */
[----:B------:R-:W-:-:S04]  /*c390*/  LOP3.LUT R13, RZ, R23, RZ, 0x33, !PT ;  /* 0x00000017ff0d7212 */ /* 0x000fc800078e33ff */
[----:B------:R-:W-:-:S05]  /*c3a0*/  LOP3.LUT R12, RZ, R152, RZ, 0x33, !PT ;  /* 0x00000098ff0c7212 */ /* 0x000fca00078e33ff */
[----:B------:R0:W-:Y:S04]  /*c3b0*/  STL [R1], R12 ;  /* 0x0000000c01007387 */ /* 0x0001e80000100800 */
[----:B------:R0:W-:Y:S02]  /*c3c0*/  STL [R1+0x8], R13 ;  /* 0x0000080d01007387 */ /* 0x0001e40000100800 */
.L_x_1253:
[----:B0-----:R-:W2:Y:S01]  /*c3d0*/  LDL R12, [R1+0xc] ;  /* 0x00000c00010c7983 */ /* 0x001ea20000100800 */
        /* <DEDUP_REMOVED lines=10> */
.L_x_1237:
[----:B------:R-:W-:Y:S01]  /*c480*/  IMAD R13, R153, 0x8, R2 ;  /* 0x00000008990d7824 */ /* 0x000fe200078e0202 */
[----:B------:R-:W-:-:S04]  /*c490*/  SHF.L.U32 R12, R154, 0x1f, RZ ;  /* 0x0000001f9a0c7819 */ /* 0x000fc800000006ff */
[----:B------:R0:W1:Y:S01]  /*c4a0*/  SYNCS.PHASECHK.TRANS64.TRYWAIT P3, [R13+URZ+0x16830], R12 ;  /* 0x0168300c0d0075a7 */ /* 0x000062000806017f */
[----:B------:R-:W-:Y:S05]  /*c4b0*/  @!P0 BRA `(.L_x_1238) ;  /* 0x0000000000048947 */ /* 0x000fea0003800000 */
[----:B------:R-:W-:Y:S01]  /*c4c0*/  BPT.TRAP 0x1 ;  /* 0x000000040000795c */ /* 0x000fe20000300000 */
.L_x_1238:
[----:B------:R-:W-:Y:S04]  /*c4d0*/  BSSY B0, `(.L_x_1236) ;  /* 0x0000004000007945 */ /* 0x000fe80003800000 */
[----:B-1----:R-:W-:Y:S05]  /*c4e0*/  @P3 BRA `(.L_x_1239) ;  /* 0x0000000000083947 */ /* 0x002fea0003800000 */
[----:B------:R-:W1:Y:S02]  /*c4f0*/  SYNCS.PHASECHK.TRANS64.TRYWAIT P3, [R13+URZ+0x16830], R12 ;  /* 0x0168300c0d0075a7 */ /* 0x000e64000806017f */
[----:B-1----:R-:W-:Y:S05]  /*c500*/  @!P3 BRA `(.L_x_1240) ;  /* 0x000001040024b947 */ /* 0x002fea0003800000 */
.L_x_1239:
[----:B------:R-:W-:Y:S05]  /*c510*/  BSYNC B0 ;  /* 0x0000000000007941 */ /* 0x000fea0003800000 */
.L_x_1236:
[----:B01----:R-:W2:Y:S01]  /*c520*/  LDL R13, [R1+0x14] ;  /* 0x00001400010d7983 */ /* 0x003ea20000100800 */
[----:B------:R-:W0:Y:S01]  /*c530*/  S2R R12, SR_TID.X ;  /* 0x00000000000c7919 */ /* 0x000e220000002100 */
[----:B------:R-:W-:Y:S05]  /*c540*/  WARPSYNC.ALL ;  /* 0x0000000000007948 */ /* 0x000fea0003800000 */
[----:B------:R-:W-:Y:S01]  /*c550*/  IMAD.MOV.U32 R25, RZ, RZ, 0x40000040 ;  /* 0x40000040ff197424 */ /* 0x000fe200078e00ff */
[----:B0-----:R-:W-:Y:S02]  /*c560*/  SHF.R.U32.HI R12, RZ, 0x7, R12 ;  /* 0x00000007ff0c7819 */ /* 0x001fe4000001160c */
[----:B------:R-:W-:-:S02]  /*c570*/  R2UR UR8, R8 ;  /* 0x00000000080872ca */ /* 0x000fc400000e0000 */
[----:B------:R-:W-:Y:S02]  /*c580*/  R2UR UR9, R9 ;  /* 0x00000000090972ca */ /* 0x000fe400000e0000 */
[C---:B------:R-:W-:Y:S02]  /*c590*/  R2UR UR11, R25.reuse ;  /* 0x00000000190b72ca */ /* 0x040fe400000e0000 */
[----:B------:R-:W-:Y:S01]  /*c5a0*/  R2UR UR23, R25 ;  /* 0x00000000191772ca */ /* 0x000fe200000e0000 */
[----:B------:R-:W-:Y:S01]  /*c5b0*/  IMAD.MOV.U32 R21, RZ, RZ, 0x40000040 ;  /* 0x40000040ff157424 */ /* 0x000fe200078e00ff */
[----:B------:R-:W-:Y:S02]  /*c5c0*/  R2UR UR12, R156 ;  /* 0x000000009c0c72ca */ /* 0x000fe400000e0000 */
[----:B------:R-:W-:Y:S02]  /*c5d0*/  R2UR UR13, R157 ;  /* 0x000000009d0d72ca */ /* 0x000fe400000e0000 */
[----:B------:R-:W-:Y:S01]  /*c5e0*/  R2UR UR15, R21 ;  /* 0x00000000150f72ca */ /* 0x000fe200000e0000 */
[----:B--2---:R-:W-:-:S02]  /*c5f0*/  IMAD R24, R153, 0x400, R13 ;  /* 0x0000040099187824 */ /* 0x004fc400078e020d */
[----:B------:R-:W-:-:S05]  /*c600*/  VIADD R13, R12, 0x8 ;  /* 0x000000080c0d7836 */ /* 0x000fca0000000000 */
[----:B------:R0:W-:Y:S01]  /*c610*/  BAR.SYNC.DEFER_BLOCKING R13, 0x100 ;  /* 0x0004000d0000751d */ /* 0x0001e20000010000 */
[C---:B------:R-:W-:Y:S01]  /*c620*/  R2UR UR10, R24.reuse ;  /* 0x00000000180a72ca */ /* 0x040fe200000e0000 */
[C---:B------:R-:W-:Y:S02]  /*c630*/  VIADD R20, R24.reuse, 0x2 ;  /* 0x0000000218147836 */ /* 0x040fe40000000000 */
[C---:B------:R-:W-:Y:S02]  /*c640*/  VIADD R12, R24.reuse, 0x4 ;  /* 0x00000004180c7836 */ /* 0x040fe40000000000 */
[----:B------:R-:W-:-:S05]  /*c650*/  VIADD R24, R24, 0x6 ;  /* 0x0000000618187836 */ /* 0x000fca0000000000 */
[----:B------:R-:W-:Y:S02]  /*c660*/  R2UR UR22, R24 ;  /* 0x00000000181672ca */ /* 0x000fe400000e0000 */
[----:B------:R-:W-:-:S06]  /*c670*/  WARPGROUP.ARRIVE ;  /* 0x00000000000079c5 */ /* 0x000fcc0000000000 */
[----:B------:R-:W-:Y:S01]  /*c680*/  HGMMA.64x128x16.F32 R24, gdesc[UR8], RZ, !UPT, gsb0 ;  /* 0x01e00000081879f0 */ /* 0x000fe2000c0008ff */
[----:B------:R-:W-:Y:S01]  /*c690*/  R2UR UR14, R20 ;  /* 0x00000000140e72ca */ /* 0x000fe200000e0000 */
[----:B0-----:R-:W-:Y:S01]  /*c6a0*/  IMAD.MOV.U32 R13, RZ, RZ, 0x40000040 ;  /* 0x40000040ff0d7424 */ /* 0x001fe200078e00ff */
[----:B------:R-:W-:Y:S02]  /*c6b0*/  R2UR UR18, R12 ;  /* 0x000000000c1272ca */ /* 0x000fe400000e0000 */
[----:B------:R-:W-:Y:S02]  /*c6c0*/  R2UR UR16, R14 ;  /* 0x000000000e1072ca */ /* 0x000fe400000e0000 */
[----:B------:R-:W-:Y:S02]  /*c6d0*/  R2UR UR19, R13 ;  /* 0x000000000d1372ca */ /* 0x000fe400000e0000 */
[----:B------:R-:W-:Y:S01]  /*c6e0*/  R2UR UR17, R15 ;  /* 0x000000000f1172ca */ /* 0x000fe200000e0000 */
[----:B------:R-:W-:-:S02]  /*c6f0*/  WARPGROUP.DEPBAR.LE gsb0, 0x0 ;  /* 0x00008000000079c5 */ /* 0x000fc40000010000 */
[----:B------:R-:W-:-:S06]  /*c700*/  WARPGROUP.ARRIVE ;  /* 0x00000000000079c5 */ /* 0x000fcc0000000000 */
[----:B------:R-:W-:Y:S01]  /*c710*/  HGMMA.64x128x16.F32 R24, gdesc[UR12], R24, gsb0 ;  /* 0x01e000000c1879f0 */ /* 0x000fe20008000818 */
[----:B------:R-:W-:Y:S02]  /*c720*/  R2UR UR20, R10 ;  /* 0x000000000a1472ca */ /* 0x000fe400000e0000 */
[----:B------:R-:W-:Y:S01]  /*c730*/  R2UR UR21, R11 ;  /* 0x000000000b1572ca */ /* 0x000fe200000e0000 */
[----:B------:R-:W-:Y:S02]  /*c740*/  WARPGROUP.DEPBAR.LE gsb0, 0x0 ;  /* 0x00008000000079c5 */ /* 0x000fe40000010000 */
[----:B------:R-:W-:-:S06]  /*c750*/  WARPGROUP.ARRIVE ;  /* 0x00000000000079c5 */ /* 0x000fcc0000000000 */
[----:B------:R-:W-:Y:S03]  /*c760*/  HGMMA.64x128x16.F32 R24, gdesc[UR16], R24, gsb0 ;  /* 0x01e00000101879f0 */ /* 0x000fe60008000818 */
[----:B------:R-:W-:Y:S02]  /*c770*/  WARPGROUP.DEPBAR.LE gsb0, 0x0 ;  /* 0x00008000000079c5 */ /* 0x000fe40000010000 */
[----:B------:R-:W-:-:S07]  /*c780*/  WARPGROUP.ARRIVE ;  /* 0x00000000000079c5 */ /* 0x000fce0000000000 */
[----:B------:R-:W-:Y:S03]  /*c790*/  HGMMA.64x128x16.F32 R24, gdesc[UR20], R24, gsb0 ;  /* 0x01e00000141879f0 */ /* 0x000fe60008000818 */
[----:B------:R-:W-:Y:S02]  /*c7a0*/  WARPGROUP.DEPBAR.LE gsb0, 0x0 ;  /* 0x00008000000079c5 */ /* 0x000fe40000010000 */
[----:B------:R-:W-:Y:S05]  /*c7b0*/  @P2 BRA `(.L_x_1241) ;  /* 0x0000000000282947 */ /* 0x000fea0003800000 */
[----:B------:R-:W-:Y:S05]  /*c7c0*/  @!P0 BRA `(.L_x_1242) ;  /* 0x0000000000048947 */ /* 0x000fea0003800000 */
[----:B------:R-:W-:Y:S01]  /*c7d0*/  BPT.TRAP 0x1 ;  /* 0x000000040000795c */ /* 0x000fe20000300000 */
.L_x_1242:
[----:B------:R-:W-:Y:S01]  /*c7e0*/  SHF.L.U32 R12, R19, 0x1f, RZ ;  /* 0x0000001f130c7819 */ /* 0x000fe200000006ff */
[----:B------:R-:W-:-:S04]  /*c7f0*/  IMAD R13, R16, 0x8, R2 ;  /* 0x00000008100d7824 */ /* 0x000fc800078e0202 */
[----:B------:R0:W1:Y:S01]  /*c800*/  SYNCS.PHASECHK.TRANS64.TRYWAIT P2, [R13+URZ+0x16850], R12 ;  /* 0x0168500c0d0075a7 */ /* 0x000062000804017f */
[----:B------:R-:W-:Y:S05]  /*c810*/  @!P0 BRA `(.L_x_1243) ;  /* 0x0000000000048947 */ /* 0x000fea0003800000 */
[----:B------:R-:W-:Y:S01]  /*c820*/  BPT.TRAP 0x1 ;  /* 0x000000040000795c */ /* 0x000fe20000300000 */
.L_x_1243:
[----:B-1----:R-:W-:Y:S05]  /*c830*/  @P2 BRA `(.L_x_1241) ;  /* 0x0000000000082947 */ /* 0x002fea0003800000 */
[----:B------:R-:W1:Y:S02]  /*c840*/  SYNCS.PHASECHK.TRANS64.TRYWAIT P2, [R13+URZ+0x16850], R12 ;  /* 0x0168500c0d0075a7 */ /* 0x000e64000804017f */
[----:B-1----:R-:W-:Y:S05]  /*c850*/  @!P2 BRA `(.L_x_1244) ;  /* 0x000001000064a947 */ /* 0x002fea0003800000 */
.L_x_1241:
[----:B01----:R-:W-:Y:S01]  /*c860*/  VIADD R12, R2, 0x400 ;  /* 0x00000400020c7836 */ /* 0x003fe20000000000 */
[----:B------:R-:W-:Y:S05]  /*c870*/  WARPSYNC.ALL ;  /* 0x0000000000007948 */ /* 0x000fea0003800000 */
[----:B------:R-:W-:Y:S01]  /*c880*/  SHF.R.U32.HI R12, RZ, 0x4, R12 ;  /* 0x00000004ff0c7819 */ /* 0x000fe2000001160c */
[----:B------:R-:W-:Y:S01]  /*c890*/  IMAD.MOV.U32 R13, RZ, RZ, 0x40000040 ;  /* 0x40000040ff0d7424 */ /* 0x000fe200078e00ff */
[----:B------:R-:W-:Y:S02]  /*c8a0*/  WARPGROUP.ARRIVE ;  /* 0x00000000000079c5 */ /* 0x000fe40000000000 */
[----:B------:R-:W-:-:S02]  /*c8b0*/  LOP3.LUT R12, R12, 0x3fff, RZ, 0xc0, !PT ;  /* 0x00003fff0c0c7812 */ /* 0x000fc400078ec0ff */
[----:B------:R-:W-:-:S03]  /*c8c0*/  R2UR UR11, R13 ;  /* 0x000000000d0b72ca */ /* 0x000fc600000e0000 */
[----:B------:R-:W-:-:S05]  /*c8d0*/  IMAD R12, R16, 0x400, R12 ;  /* 0x00000400100c7824 */ /* 0x000fca00078e020c */
[----:B------:R-:W-:-:S13]  /*c8e0*/  R2UR UR10, R12 ;  /* 0x000000000c0a72ca */ /* 0x000fda00000e0000 */
[----:B------:R-:W-:Y:S01]  /*c8f0*/  HGMMA.64x64x16.F32 R88, R148, gdesc[UR8].tnspB, R88, gsb0 ;  /* 0x40e0000894587df0 */ /* 0x000fe20008000858 */
[----:B------:R-:W-:Y:S02]  /*c900*/  VIADD R20, R12, 0x80 ;  /* 0x000000800c147836 */ /* 0x000fe40000000000 */
[----:B------:R-:W-:-:S03]  /*c910*/  IMAD.MOV.U32 R21, RZ, RZ, 0x40000040 ;  /* 0x40000040ff157424 */ /* 0x000fc600078e00ff */
[----:B------:R-:W-:Y:S02]  /*c920*/  R2UR UR10, R20 ;  /* 0x00000000140a72ca */ /* 0x000fe400000e0000 */
[----:B------:R-:W-:Y:S01]  /*c930*/  R2UR UR11, R21 ;  /* 0x00000000150b72ca */ /* 0x000fe200000e0000 */
[----:B------:R-:W-:Y:S02]  /*c940*/  VIADD R20, R12, 0x100 ;  /* 0x000001000c147836 */ /* 0x000fe40000000000 */
[----:B------:R-:W-:Y:S01]  /*c950*/  IMAD.MOV.U32 R21, RZ, RZ, 0x40000040 ;  /* 0x40000040ff157424 */ /* 0x000fe200078e00ff */
[----:B------:R-:W-:Y:S02]  /*c960*/  WARPGROUP.DEPBAR.LE gsb0, 0x0 ;  /* 0x00008000000079c5 */ /* 0x000fe40000010000 */
[----:B------:R-:W-:Y:S01]  /*c970*/  WARPGROUP.ARRIVE ;  /* 0x00000000000079c5 */ /* 0x000fe20000000000 */
[----:B------:R-:W2:Y:S04]  /*c980*/  LDL R150, [R1+0x1c] ;  /* 0x00001c0001967983 */ /* 0x000ea80000100800 */
[----:B------:R-:W3:Y:S02]  /*c990*/  LDL R151, [R1+0x20] ;  /* 0x0000200001977983 */ /* 0x000ee40000100800 */
[----:B------:R-:W-:Y:S01]  /*c9a0*/  HGMMA.64x64x16.F32 R88, R144, gdesc[UR8].tnspB, R88, gsb0 ;  /* 0x40e0000890587df0 */ /* 0x000fe20008000858 */
[----:B------:R-:W-:Y:S01]  /*c9b0*/  R2UR UR10, R20 ;  /* 0x00000000140a72ca */ /* 0x000fe200000e0000 */
[----:B------:R-:W-:Y:S01]  /*c9c0*/  VIADD R20, R12, 0x180 ;  /* 0x000001800c147836 */ /* 0x000fe20000000000 */
[----:B------:R-:W-:Y:S01]  /*c9d0*/  R2UR UR11, R21 ;  /* 0x00000000150b72ca */ /* 0x000fe200000e0000 */
[----:B------:R-:W-:Y:S01]  /*c9e0*/  IMAD.MOV.U32 R21, RZ, RZ, 0x40000040 ;  /* 0x40000040ff157424 */ /* 0x000fe200078e00ff */
[----:B------:R-:W0:Y:S01]  /*c9f0*/  S2R R148, SR_TID.X ;  /* 0x0000000000947919 */ /* 0x000e220000002100 */
[----:B------:R-:W-:-:S02]  /*ca00*/  IMAD.MOV.U32 R13, RZ, RZ, 0x40000040 ;  /* 0x40000040ff0d7424 */ /* 0x000fc400078e00ff */
[----:B------:R-:W-:-:S04]  /*ca10*/  @!P1 IMAD R19, R153, 0x8, R2 ;  /* 0x0000000899139824 */ /* 0x000fc800078e0202 */
[----:B------:R-:W-:-:S05]  /*ca20*/  @!P1 VIADD R19, R19, 0x16840 ;  /* 0x0001684013139836 */ /* 0x000fca0000000000 */
[----:B------:R-:W-:Y:S02]  /*ca30*/  @!P1 PRMT R19, RZ, 0x654, R19 ;  /* 0x00000654ff139816 */ /* 0x000fe40000000013 */
[----:B0-----:R-:W-:Y:S02]  /*ca40*/  SHF.R.U32.HI R149, RZ, 0x7, R148 ;  /* 0x00000007ff957819 */ /* 0x001fe40000011694 */
[----:B------:R-:W-:Y:S01]  /*ca50*/  ISETP.GE.U32.AND P2, PT, R148, 0x180, PT ;  /* 0x000001809400780c */ /* 0x000fe20003f46070 */
[----:B------:R-:W-:Y:S02]  /*ca60*/  WARPGROUP.DEPBAR.LE gsb0, 0x0 ;  /* 0x00008000000079c5 */ /* 0x000fe40000010000 */
[----:B------:R-:W-:-:S06]  /*ca70*/  WARPGROUP.ARRIVE ;  /* 0x00000000000079c5 */ /* 0x000fcc0000000000 */
[----:B------:R-:W-:Y:S01]  /*ca80*/  HGMMA.64x64x16.F32 R88, R140, gdesc[UR8].tnspB, R88, gsb0 ;  /* 0x40e000088c587df0 */ /* 0x000fe20008000858 */
[----:B------:R-:W-:Y:S01]  /*ca90*/  R2UR UR10, R20 ;  /* 0x00000000140a72ca */ /* 0x000fe200000e0000 */
[----:B------:R-:W-:Y:S01]  /*caa0*/  VIADD R20, R12, 0x200 ;  /* 0x000002000c147836 */ /* 0x000fe20000000000 */
[----:B------:R-:W-:Y:S01]  /*cab0*/  R2UR UR11, R21 ;  /* 0x00000000150b72ca */ /* 0x000fe200000e0000 */
[----:B------:R-:W-:Y:S01]  /*cac0*/  IMAD.MOV.U32 R21, RZ, RZ, 0x40000040 ;  /* 0x40000040ff157424 */ /* 0x000fe200078e00ff */
[----:B------:R-:W-:Y:S02]  /*cad0*/  WARPGROUP.DEPBAR.LE gsb0, 0x0 ;  /* 0x00008000000079c5 */ /* 0x000fe40000010000 */
[----:B------:R-:W-:-:S09]  /*cae0*/  WARPGROUP.ARRIVE ;  /* 0x00000000000079c5 */ /* 0x000fd20000000000 */
        /* <DEDUP_REMOVED lines=9> */
[C---:B------:R-:W-:Y:S01]  /*cb80*/  VIADD R20, R12.reuse, 0x300 ;  /* 0x000003000c147836 */ /* 0x040fe20000000000 */
[----:B------:R-:W-:Y:S01]  /*cb90*/  R2UR UR11, R21 ;  /* 0x00000000150b72ca */ /* 0x000fe200000e0000 */
[----:B------:R-:W-:Y:S02]  /*cba0*/  IMAD.MOV.U32 R21, RZ, RZ, 0x40000040 ;  /* 0x40000040ff157424 */ /* 0x000fe400078e00ff */
[----:B------:R-:W-:Y:S01]  /*cbb0*/  VIADD R12, R12, 0x380 ;  /* 0x000003800c0c7836 */ /* 0x000fe20000000000 */
[----:B------:R-:W-:Y:S02]  /*cbc0*/  WARPGROUP.DEPBAR.LE gsb0, 0x0 ;  /* 0x00008000000079c5 */ /* 0x000fe40000010000 */
[----:B------:R-:W-:-:S07]  /*cbd0*/  WARPGROUP.ARRIVE ;  /* 0x00000000000079c5 */ /* 0x000fce0000000000 */
[----:B------:R-:W-:Y:S01]  /*cbe0*/  HGMMA.64x64x16.F32 R88, R128, gdesc[UR8].tnspB, R88, gsb0 ;  /* 0x40e0000880587df0 */ /* 0x000fe20008000858 */
[----:B------:R-:W-:Y:S02]  /*cbf0*/  R2UR UR10, R20 ;  /* 0x00000000140a72ca */ /* 0x000fe400000e0000 */
[----:B------:R-:W-:Y:S01]  /*cc00*/  R2UR UR11, R21 ;  /* 0x00000000150b72ca */ /* 0x000fe200000e0000 */
[----:B------:R-:W-:Y:S02]  /*cc10*/  WARPGROUP.DEPBAR.LE gsb0, 0x0 ;  /* 0x00008000000079c5 */ /* 0x000fe40000010000 */
[----:B------:R-:W-:-:S10]  /*cc20*/  WARPGROUP.ARRIVE ;  /* 0x00000000000079c5 */ /* 0x000fd40000000000 */
[----:B------:R-:W-:Y:S01]  /*cc30*/  HGMMA.64x64x16.F32 R88, R124, gdesc[UR8].tnspB, R88, gsb0 ;  /* 0x40e000087c587df0 */ /* 0x000fe20008000858 */
[----:B------:R-:W-:Y:S01]  /*cc40*/  R2UR UR10, R12 ;  /* 0x000000000c0a72ca */ /* 0x000fe200000e0000 */
[----:B------:R-:W-:Y:S01]  /*cc50*/  VIADD R12, R149, 0x9 ;  /* 0x00000009950c7836 */ /* 0x000fe20000000000 */
[----:B------:R-:W-:Y:S01]  /*cc60*/  R2UR UR11, R13 ;  /* 0x000000000d0b72ca */ /* 0x000fe200000e0000 */
[----:B------:R-:W-:-:S03]  /*cc70*/  IMAD.SHL.U32 R13, R4, 0x80, RZ ;  /* 0x00000080040d7824 */ /* 0x000fc600078e00ff */
[----:B------:R-:W-:Y:S02]  /*cc80*/  SEL R20, R12, 0x9, !P2 ;  /* 0x000000090c147807 */ /* 0x000fe40005000000 */
[----:B--2---:R-:W-:Y:S02]  /*cc90*/  IADD3 R12, R150, 0x1, -R13 ;  /* 0x00000001960c7810 */ /* 0x004fe40007ffe80d */
[----:B------:R-:W-:Y:S01]  /*cca0*/  PLOP3.LUT P2, PT, PT, PT, UP0, 0x40, 0x0 ;  /* 0x000000000000781c */ /* 0x000fe20003f4e808 */
[----:B------:R-:W-:Y:S02]  /*ccb0*/  WARPGROUP.DEPBAR.LE gsb0, 0x0 ;  /* 0x00008000000079c5 */ /* 0x000fe40000010000 */
[----:B------:R-:W-:-:S06]  /*ccc0*/  WARPGROUP.ARRIVE ;  /* 0x00000000000079c5 */ /* 0x000fcc0000000000 */
[----:B------:R-:W-:Y:S03]  /*ccd0*/  HGMMA.64x64x16.F32 R88, R120, gdesc[UR8].tnspB, R88, gsb0 ;  /* 0x40e0000878587df0 */ /* 0x000fe60008000858 */
[----:B------:R-:W-:Y:S02]  /*cce0*/  WARPGROUP.DEPBAR.LE gsb0, 0x0 ;  /* 0x00008000000079c5 */ /* 0x000fe40000010000 */
[----:B---3--:R-:W-:Y:S01]  /*ccf0*/  IMAD.IADD R120, R12, 0x1, -R151 ;  /* 0x000000010c787824 */ /* 0x008fe200078e0a97 */
[----:B------:R0:W-:Y:S06]  /*cd00*/  BAR.ARV R20, 0x100 ;  /* 0x000400140000751d */ /* 0x0001ec0000002000 */
[----:B------:R-:W-:Y:S01]  /*cd10*/  IMAD.U32 R12, RZ, RZ, UR25 ;  /* 0x00000019ff0c7e24 */ /* 0x000fe2000f8e00ff */
[----:B------:R1:W-:Y:S01]  /*cd20*/  @!P1 SYNCS.ARRIVE.TRANS64.RED.A1T0 RZ, [R19+URZ], RZ ;  /* 0x000000ff13ff99a7 */ /* 0x0003e2000810043f */
[----:B------:R-:W-:-:S03]  /*cd30*/  IMAD R120, R155, -0x2, R120 ;  /* 0xfffffffe9b787824 */ /* 0x000fc600078e0278 */
[----:B------:R-:W-:Y:S01]  /*cd40*/  LOP3.LUT R121, RZ, R12, RZ, 0x33, !PT ;  /* 0x0000000cff797212 */ /* 0x000fe200078e33ff */
[----:B------:R-:W-:-:S04]  /*cd50*/  VIADD R122, R120, UR28 ;  /* 0x0000001c787a7c36 */ /* 0x000fc80008000000 */
[----:B------:R-:W-:Y:S02]  /*cd60*/  IMAD.IADD R121, R121, 0x1, R120 ;  /* 0x0000000179797824 */ /* 0x000fe400078e0278 */
[C---:B------:R-:W-:Y:S02]  /*cd70*/  IMAD.IADD R120, R5.reuse, 0x1, R122 ;  /* 0x0000000105787824 */ /* 0x040fe400078e027a */
[----:B-1----:R-:W-:Y:S01]  /*cd80*/  IMAD.IADD R19, R5, 0x1, R121 ;  /* 0x0000000105137824 */ /* 0x002fe200078e0279 */
[----:B0-----:R-:W-:Y:S06]  /*cd90*/  @P2 BRA `(.L_x_1245) ;  /* 0x00000000005c2947 */ /* 0x001fec0003800000 */
[----:B------:R-:W-:Y:S01]  /*cda0*/  ISETP.GT.AND P2, PT, R23, -0x1, PT ;  /* 0xffffffff1700780c */ /* 0x000fe20003f44270 */
[----:B------:R-:W-:-:S12]  /*cdb0*/  BSSY B0, `(.L_x_1246) ;  /* 0x0000011000007945 */ /* 0x000fd80003800000 */
[----:B------:R-:W-:Y:S05]  /*cdc0*/  @P2 BRA `(.L_x_1247) ;  /* 0x0000000000242947 */ /* 0x000fea0003800000 */
[----:B------:R-:W2:Y:S01]  /*cdd0*/  LDL R151, [R1+0x8] ;  /* 0x0000080001977983 */ /* 0x000ea20000100800 */
[----:B------:R-:W-:-:S05]  /*cde0*/  IMAD.U32 R123, RZ, RZ, UR24 ;  /* 0x00000018ff7b7e24 */ /* 0x000fca000f8e00ff */
[----:B------:R-:W-:-:S13]  /*cdf0*/  ISETP.NE.AND P2, PT, R123, 0x1, PT ;  /* 0x000000017b00780c */ /* 0x000fda0003f45270 */
[----:B------:R-:W2:Y:S02]  /*ce00*/  @P2 LDC.64 R20, c[0x0][0x9e8] ;  /* 0x00027a00ff142b82 */ /* 0x000ea40000000a00 */
[----:B--2---:R-:W-:-:S04]  /*ce10*/  @P2 IMAD.HI.U32 R124, R151, R20, RZ ;  /* 0x00000014977c2227 */ /* 0x004fc800078e00ff */
[----:B------:R-:W-:Y:S01]  /*ce20*/  IMAD.MOV.U32 R20, RZ, RZ, R151 ;  /* 0x000000ffff147224 */ /* 0x000fe200078e0097 */
[----:B------:R-:W-:-:S04]  /*ce30*/  @P2 SHF.R.U32.HI R20, RZ, R21, R124 ;  /* 0x00000015ff142219 */ /* 0x000fc8000001167c */
[----:B------:R-:W-:Y:S01]  /*ce40*/  LOP3.LUT R20, RZ, R20, RZ, 0x33, !PT ;  /* 0x00000014ff147212 */ /* 0x000fe200078e33ff */
[----:B------:R-:W-:Y:S06]  /*ce50*/  BRA `(.L_x_1248) ;  /* 0x0000000000187947 */ /* 0x000fec0003800000 */
.L_x_1247:
[----:B------:R-:W-:-:S05]  /*ce60*/  IMAD.U32 R123, RZ, RZ, UR24 ;  /* 0x00000018ff7b7e24 */ /* 0x000fca000f8e00ff */
[----:B------:R-:W-:-:S13]  /*ce70*/  ISETP.NE.AND P2, PT, R123, 0x1, PT ;  /* 0x000000017b00780c */ /* 0x000fda0003f45270 */
[----:B------:R-:W0:Y:S02]  /*ce80*/  @P2 LDC.64 R20, c[0x0][0x9e8] ;  /* 0x00027a00ff142b82 */ /* 0x000e240000000a00 */
[----:B0-----:R-:W-:-:S04]  /*ce90*/  @P2 IMAD.HI.U32 R124, R23, R20, RZ ;  /* 0x00000014177c2227 */ /* 0x001fc800078e00ff */
[----:B------:R-:W-:Y:S01]  /*cea0*/  IMAD.MOV.U32 R20, RZ, RZ, R23 ;  /* 0x000000ffff147224 */ /* 0x000fe200078e0017 */
[----:B------:R-:W-:-:S07]  /*ceb0*/  @P2 SHF.R.U32.HI R20, RZ, R21, R124 ;  /* 0x00000015ff142219 */ /* 0x000fce000001167c */
.L_x_1248:
[----:B------:R-:W-:Y:S05]  /*cec0*/  BSYNC B0 ;  /* 0x0000000000007941 */ /* 0x000fea0003800000 */
.L_x_1246:
[----:B------:R-:W-:-:S04]  /*ced0*/  IMAD R20, R20, R123, -R13 ;  /* 0x0000007b14147224 */ /* 0x000fc800078e0a0d */
[----:B------:R-:W-:-:S05]  /*cee0*/  IMAD R20, R155, -0x2, R20 ;  /* 0xfffffffe9b147824 */ /* 0x000fca00078e0214 */
[----:B------:R-:W-:Y:S02]  /*cef0*/  VIADDMNMX R120, R20, R123, R120, PT ;  /* 0x0000007b14787246 */ /* 0x000fe40003800178 */
[----:B------:R-:W-:-:S07]  /*cf00*/  VIMNMX R19, R19, R20, !PT ;  /* 0x0000001413137248 */ /* 0x000fce0007fe0100 */
.L_x_1245:
[----:B------:R-:W-:Y:S02]  /*cf10*/  ISETP.GT.AND P2, PT, R4, -0x1, PT ;  /* 0xffffffff0400780c */ /* 0x000fe40003f44270 */
[----:B------:R-:W-:Y:S02]  /*cf20*/  IADD3 R122, R122, 0x8, R5 ;  /* 0x000000087a7a7810 */ /* 0x000fe40007ffe005 */
[C---:B------:R-:W-:Y:S02]  /*cf30*/  ISETP.GT.AND P5, PT, R19.reuse, 0x8, P2 ;  /* 0x000000081300780c */ /* 0x040fe400017a4270 */
[C---:B------:R-:W-:Y:S02]  /*cf40*/  ISETP.GT.AND P4, PT, R19.reuse, RZ, P2 ;  /* 0x000000ff1300720c */ /* 0x040fe40001784270 */
[----:B------:R-:W-:Y:S02]  /*cf50*/  ISETP.LT.OR P5, PT, R120, 0x9, P5 ;  /* 0x000000097800780c */ /* 0x000fe40002fa1670 */
[----:B------:R-:W-:-:S02]  /*cf60*/  ISETP.GT.AND P3, PT, R19, 0x1, P2 ;  /* 0x000000011300780c */ /* 0x000fc40001764270 */
[----:B------:R-:W-:Y:S02]  /*cf70*/  FSEL R28, R28, -INF , !P5 ;  /* 0xff8000001c1c7808 */ /* 0x000fe40006800000 */
[----:B------:R-:W-:Y:S02]  /*cf80*/  ISETP.GT.AND P5, PT, R19, 0x11, P2 ;  /* 0x000000111300780c */ /* 0x000fe400017a4270 */
[C---:B------:R-:W-:Y:S02]  /*cf90*/  ISETP.LT.OR P4, PT, R120.reuse, 0x1, P4 ;  /* 0x000000017800780c */ /* 0x040fe40002781670 */
[C---:B------:R-:W-:Y:S02]  /*cfa0*/  ISETP.LT.OR P3, PT, R120.reuse, 0x2, P3 ;  /* 0x000000027800780c */ /* 0x040fe40001f61670 */
[----:B------:R-:W-:Y:S02]  /*cfb0*/  ISETP.LT.OR P5, PT, R120, 0x12, P5 ;  /* 0x000000127800780c */ /* 0x000fe40002fa1670 */
[----:B------:R-:W-:-:S02]  /*cfc0*/  FSEL R24, R24, -INF , !P4 ;  /* 0xff80000018187808 */ /* 0x000fc40006000000 */
[----:B------:R-:W-:Y:S02]  /*cfd0*/  FSEL R25, R25, -INF , !P3 ;  /* 0xff80000019197808 */ /* 0x000fe40005800000 */
[C---:B------:R-:W-:Y:S02]  /*cfe0*/  ISETP.GT.AND P4, PT, R19.reuse, 0x9, P2 ;  /* 0x000000091300780c */ /* 0x040fe40001784270 */
[----:B------:R-:W-:Y:S02]  /*cff0*/  ISETP.GT.AND P3, PT, R19, 0x10, P2 ;  /* 0x000000101300780c */ /* 0x000fe40001764270 */
[----:B------:R-:W-:Y:S02]  /*d000*/  FSEL R33, R33, -INF , !P5 ;  /* 0xff80000021217808 */ /* 0x000fe40006800000 */
[----:B------:R-:W-:Y:S02]  /*d010*/  ISETP.GT.AND P5, PT, R19, 0x20, P2 ;  /* 0x000000201300780c */ /* 0x000fe400017a4270 */
[----:B------:R-:W-:-:S02]  /*d020*/  ISETP.LT.OR P4, PT, R120, 0xa, P4 ;  /* 0x0000000a7800780c */ /* 0x000fc40002781670 */
[C---:B------:R-:W-:Y:S02]  /*d030*/  ISETP.LT.OR P3, PT, R120.reuse, 0x11, P3 ;  /* 0x000000117800780c */ /* 0x040fe40001f61670 */
[----:B------:R-:W-:Y:S02]  /*d040*/  ISETP.LT.OR P5, PT, R120, 0x21, P5 ;  /* 0x000000217800780c */ /* 0x000fe40002fa1670 */
[----:B------:R-:W-:Y:S02]  /*d050*/  FSEL R29, R29, -INF , !P4 ;  /* 0xff8000001d1d7808 */ /* 0x000fe40006000000 */
[----:B------:R-:W-:Y:S02]  /*d060*/  FSEL R32, R32, -INF , !P3 ;  /* 0xff80000020207808 */ /* 0x000fe40005800000 */
[C---:B------:R-:W-:Y:S02]  /*d070*/  ISETP.GT.AND P4, PT, R19.reuse, 0x18, P2 ;  /* 0x000000181300780c */ /* 0x040fe40001784270 */
        /* <DEDUP_REMOVED lines=65> */
[----:B------:R-:W-:Y:S02]  /*d490*/  PLOP3.LUT P5, PT, PT, PT, UP0, 0x40, 0x0 ;  /* 0x000000000000781c */ /* 0x000fe40003fae808 */
[----:B------:R-:W-:-:S02]  /*d4a0*/  ISETP.LT.OR P4, PT, R120, 0x6a, P4 ;  /* 0x0000006a7800780c */ /* 0x000fc40002781670 */
[----:B------:R-:W-:Y:S02]  /*d4b0*/  ISETP.LT.OR P3, PT, R120, 0x71, P3 ;  /* 0x000000717800780c */ /* 0x000fe40001f61670 */
[----:B------:R-:W-:Y:S02]  /*d4c0*/  FSEL R77, R77, -INF , !P4 ;  /* 0xff8000004d4d7808 */ /* 0x000fe40006000000 */
[----:B------:R-:W-:Y:S02]  /*d4d0*/  FSEL R80, R80, -INF , !P3 ;  /* 0xff80000050507808 */ /* 0x000fe40005800000 */
[C---:B------:R-:W-:Y:S02]  /*d4e0*/  ISETP.GT.AND P4, PT, R19.reuse, 0x78, P2 ;  /* 0x000000781300780c */ /* 0x040fe40001784270 */
[----:B------:R-:W-:Y:S02]  /*d4f0*/  ISETP.GT.AND P3, PT, R19, 0x79, P2 ;  /* 0x000000791300780c */ /* 0x000fe40001764270 */
[----:B------:R-:W-:-:S02]  /*d500*/  ISETP.LT.OR P4, PT, R120, 0x79, P4 ;  /* 0x000000797800780c */ /* 0x000fc40002781670 */
[----:B------:R-:W-:Y:S02]  /*d510*/  ISETP.LT.OR P3, PT, R120, 0x7a, P3 ;  /* 0x0000007a7800780c */ /* 0x000fe40001f61670 */
[----:B------:R-:W-:Y:S02]  /*d520*/  IADD3 R121, R121, 0x8, R5 ;  /* 0x0000000879797810 */ /* 0x000fe40007ffe005 */
[----:B------:R-:W-:Y:S02]  /*d530*/  FSEL R84, R84, -INF , !P4 ;  /* 0xff80000054547808 */ /* 0x000fe40006000000 */
[----:B------:R-:W-:Y:S01]  /*d540*/  FSEL R85, R85, -INF , !P3 ;  /* 0xff80000055557808 */ /* 0x000fe20005800000 */
[----:B------:R-:W-:Y:S06]  /*d550*/  @P5 BRA `(.L_x_1249) ;  /* 0x00000000005c5947 */ /* 0x000fec0003800000 */
[----:B------:R-:W-:Y:S01]  /*d560*/  ISETP.GT.AND P3, PT, R152, -0x1, PT ;  /* 0xffffffff9800780c */ /* 0x000fe20003f64270 */
[----:B------:R-:W-:-:S12]  /*d570*/  BSSY B0, `(.L_x_1250) ;  /* 0x0000011000007945 */ /* 0x000fd80003800000 */
[----:B------:R-:W-:Y:S05]  /*d580*/  @P3 BRA `(.L_x_1251) ;  /* 0x0000000000243947 */ /* 0x000fea0003800000 */
[----:B------:R-:W2:Y:S01]  /*d590*/  LDL R123, [R1] ;  /* 0x00000000017b7983 */ /* 0x000ea20000100800 */
        /* <DEDUP_REMOVED lines=8> */
.L_x_1251:
[----:B------:R-:W-:-:S05]  /*d620*/  IMAD.U32 R19, RZ, RZ, UR24 ;  /* 0x00000018ff137e24 */ /* 0x000fca000f8e00ff */
[----:B------:R-:W-:-:S13]  /*d630*/  ISETP.NE.AND P3, PT, R19, 0x1, PT ;  /* 0x000000011300780c */ /* 0x000fda0003f65270 */
[----:B------:R-:W0:Y:S02]  /*d640*/  @P3 LDC.64 R20, c[0x0][0x9e8] ;  /* 0x00027a00ff143b82 */ /* 0x000e240000000a00 */
[----:B0-----:R-:W-:-:S04]  /*d650*/  @P3 IMAD.HI.U32 R120, R152, R20, RZ ;  /* 0x0000001498783227 */ /* 0x001fc800078e00ff */
[----:B------:R-:W-:Y:S01]  /*d660*/  IMAD.MOV.U32 R20, RZ, RZ, R152 ;  /* 0x000000ffff147224 */ /* 0x000fe200078e0098 */
[----:B------:R-:W-:-:S07]  /*d670*/  @P3 SHF.R.U32.HI R20, RZ, R21, R120 ;  /* 0x00000015ff143219 */ /* 0x000fce0000011678 */
.L_x_1252:
[----:B------:R-:W-:Y:S05]  /*d680*/  BSYNC B0 ;  /* 0x0000000000007941 */ /* 0x000fea0003800000 */
.L_x_1250:
[----:B------:R-:W-:-:S04]  /*d690*/  IMAD R20, R20, R19, -R13 ;  /* 0x0000001314147224 */ /* 0x000fc800078e0a0d */
[----:B------:R-:W-:-:S05]  /*d6a0*/  IMAD R20, R155, -0x2, R20 ;  /* 0xfffffffe9b147824 */ /* 0x000fca00078e0214 */
[----:B------:R-:W-:Y:S02]  /*d6b0*/  VIADDMNMX R122, R20, R19, R122, PT ;  /* 0x00000013147a7246 */ /* 0x000fe4000380017a */
[----:B------:R-:W-:-:S07]  /*d6c0*/  VIMNMX R121, R121, R20, !PT ;  /* 0x0000001479797248 */ /* 0x000fce0007fe0100 */
.L_x_1249:
        /* <DEDUP_REMOVED lines=20> */
[C---:B------:R-:W-:Y:S02]  /*d810*/  ISETP.GT.AND P4, PT, R121.reuse, 0x29, P2 ;  /* 0x000000297900780c */ /* 0x040fe40001784270 */
        /* <DEDUP_REMOVED lines=45> */
[----:B------:R-:W0:Y:S01]  /*daf0*/  SHFL.BFLY PT, R13, R20, 0x2, 0x1f ;  /* 0x0c401f00140d7f89 */ /* 0x000e2200000e0000 */
[----:B------:R-:W-:-:S02]  /*db00*/  FSEL R50, R50, -INF , !P5 ;  /* 0xff80000032327808 */ /* 0x000fc40006800000 */
[----:B------:R-:W-:Y:S02]  /*db10*/  ISETP.GT.AND P5, PT, R121, 0x39, P2 ;  /* 0x000000397900780c */ /* 0x000fe400017a4270 */
[C---:B------:R-:W-:Y:S02]  /*db20*/  ISETP.LT.OR P4, PT, R122.reuse, 0x5a, P4 ;  /* 0x0000005a7a00780c */ /* 0x040fe40002781670 */
[----:B------:R-:W-:Y:S02]  /*db30*/  ISETP.LT.OR P5, PT, R122, 0x3a, P5 ;  /* 0x0000003a7a00780c */ /* 0x000fe40002fa1670 */
[----:B------:R-:W-:Y:S02]  /*db40*/  FSEL R71, R71, -INF , !P4 ;  /* 0xff80000047477808 */ /* 0x000fe40006000000 */
[----:B------:R-:W-:Y:S02]  /*db50*/  ISETP.GT.AND P4, PT, R121, 0x61, P2 ;  /* 0x000000617900780c */ /* 0x000fe40001784270 */
[----:B------:R-:W-:-:S02]  /*db60*/  FSEL R55, R55, -INF , !P5 ;  /* 0xff80000037377808 */ /* 0x000fc40006800000 */
[----:B------:R-:W-:Y:S02]  /*db70*/  ISETP.GT.AND P5, PT, R121, 0x48, P2 ;  /* 0x000000487900780c */ /* 0x000fe400017a4270 */
[C---:B------:R-:W-:Y:S02]  /*db80*/  ISETP.LT.OR P4, PT, R122.reuse, 0x62, P4 ;  /* 0x000000627a00780c */ /* 0x040fe40002781670 */
[----:B------:R-:W-:Y:S02]  /*db90*/  ISETP.LT.OR P5, PT, R122, 0x49, P5 ;  /* 0x000000497a00780c */ /* 0x000fe40002fa1670 */
[----:B------:R-:W-:Y:S02]  /*dba0*/  FSEL R75, R75, -INF , !P4 ;  /* 0xff8000004b4b7808 */ /* 0x000fe40006000000 */
[----:B------:R-:W-:Y:S02]  /*dbb0*/  ISETP.GT.AND P4, PT, R121, 0x69, P2 ;  /* 0x000000697900780c */ /* 0x000fe40001784270 */
[----:B0-----:R-:W-:-:S02]  /*dbc0*/  FMNMX.FTZ R19, R20, R13, !PT ;  /* 0x0000000d14137209 */ /* 0x001fc40007810000 */
[----:B------:R-:W-:Y:S02]  /*dbd0*/  FSEL R62, R62, -INF , !P5 ;  /* 0xff8000003e3e7808 */ /* 0x000fe40006800000 */
[----:B------:R-:W-:Y:S01]  /*dbe0*/  ISETP.GT.AND P5, PT, R121, 0x51, P2 ;  /* 0x000000517900780c */ /* 0x000fe200017a4270 */
[----:B------:R-:W0:Y:S01]  /*dbf0*/  SHFL.BFLY PT, R120, R19, 0x1, 0x1f ;  /* 0x0c201f0013787f89 */ /* 0x000e2200000e0000 */
[C---:B------:R-:W-:Y:S02]  /*dc00*/  ISETP.LT.OR P4, PT, R122.reuse, 0x6a, P4 ;  /* 0x0000006a7a00780c */ /* 0x040fe40002781670 */
[----:B------:R-:W-:Y:S02]  /*dc10*/  ISETP.LT.OR P5, PT, R122, 0x52, P5 ;  /* 0x000000527a00780c */ /* 0x000fe40002fa1670 */
[----:B------:R-:W-:Y:S02]  /*dc20*/  FSEL R79, R79, -INF , !P4 ;  /* 0xff8000004f4f7808 */ /* 0x000fe40006000000 */
[----:B------:R-:W-:-:S02]  /*dc30*/  ISETP.GT.AND P4, PT, R121, RZ, P2 ;  /* 0x000000ff7900720c */ /* 0x000fc40001784270 */
[----:B------:R-:W-:Y:S02]  /*dc40*/  FSEL R67, R67, -INF , !P5 ;  /* 0xff80000043437808 */ /* 0x000fe40006800000 */
[----:B------:R-:W-:Y:S02]  /*dc50*/  ISETP.GT.AND P3, PT, R121, 0x1, P2 ;  /* 0x000000017900780c */ /* 0x000fe40001764270 */
[C---:B------:R-:W-:Y:S02]  /*dc60*/  ISETP.LT.OR P4, PT, R122.reuse, 0x1, P4 ;  /* 0x000000017a00780c */ /* 0x040fe40002781670 */
[----:B------:R-:W-:Y:S02]  /*dc70*/  ISETP.LT.OR P3, PT, R122, 0x2, P3 ;  /* 0x000000027a00780c */ /* 0x000fe40001f61670 */
[----:B------:R-:W-:Y:S02]  /*dc80*/  FSEL R26, R26, -INF , !P4 ;  /* 0xff8000001a1a7808 */ /* 0x000fe40006000000 */
[----:B------:R-:W-:-:S02]  /*dc90*/  FSEL R27, R27, -INF , !P3 ;  /* 0xff8000001b1b7808 */ /* 0x000fc40005800000 */
[C---:B------:R-:W-:Y:S02]  /*dca0*/  ISETP.GT.AND P3, PT, R121.reuse, 0x10, P2 ;  /* 0x000000107900780c */ /* 0x040fe40001764270 */
        /* <DEDUP_REMOVED lines=8> */
[C---:B------:R-:W-:Y:S02]  /*dd30*/  ISETP.LT.OR P3, PT, R122.reuse, 0x1a, P3 ;  /* 0x0000001a7a00780c */ /* 0x040fe40001f61670 */
[----:B------:R-:W-:Y:S01]  /*dd40*/  ISETP.LT.OR P4, PT, R122, 0x79, P4 ;  /* 0x000000797a00780c */ /* 0x000fe20002781670 */
[--C-:B------:R-:W-:Y:S01]  /*dd50*/  FFMA.FTZ R148, R24, UR41, -R19.reuse ;  /* 0x0000002918947c23 */ /* 0x100fe20008010813 */
[----:B------:R-:W-:Y:S01]  /*dd60*/  FMNMX.FTZ R24, R26, R0, !PT ;  /* 0x000000001a187209 */ /* 0x000fe20007810000 */
[--C-:B------:R-:W-:Y:S01]  /*dd70*/  FFMA.FTZ R20, R25, UR41, -R19.reuse ;  /* 0x0000002919147c23 */ /* 0x100fe20008010813 */
[--C-:B------:R-:W-:Y:S01]  /*dd80*/  FFMA.FTZ R21, R29, UR41, -R19.reuse ;  /* 0x000000291d157c23 */ /* 0x100fe20008010813 */
[----:B------:R-:W-:Y:S01]  /*dd90*/  FSEL R39, R39, -INF , !P3 ;  /* 0xff80000027277808 */ /* 0x000fe20005800000 */
[--C-:B------:R-:W-:Y:S01]  /*dda0*/  FFMA.FTZ R33, R33, UR41, -R19.reuse ;  /* 0x0000002921217c23 */ /* 0x100fe20008010813 */
[----:B------:R-:W-:Y:S01]  /*ddb0*/  FMNMX.FTZ R25, R27, R24, !PT ;  /* 0x000000181b197209 */ /* 0x000fe20007810000 */
[--C-:B------:R-:W-:Y:S01]  /*ddc0*/  FFMA.FTZ R132, R56, UR41, -R19.reuse ;  /* 0x0000002938847c23 */ /* 0x100fe20008010813 */
[----:B------:R-:W-:Y:S01]  /*ddd0*/  ISETP.GT.AND P3, PT, R121, 0x28, P2 ;  /* 0x000000287900780c */ /* 0x000fe20001764270 */
[----:B------:R-:W2:Y:S01]  /*dde0*/  LDL R56, [R1+0x18] ;  /* 0x0000180001387983 */ /* 0x000ea20000100800 */
[----:B------:R-:W-:Y:S01]  /*ddf0*/  FMNMX.FTZ R24, R30, R25, !PT ;  /* 0x000000191e187209 */ /* 0x000fe20007810000 */
[--C-:B------:R-:W-:Y:S01]  /*de00*/  FFMA.FTZ R150, R28, UR41, -R19.reuse ;  /* 0x000000291c967c23 */ /* 0x100fe20008010813 */
[----:B------:R-:W-:Y:S01]  /*de10*/  ISETP.LT.OR P3, PT, R122, 0x29, P3 ;  /* 0x000000297a00780c */ /* 0x000fe20001f61670 */
[----:B------:R0:W-:Y:S01]  /*de20*/  MUFU.EX2 R25, R33 ;  /* 0x0000002100197308 */ /* 0x0001e20000000800 */
        /* <DEDUP_REMOVED lines=18> */
[----:B------:R-:W-:Y:S01]  /*df50*/  ISETP.GT.AND P3, PT, R121, 0x40, P2 ;  /* 0x000000407900780c */ /* 0x000fe20001764270 */
[--C-:B------:R-:W-:Y:S01]  /*df60*/  FFMA.FTZ R142, R44, UR41, -R19.reuse ;  /* 0x000000292c8e7c23 */ /* 0x100fe20008010813 */
[----:B------:R-:W-:Y:S01]  /*df70*/  FMNMX.FTZ R24, R42, R29, !PT ;  /* 0x0000001d2a187209 */ /* 0x000fe20007810000 */
[--C-:B------:R-:W-:Y:S01]  /*df80*/  FFMA.FTZ R136, R48, UR41, -R19.reuse ;  /* 0x0000002930887c23 */ /* 0x100fe20008010813 */
[----:B------:R-:W-:Y:S01]  /*df90*/  ISETP.LT.OR P3, PT, R122, 0x41, P3 ;  /* 0x000000417a00780c */ /* 0x000fe20001f61670 */
[----:B------:R-:W-:Y:S01]  /*dfa0*/  MUFU.EX2 R20, R20 ;  /* 0x0000001400147308 */ /* 0x000fe20000000800 */
[----:B------:R-:W-:Y:S01]  /*dfb0*/  FMNMX.FTZ R29, R43, R24, !PT ;  /* 0x000000182b1d7209 */ /* 0x000fe20007810000 */
[----:B------:R-:W-:Y:S01]  /*dfc0*/  FFMA.FTZ R49, R49, UR41, -R19 ;  /* 0x0000002931317c23 */ /* 0x000fe20008010813 */
[----:B------:R-:W-:-:S02]  /*dfd0*/  FSEL R58, R58, -INF , !P3 ;  /* 0xff8000003a3a7808 */ /* 0x000fc40005800000 */
[----:B------:R-:W-:Y:S02]  /*dfe0*/  FMNMX.FTZ R24, R46, R29, !PT ;  /* 0x0000001d2e187209 */ /* 0x000fe40007810000 */
[----:B------:R-:W-:Y:S01]  /*dff0*/  ISETP.GT.AND P3, PT, R121, 0x49, P2 ;  /* 0x000000497900780c */ /* 0x000fe20001764270 */
[----:B------:R1:W-:Y:S01]  /*e000*/  MUFU.EX2 R29, R41 ;  /* 0x00000029001d7308 */ /* 0x0003e20000000800 */
[----:B0-----:R-:W-:Y:S02]  /*e010*/  FMNMX.FTZ R33, R47, R24, !PT ;  /* 0x000000182f217209 */ /* 0x001fe40007810000 */
[----:B------:R-:W-:Y:S02]  /*e020*/  ISETP.LT.OR P3, PT, R122, 0x4a, P3 ;  /* 0x0000004a7a00780c */ /* 0x000fe40001f61670 */
[----:B------:R-:W-:Y:S02]  /*e030*/  FMNMX.FTZ R24, R50, R33, !PT ;  /* 0x0000002132187209 */ /* 0x000fe40007810000 */
[----:B------:R-:W-:Y:S01]  /*e040*/  FSEL R63, R63, -INF , !P3 ;  /* 0xff8000003f3f7808 */ /* 0x000fe20005800000 */
[----:B------:R-:W-:Y:S01]  /*e050*/  MUFU.EX2 R150, R150 ;  /* 0x0000009600967308 */ /* 0x000fe20000000800 */
[----:B------:R-:W-:-:S02]  /*e060*/  FMNMX.FTZ R33, R51, R24, !PT ;  /* 0x0000001833217209 */ /* 0x000fc40007810000 */
[----:B------:R-:W-:Y:S02]  /*e070*/  ISETP.GT.AND P3, PT, R121, 0x58, P2 ;  /* 0x000000587900780c */ /* 0x000fe40001764270 */
[----:B------:R-:W-:Y:S02]  /*e080*/  FMNMX.FTZ R24, R54, R33, !PT ;  /* 0x0000002136187209 */ /* 0x000fe40007810000 */
[----:B------:R-:W-:Y:S01]  /*e090*/  ISETP.LT.OR P3, PT, R122, 0x59, P3 ;  /* 0x000000597a00780c */ /* 0x000fe20001f61670 */
[----:B------:R-:W-:Y:S01]  /*e0a0*/  MUFU.EX2 R21, R21 ;  /* 0x0000001500157308 */ /* 0x000fe20000000800 */
[----:B------:R-:W-:Y:S02]  /*e0b0*/  FMNMX.FTZ R33, R55, R24, !PT ;  /* 0x0000001837217209 */ /* 0x000fe40007810000 */
[----:B------:R-:W-:Y:S02]  /*e0c0*/  FSEL R70, R70, -INF , !P3 ;  /* 0xff80000046467808 */ /* 0x000fe40005800000 */
[----:B------:R-:W-:-:S02]  /*e0d0*/  FMNMX.FTZ R24, R58, R33, !PT ;  /* 0x000000213a187209 */ /* 0x000fc40007810000 */
[----:B------:R-:W-:Y:S01]  /*e0e0*/  ISETP.GT.AND P3, PT, R121, 0x60, P2 ;  /* 0x000000607900780c */ /* 0x000fe20001764270 */
[----:B------:R-:W-:Y:S01]  /*e0f0*/  MUFU.EX2 R144, R144 ;  /* 0x0000009000907308 */ /* 0x000fe20000000800 */
[----:B------:R-:W-:Y:S02]  /*e100*/  FMNMX.FTZ R33, R59, R24, !PT ;  /* 0x000000183b217209 */ /* 0x000fe40007810000 */
        /* <DEDUP_REMOVED lines=24> */
[----:B-1----:R-:W-:Y:S02]  /*e290*/  FMNMX.FTZ R41, R79, R24, !PT ;  /* 0x000000184f297209 */ /* 0x002fe40007810000 */
[----:B------:R-:W-:Y:S02]  /*e2a0*/  ISETP.GT.AND P2, PT, R121, 0x79, P2 ;  /* 0x000000797900780c */ /* 0x000fe40001744270 */
[----:B------:R-:W-:-:S02]  /*e2b0*/  FSEL R83, R83, -INF , !P3 ;  /* 0xff80000053537808 */ /* 0x000fc40005800000 */
[----:B------:R-:W-:Y:S01]  /*e2c0*/  FMNMX.FTZ R24, R82, R41, !PT ;  /* 0x0000002952187209 */ /* 0x000fe20007810000 */
[----:B------:R-:W-:Y:S01]  /*e2d0*/  MUFU.EX2 R136, R136 ;  /* 0x0000008800887308 */ /* 0x000fe20000000800 */
[----:B------:R-:W-:Y:S02]  /*e2e0*/  ISETP.LT.OR P2, PT, R122, 0x7a, P2 ;  /* 0x0000007a7a00780c */ /* 0x000fe40001741670 */
[----:B------:R-:W-:Y:S02]  /*e2f0*/  FSEL R86, R86, -INF , !P4 ;  /* 0xff80000056567808 */ /* 0x000fe40006000000 */
[----:B------:R-:W-:Y:S02]  /*e300*/  FMNMX.FTZ R41, R83, R24, !PT ;  /* 0x0000001853297209 */ /* 0x000fe40007810000 */
[----:B------:R-:W-:Y:S01]  /*e310*/  FSEL R87, R87, -INF , !P2 ;  /* 0xff80000057577808 */ /* 0x000fe20005000000 */
[----:B------:R-:W-:Y:S01]  /*e320*/  MUFU.EX2 R33, R49 ;  /* 0x0000003100217308 */ /* 0x000fe20000000800 */
[----:B------:R-:W-:-:S04]  /*e330*/  FMNMX.FTZ R24, R86, R41, !PT ;  /* 0x0000002956187209 */ /* 0x000fc80007810000 */
[----:B------:R-:W-:-:S03]  /*e340*/  FMNMX.FTZ R24, R87, R24, !PT ;  /* 0x0000001857187209 */ /* 0x000fc60007810000 */
[----:B------:R-:W-:Y:S02]  /*e350*/  MUFU.EX2 R138, R138 ;  /* 0x0000008a008a7308 */ /* 0x000fe40000000800 */
[----:B------:R-:W0:Y:S01]  /*e360*/  SHFL.BFLY PT, R45, R24, 0x2, 0x1f ;  /* 0x0c401f00182d7f89 */ /* 0x000e2200000e0000 */
[----:B------:R-:W-:-:S05]  /*e370*/  FFMA.FTZ R57, R57, UR41, -R19 ;  /* 0x0000002939397c23 */ /* 0x000fca0008010813 */
[----:B------:R-:W-:Y:S01]  /*e380*/  MUFU.EX2 R36, R36 ;  /* 0x0000002400247308 */ /* 0x000fe20000000800 */
[----:B0-----:R-:W-:-:S05]  /*e390*/  FMNMX.FTZ R52, R24, R45, !PT ;  /* 0x0000002d18347209 */ /* 0x001fca0007810000 */
[----:B------:R-:W0:Y:S02]  /*e3a0*/  SHFL.BFLY PT, R53, R52, 0x1, 0x1f ;  /* 0x0c201f0034357f89 */ /* 0x000e2400000e0000 */
[----:B0-----:R-:W-:Y:S02]  /*e3b0*/  FMNMX.FTZ R24, R52, R53, !PT ;  /* 0x0000003534187209 */ /* 0x001fe40007810000 */
[----:B------:R-:W-:-:S05]  /*e3c0*/  FSEL R52, R13, RZ, P5 ;  /* 0x000000ff0d347208 */ /* 0x000fca0002800000 */
[----:B------:R-:W-:-:S04]  /*e3d0*/  FADD.FTZ R52, -R52, R3 ;  /* 0x0000000334347221 */ /* 0x000fc80000010100 */
[----:B------:R-:W-:-:S06]  /*e3e0*/  FMUL.FTZ R3, R52, UR41 ;  /* 0x0000002934037c20 */ /* 0x000fcc0008410000 */
[----:B------:R-:W0:Y:S01]  /*e3f0*/  MUFU.EX2 R3, R3 ;  /* 0x0000000300037308 */ /* 0x000e220000000800 */
[C---:B------:R-:W-:Y:S01]  /*e400*/  FMUL.FTZ R53, R24.reuse, UR41 ;  /* 0x0000002918357c20 */ /* 0x040fe20008410000 */
[----:B------:R-:W-:-:S04]  /*e410*/  FSETP.NEU.FTZ.AND P2, PT, R24, -INF , PT ;  /* 0xff8000001800780b */ /* 0x000fc80003f5d000 */
[----:B------:R-:W-:-:S05]  /*e420*/  FSEL R52, R53, RZ, P2 ;  /* 0x000000ff35347208 */ /* 0x000fca0001000000 */
[--C-:B------:R-:W-:Y:S01]  /*e430*/  FFMA.FTZ R149, R26, UR41, -R52.reuse ;  /* 0x000000291a957c23 */ /* 0x100fe20008010834 */
[--C-:B------:R-:W-:Y:S01]  /*e440*/  FFMA.FTZ R26, R27, UR41, -R52.reuse ;  /* 0x000000291b1a7c23 */ /* 0x100fe20008010834 */
[--C-:B------:R-:W-:Y:S01]  /*e450*/  FFMA.FTZ R27, R31, UR41, -R52.reuse ;  /* 0x000000291f1b7c23 */ /* 0x100fe20008010834 */
[----:B------:R-:W-:Y:S01]  /*e460*/  FFMA.FTZ R31, R39, UR41, -R52 ;  /* 0x00000029271f7c23 */ /* 0x000fe20008010834 */
[----:B0-----:R-:W-:Y:S01]  /*e470*/  FFMA.FTZ R7, R3, R7, R148 ;  /* 0x0000000703077223 */ /* 0x001fe20000010094 */
[----:B------:R-:W-:-:S03]  /*e480*/  FFMA.FTZ R147, R38, UR41, -R52 ;  /* 0x0000002926937c23 */ /* 0x000fc60008010834 */
[----:B------:R-:W-:Y:S01]  /*e490*/  FADD.FTZ R39, R20, R7 ;  /* 0x0000000714277221 */ /* 0x000fe20000010000 */
[----:B------:R-:W-:-:S03]  /*e4a0*/  FSEL R7, R24, RZ, P2 ;  /* 0x000000ff18077208 */ /* 0x000fc60001000000 */
[----:B------:R-:W-:Y:S02]  /*e4b0*/  FADD.FTZ R38, R150, R39 ;  /* 0x0000002796267221 */ /* 0x000fe40000010000 */
[----:B------:R-:W-:Y:S02]  /*e4c0*/  FADD.FTZ R0, -R7, R0 ;  /* 0x0000000007007221 */ /* 0x000fe40000010100 */
[----:B------:R-:W-:Y:S01]  /*e4d0*/  FADD.FTZ R7, R21, R38 ;  /* 0x0000002615077221 */ /* 0x000fe20000010000 */
[----:B------:R-:W-:-:S03]  /*e4e0*/  FFMA.FTZ R143, R46, UR41, -R52 ;  /* 0x000000292e8f7c23 */ /* 0x000fc60008010834 */
[----:B------:R-:W-:Y:S01]  /*e4f0*/  FADD.FTZ R46, R144, R7 ;  /* 0x00000007902e7221 */ /* 0x000fe20000010000 */
[----:B------:R-:W-:-:S03]  /*e500*/  FMUL.FTZ R0, R0, UR41 ;  /* 0x0000002900007c20 */ /* 0x000fc60008410000 */
[----:B------:R-:W-:-:S04]  /*e510*/  FADD.FTZ R7, R25, R46 ;  /* 0x0000002e19077221 */ /* 0x000fc80000010000 */
[----:B------:R-:W-:Y:S01]  /*e520*/  FADD.FTZ R7, R146, R7 ;  /* 0x0000000792077221 */ /* 0x000fe20000010000 */
[----:B------:R-:W-:Y:S01]  /*e530*/  MUFU.EX2 R149, R149 ;  /* 0x0000009500957308 */ /* 0x000fe20000000800 */
[----:B------:R-:W-:Y:S02]  /*e540*/  FFMA.FTZ R151, R30, UR41, -R52 ;  /* 0x000000291e977c23 */ /* 0x000fe40008010834 */
[----:B------:R-:W-:-:S05]  /*e550*/  FADD.FTZ R7, R28, R7 ;  /* 0x000000071c077221 */ /* 0x000fca0000010000 */
[----:B------:R-:W0:Y:S01]  /*e560*/  MUFU.EX2 R0, R0 ;  /* 0x0000000000007308 */ /* 0x000e220000000800 */
[----:B------:R-:W-:Y:S01]  /*e570*/  FADD.FTZ R46, R140, R7 ;  /* 0x000000078c2e7221 */ /* 0x000fe20000010000 */
[----:B------:R-:W-:-:S06]  /*e580*/  FFMA.FTZ R145, R34, UR41, -R52 ;  /* 0x0000002922917c23 */ /* 0x000fcc0008010834 */
[----:B------:R-:W1:Y:S01]  /*e590*/  MUFU.EX2 R26, R26 ;  /* 0x0000001a001a7308 */ /* 0x000e620000000800 */
[----:B------:R-:W-:Y:S01]  /*e5a0*/  FADD.FTZ R7, R29, R46 ;  /* 0x0000002e1d077221 */ /* 0x000fe20000010000 */
[----:B------:R-:W-:-:S06]  /*e5b0*/  FFMA.FTZ R30, R35, UR41, -R52 ;  /* 0x00000029231e7c23 */ /* 0x000fcc0008010834 */
[----:B------:R-:W3:Y:S01]  /*e5c0*/  MUFU.EX2 R151, R151 ;  /* 0x0000009700977308 */ /* 0x000ee20000000800 */
[----:B------:R-:W-:Y:S01]  /*e5d0*/  FADD.FTZ R7, R142, R7 ;  /* 0x000000078e077221 */ /* 0x000fe20000010000 */
[----:B------:R-:W-:-:S06]  /*e5e0*/  FFMA.FTZ R34, R43, UR41, -R52 ;  /* 0x000000292b227c23 */ /* 0x000fcc0008010834 */
[----:B------:R-:W4:Y:S01]  /*e5f0*/  MUFU.EX2 R27, R27 ;  /* 0x0000001b001b7308 */ /* 0x000f220000000800 */
[----:B------:R-:W-:Y:S01]  /*e600*/  FADD.FTZ R43, R32, R7 ;  /* 0x00000007202b7221 */ /* 0x000fe20000010000 */
[----:B0-----:R-:W-:Y:S01]  /*e610*/  FFMA.FTZ R7, R0, R6, R149 ;  /* 0x0000000600077223 */ /* 0x001fe20000010095 */
[----:B------:R-:W-:-:S05]  /*e620*/  FFMA.FTZ R134, R60, UR41, -R19 ;  /* 0x000000293c867c23 */ /* 0x000fca0008010813 */
[----:B------:R-:W0:Y:S01]  /*e630*/  MUFU.EX2 R145, R145 ;  /* 0x0000009100917308 */ /* 0x000e220000000800 */
[----:B------:R-:W-:Y:S01]  /*e640*/  FADD.FTZ R46, R136, R43 ;  /* 0x0000002b882e7221 */ /* 0x000fe20000010000 */
[----:B-1----:R-:W-:-:S06]  /*e650*/  FADD.FTZ R6, R26, R7 ;  /* 0x000000071a067221 */ /* 0x002fcc0000010000 */
[----:B------:R-:W1:Y:S01]  /*e660*/  MUFU.EX2 R132, R132 ;  /* 0x0000008400847308 */ /* 0x000e620000000800 */
[----:B------:R-:W-:Y:S01]  /*e670*/  FADD.FTZ R7, R33, R46 ;  /* 0x0000002e21077221 */ /* 0x000fe20000010000 */
[----:B------:R-:W-:Y:S01]  /*e680*/  FFMA.FTZ R40, R61, UR41, -R19 ;  /* 0x000000293d287c23 */ /* 0x000fe20008010813 */
[----:B---3--:R-:W-:-:S05]  /*e690*/  FADD.FTZ R6, R151, R6 ;  /* 0x0000000697067221 */ /* 0x008fca0000010000 */
[----:B------:R-:W3:Y:S01]  /*e6a0*/  MUFU.EX2 R30, R30 ;  /* 0x0000001e001e7308 */ /* 0x000ee20000000800 */
[----:B------:R-:W-:Y:S01]  /*e6b0*/  FFMA.FTZ R141, R42, UR41, -R52 ;  /* 0x000000292a8d7c23 */ /* 0x000fe20008010834 */
[----:B------:R-:W-:-:S06]  /*e6c0*/  FADD.FTZ R7, R138, R7 ;  /* 0x000000078a077221 */ /* 0x000fcc0000010000 */
[----:B------:R-:W5:Y:S01]  /*e6d0*/  MUFU.EX2 R37, R57 ;  /* 0x0000003900257308 */ /* 0x000f620000000800 */
[----:B------:R-:W-:Y:S01]  /*e6e0*/  FFMA.FTZ R128, R64, UR41, -R19 ;  /* 0x0000002940807c23 */ /* 0x000fe20008010813 */
[----:B----4-:R-:W-:-:S06]  /*e6f0*/  FADD.FTZ R6, R27, R6 ;  /* 0x000000061b067221 */ /* 0x010fcc0000010000 */
[----:B------:R-:W4:Y:S01]  /*e700*/  MUFU.EX2 R147, R147 ;  /* 0x0000009300937308 */ /* 0x000f220000000800 */
[----:B------:R-:W-:Y:S02]  /*e710*/  @!P1 IMAD R35, R16, 0x8, R2 ;  /* 0x0000000810239824 */ /* 0x000fe400078e0202 */
[----:B------:R-:W-:-:S05]  /*e720*/  FADD.FTZ R43, R36, R7 ;  /* 0x00000007242b7221 */ /* 0x000fca0000010000 */
[----:B------:R-:W2:Y:S01]  /*e730*/  MUFU.EX2 R134, R134 ;  /* 0x0000008600867308 */ /* 0x000ea20000000800 */
[----:B------:R-:W-:Y:S01]  /*e740*/  FFMA.FTZ R41, R65, UR41, -R19 ;  /* 0x0000002941297c23 */ /* 0x000fe20008010813 */
[----:B0-----:R-:W-:-:S06]  /*e750*/  FADD.FTZ R7, R145, R6 ;  /* 0x0000000691077221 */ /* 0x001fcc0000010000 */
[----:B------:R-:W0:Y:S01]  /*e760*/  MUFU.EX2 R31, R31 ;  /* 0x0000001f001f7308 */ /* 0x000e220000000800 */
[----:B------:R-:W-:Y:S01]  /*e770*/  FFMA.FTZ R137, R50, UR41, -R52 ;  /* 0x0000002932897c23 */ /* 0x000fe20008010834 */
[----:B------:R-:W-:Y:S02]  /*e780*/  @!P1 VIADD R35, R35, 0x16860 ;  /* 0x0001686023239836 */ /* 0x000fe40000000000 */
[----:B-1----:R-:W-:-:S04]  /*e790*/  FADD.FTZ R50, R132, R43 ;  /* 0x0000002b84327221 */ /* 0x002fc80000010000 */
[----:B------:R-:W1:Y:S01]  /*e7a0*/  MUFU.EX2 R40, R40 ;  /* 0x0000002800287308 */ /* 0x000e620000000800 */
[----:B------:R-:W-:Y:S01]  /*e7b0*/  FFMA.FTZ R130, R68, UR41, -R19 ;  /* 0x0000002944827c23 */ /* 0x000fe20008010813 */
[----:B---3--:R-:W-:-:S06]  /*e7c0*/  FADD.FTZ R46, R30, R7 ;  /* 0x000000071e2e7221 */ /* 0x008fcc0000010000 */
[----:B------:R-:W3:Y:S01]  /*e7d0*/  MUFU.EX2 R141, R141 ;  /* 0x0000008d008d7308 */ /* 0x000ee20000000800 */
[----:B------:R-:W-:Y:S01]  /*e7e0*/  FFMA.FTZ R47, R47, UR41, -R52 ;  /* 0x000000292f2f7c23 */ /* 0x000fe20008010834 */
[----:B-----5:R-:W-:-:S06]  /*e7f0*/  FADD.FTZ R7, R37, R50 ;  /* 0x0000003225077221 */ /* 0x020fcc0000010000 */
[----:B------:R-:W5:Y:S01]  /*e800*/  MUFU.EX2 R128, R128 ;  /* 0x0000008000807308 */ /* 0x000f620000000800 */
[----:B------:R-:W-:Y:S01]  /*e810*/  FFMA.FTZ R44, R69, UR41, -R19 ;  /* 0x00000029452c7c23 */ /* 0x000fe20008010813 */
[----:B------:R-:W-:Y:S01]  /*e820*/  @!P1 PRMT R35, RZ, 0x654, R35 ;  /* 0x00000654ff239816 */ /* 0x000fe20000000023 */
[----:B----4-:R-:W-:-:S05]  /*e830*/  FADD.FTZ R46, R147, R46 ;  /* 0x0000002e932e7221 */ /* 0x010fca0000010000 */
[----:B------:R-:W4:Y:S01]  /*e840*/  MUFU.EX2 R34, R34 ;  /* 0x0000002200227308 */ /* 0x000f220000000800 */
[----:B--2---:R-:W-:Y:S01]  /*e850*/  FADD.FTZ R7, R134, R7 ;  /* 0x0000000786077221 */ /* 0x004fe20000010000 */
[----:B------:R-:W-:Y:S01]  /*e860*/  FFMA.FTZ R124, R72, UR41, -R19 ;  /* 0x00000029487c7c23 */ /* 0x000fe20008010813 */
[----:B------:R2:W-:Y:S05]  /*e870*/  @!P1 SYNCS.ARRIVE.TRANS64.RED.A1T0 RZ, [R35+URZ], RZ ;  /* 0x000000ff23ff99a7 */ /* 0x0005ea000810043f */
[----:B------:R-:W4:Y:S01]  /*e880*/  MUFU.EX2 R41, R41 ;  /* 0x0000002900297308 */ /* 0x000f220000000800 */
[----:B0-----:R-:W-:-:S07]  /*e890*/  FADD.FTZ R46, R31, R46 ;  /* 0x0000002e1f2e7221 */ /* 0x001fce0000010000 */
[----:B------:R-:W0:Y:S01]  /*e8a0*/  MUFU.EX2 R143, R143 ;  /* 0x0000008f008f7308 */ /* 0x000e220000000800 */
[----:B--2---:R-:W-:Y:S01]  /*e8b0*/  FFMA.FTZ R35, R51, UR41, -R52 ;  /* 0x0000002933237c23 */ /* 0x004fe20008010834 */
[----:B-1----:R-:W-:-:S06]  /*e8c0*/  FADD.FTZ R43, R40, R7 ;  /* 0x00000007282b7221 */ /* 0x002fcc0000010000 */
[----:B------:R-:W1:Y:S01]  /*e8d0*/  MUFU.EX2 R130, R130 ;  /* 0x0000008200827308 */ /* 0x000e620000000800 */
[----:B------:R-:W-:Y:S01]  /*e8e0*/  FFMA.FTZ R45, R73, UR41, -R19 ;  /* 0x00000029492d7c23 */ /* 0x000fe20008010813 */
[----:B---3--:R-:W-:-:S06]  /*e8f0*/  FADD.FTZ R7, R141, R46 ;  /* 0x0000002e8d077221 */ /* 0x008fcc0000010000 */
[----:B------:R-:W2:Y:S01]  /*e900*/  MUFU.EX2 R16, R47 ;  /* 0x0000002f00107308 */ /* 0x000ea20000000800 */
[----:B------:R-:W-:Y:S01]  /*e910*/  FFMA.FTZ R139, R54, UR41, -R52 ;  /* 0x00000029368b7c23 */ /* 0x000fe20008010834 */
[----:B------:R-:W-:Y:S01]  /*e920*/  F2FP.F16.F32.PACK_AB R148, R20, R148 ;  /* 0x000000941494723e */ /* 0x000fe200000000ff */
[----:B-----5:R-:W-:-:S05]  /*e930*/  FADD.FTZ R46, R128, R43 ;  /* 0x0000002b802e7221 */ /* 0x020fca0000010000 */
[----:B------:R-:W3:Y:S01]  /*e940*/  MUFU.EX2 R44, R44 ;  /* 0x0000002c002c7308 */ /* 0x000ee20000000800 */
[----:B------:R-:W-:Y:S01]  /*e950*/  FFMA.FTZ R126, R76, UR41, -R19 ;  /* 0x000000294c7e7c23 */ /* 0x000fe20008010813 */
[----:B----4-:R-:W-:-:S06]  /*e960*/  FADD.FTZ R20, R34, R7 ;  /* 0x0000000722147221 */ /* 0x010fcc0000010000 */
[----:B------:R-:W4:Y:S01]  /*e970*/  MUFU.EX2 R137, R137 ;  /* 0x0000008900897308 */ /* 0x000f220000000800 */
[----:B------:R-:W-:Y:S01]  /*e980*/  FFMA.FTZ R38, R55, UR41, -R52 ;  /* 0x0000002937267c23 */ /* 0x000fe20008010834 */
[----:B------:R-:W-:-:S06]  /*e990*/  FADD.FTZ R43, R41, R46 ;  /* 0x0000002e292b7221 */ /* 0x000fcc0000010000 */
[----:B------:R-:W5:Y:S01]  /*e9a0*/  MUFU.EX2 R124, R124 ;  /* 0x0000007c007c7308 */ /* 0x000f620000000800 */
[----:B------:R-:W-:Y:S01]  /*e9b0*/  FFMA.FTZ R48, R77, UR41, -R19 ;  /* 0x000000294d307c23 */ /* 0x000fe20008010813 */
[----:B0-----:R-:W-:-:S06]  /*e9c0*/  FADD.FTZ R7, R143, R20 ;  /* 0x000000148f077221 */ /* 0x001fcc0000010000 */
[----:B------:R-:W0:Y:S01]  /*e9d0*/  MUFU.EX2 R35, R35 ;  /* 0x0000002300237308 */ /* 0x000e220000000800 */
[----:B------:R-:W-:Y:S01]  /*e9e0*/  FFMA.FTZ R133, R58, UR41, -R52 ;  /* 0x000000293a857c23 */ /* 0x000fe20008010834 */
[----:B-1----:R-:W-:-:S06]  /*e9f0*/  FADD.FTZ R43, R130, R43 ;  /* 0x0000002b822b7221 */ /* 0x002fcc0000010000 */
[----:B------:R-:W1:Y:S01]  /*ea00*/  MUFU.EX2 R45, R45 ;  /* 0x0000002d002d7308 */ /* 0x000e620000000800 */
[----:B------:R-:W-:Y:S01]  /*ea10*/  FFMA.FTZ R120, R80, UR41, -R19 ;  /* 0x0000002950787c23 */ /* 0x000fe20008010813 */
[----:B--2---:R-:W-:-:S06]  /*ea20*/  FADD.FTZ R46, R16, R7 ;  /* 0x00000007102e7221 */ /* 0x004fcc0000010000 */
[----:B------:R-:W2:Y:S01]  /*ea30*/  MUFU.EX2 R139, R139 ;  /* 0x0000008b008b7308 */ /* 0x000ea20000000800 */
[----:B------:R-:W-:Y:S01]  /*ea40*/  FFMA.FTZ R39, R59, UR41, -R52 ;  /* 0x000000293b277c23 */ /* 0x000fe20008010834 */
[----:B---3--:R-:W-:-:S06]  /*ea50*/  FADD.FTZ R43, R44, R43 ;  /* 0x0000002b2c2b7221 */ /* 0x008fcc0000010000 */
[----:B------:R-:W3:Y:S01]  /*ea60*/  MUFU.EX2 R126, R126 ;  /* 0x0000007e007e7308 */ /* 0x000ee20000000800 */
[----:B------:R-:W-:Y:S01]  /*ea70*/  FFMA.FTZ R49, R81, UR41, -R19 ;  /* 0x0000002951317c23 */ /* 0x000fe20008010813 */
[----:B----4-:R-:W-:-:S06]  /*ea80*/  FADD.FTZ R46, R137, R46 ;  /* 0x0000002e892e7221 */ /* 0x010fcc0000010000 */
[----:B------:R-:W4:Y:S01]  /*ea90*/  MUFU.EX2 R38, R38 ;  /* 0x0000002600267308 */ /* 0x000f220000000800 */
[----:B------:R-:W-:Y:S01]  /*eaa0*/  FFMA.FTZ R135, R62, UR41, -R52 ;  /* 0x000000293e877c23 */ /* 0x000fe20008010834 */
[----:B------:R-:W-:Y:S01]  /*eab0*/  F2FP.F16.F32.PACK_AB R146, R28, R146 ;  /* 0x000000921c92723e */ /* 0x000fe200000000ff */
[----:B-----5:R-:W-:-:S05]  /*eac0*/  FADD.FTZ R28, R124, R43 ;  /* 0x0000002b7c1c7221 */ /* 0x020fca0000010000 */
[----:B------:R-:W5:Y:S01]  /*ead0*/  MUFU.EX2 R48, R48 ;  /* 0x0000003000307308 */ /* 0x000f620000000800 */
[----:B------:R-:W-:Y:S01]  /*eae0*/  FFMA.FTZ R122, R84, UR41, -R19 ;  /* 0x00000029547a7c23 */ /* 0x000fe20008010813 */
[----:B0-----:R-:W-:-:S06]  /*eaf0*/  FADD.FTZ R46, R35, R46 ;  /* 0x0000002e232e7221 */ /* 0x001fcc0000010000 */
[----:B------:R-:W0:Y:S01]  /*eb00*/  MUFU.EX2 R133, R133 ;  /* 0x0000008500857308 */ /* 0x000e220000000800 */
[----:B------:R-:W-:Y:S01]  /*eb10*/  FFMA.FTZ R42, R63, UR41, -R52 ;  /* 0x000000293f2a7c23 */ /* 0x000fe20008010834 */
[----:B------:R-:W-:Y:S01]  /*eb20*/  F2FP.F16.F32.PACK_AB R150, R21, R150 ;  /* 0x000000961596723e */ /* 0x000fe200000000ff */
[----:B-1----:R-:W-:-:S05]  /*eb30*/  FADD.FTZ R21, R45, R28 ;  /* 0x0000001c2d157221 */ /* 0x002fca0000010000 */
[----:B------:R-:W1:Y:S01]  /*eb40*/  MUFU.EX2 R120, R120 ;  /* 0x0000007800787308 */ /* 0x000e620000000800 */
[----:B------:R-:W-:Y:S01]  /*eb50*/  FFMA.FTZ R19, R85, UR41, -R19 ;  /* 0x0000002955137c23 */ /* 0x000fe20008010813 */
[----:B--2---:R-:W-:-:S06]  /*eb60*/  FADD.FTZ R7, R139, R46 ;  /* 0x0000002e8b077221 */ /* 0x004fcc0000010000 */
[----:B------:R-:W2:Y:S01]  /*eb70*/  MUFU.EX2 R39, R39 ;  /* 0x0000002700277308 */ /* 0x000ea20000000800 */
[----:B------:R-:W-:Y:S01]  /*eb80*/  FFMA.FTZ R66, R66, UR41, -R52 ;  /* 0x0000002942427c23 */ /* 0x000fe20008010834 */
[----:B------:R-:W-:Y:S01]  /*eb90*/  F2FP.F16.F32.PACK_AB R142, R32, R142 ;  /* 0x0000008e208e723e */ /* 0x000fe200000000ff */
[----:B---3--:R-:W-:-:S05]  /*eba0*/  FADD.FTZ R21, R126, R21 ;  /* 0x000000157e157221 */ /* 0x008fca0000010000 */
[----:B------:R-:W3:Y:S01]  /*ebb0*/  MUFU.EX2 R49, R49 ;  /* 0x0000003100317308 */ /* 0x000ee20000000800 */
[----:B----4-:R-:W-:Y:S01]  /*ebc0*/  FADD.FTZ R32, R38, R7 ;  /* 0x0000000726207221 */ /* 0x010fe20000010000 */
[----:B------:R-:W-:-:S06]  /*ebd0*/  FFMA.FTZ R129, R67, UR41, -R52 ;  /* 0x0000002943817c23 */ /* 0x000fcc0008010834 */
[----:B------:R-:W4:Y:S01]  /*ebe0*/  MUFU.EX2 R135, R135 ;  /* 0x0000008700877308 */ /* 0x000f220000000800 */
[----:B-----5:R-:W-:Y:S01]  /*ebf0*/  FADD.FTZ R21, R48, R21 ;  /* 0x0000001530157221 */ /* 0x020fe20000010000 */
[----:B0-----:R-:W-:-:S06]  /*ec00*/  FADD.FTZ R32, R133, R32 ;  /* 0x0000002085207221 */ /* 0x001fcc0000010000 */
[----:B------:R-:W0:Y:S01]  /*ec10*/  MUFU.EX2 R122, R122 ;  /* 0x0000007a007a7308 */ /* 0x000e220000000800 */
[----:B------:R-:W-:-:S07]  /*ec20*/  FFMA.FTZ R131, R70, UR41, -R52 ;  /* 0x0000002946837c23 */ /* 0x000fce0008010834 */
[----:B------:R-:W5:Y:S01]  /*ec30*/  MUFU.EX2 R42, R42 ;  /* 0x0000002a002a7308 */ /* 0x000f620000000800 */
[----:B------:R-:W-:Y:S01]  /*ec40*/  F2FP.F16.F32.PACK_AB R138, R36, R138 ;  /* 0x0000008a248a723e */ /* 0x000fe200000000ff */
[----:B-1----:R-:W-:-:S06]  /*ec50*/  FADD.FTZ R36, R120, R21 ;  /* 0x0000001578247221 */ /* 0x002fcc0000010000 */
[----:B------:R-:W1:Y:S01]  /*ec60*/  MUFU.EX2 R19, R19 ;  /* 0x0000001300137308 */ /* 0x000e620000000800 */
[----:B--2---:R-:W-:-:S07]  /*ec70*/  FADD.FTZ R32, R39, R32 ;  /* 0x0000002027207221 */ /* 0x004fce0000010000 */
[----:B------:R-:W2:Y:S01]  /*ec80*/  MUFU.EX2 R6, R66 ;  /* 0x0000004200067308 */ /* 0x000ea20000000800 */
[----:B------:R-:W-:Y:S01]  /*ec90*/  FFMA.FTZ R71, R71, UR41, -R52 ;  /* 0x0000002947477c23 */ /* 0x000fe20008010834 */
[----:B---3--:R-:W-:Y:S01]  /*eca0*/  FADD.FTZ R21, R49, R36 ;  /* 0x0000002431157221 */ /* 0x008fe20000010000 */
[----:B----4-:R-:W-:-:S05]  /*ecb0*/  FADD.FTZ R7, R135, R32 ;  /* 0x0000002087077221 */ /* 0x010fca0000010000 */
[----:B------:R-:W3:Y:S01]  /*ecc0*/  MUFU.EX2 R129, R129 ;  /* 0x0000008100817308 */ /* 0x000ee20000000800 */
[----:B------:R-:W-:Y:S01]  /*ecd0*/  FFMA.FTZ R125, R74, UR41, -R52 ;  /* 0x000000294a7d7c23 */ /* 0x000fe20008010834 */
[----:B0-----:R-:W-:Y:S01]  /*ece0*/  FADD.FTZ R32, R122, R21 ;  /* 0x000000157a207221 */ /* 0x001fe20000010000 */
[----:B-----5:R-:W-:-:S05]  /*ecf0*/  FADD.FTZ R21, R42, R7 ;  /* 0x000000072a157221 */ /* 0x020fca0000010000 */
[----:B------:R-:W0:Y:S01]  /*ed00*/  MUFU.EX2 R131, R131 ;  /* 0x0000008300837308 */ /* 0x000e220000000800 */
[----:B------:R-:W-:Y:S01]  /*ed10*/  FFMA.FTZ R75, R75, UR41, -R52 ;  /* 0x000000294b4b7c23 */ /* 0x000fe20008010834 */
[----:B-1----:R-:W-:Y:S01]  /*ed20*/  FADD.FTZ R7, R19, R32 ;  /* 0x0000002013077221 */ /* 0x002fe20000010000 */
[----:B--2---:R-:W-:-:S05]  /*ed30*/  FADD.FTZ R32, R6, R21 ;  /* 0x0000001506207221 */ /* 0x004fca0000010000 */
[----:B------:R-:W1:Y:S01]  /*ed40*/  MUFU.EX2 R20, R71 ;  /* 0x0000004700147308 */ /* 0x000e620000000800 */
[----:B------:R-:W-:Y:S01]  /*ed50*/  FFMA.FTZ R78, R78, UR41, -R52 ;  /* 0x000000294e4e7c23 */ /* 0x000fe20008010834 */
[----:B---3--:R-:W-:-:S06]  /*ed60*/  FADD.FTZ R32, R129, R32 ;  /* 0x0000002081207221 */ /* 0x008fcc0000010000 */
[----:B------:R-:W2:Y:S01]  /*ed70*/  MUFU.EX2 R125, R125 ;  /* 0x0000007d007d7308 */ /* 0x000ea20000000800 */
[----:B------:R-:W-:Y:S01]  /*ed80*/  FFMA.FTZ R79, R79, UR41, -R52 ;  /* 0x000000294f4f7c23 */ /* 0x000fe20008010834 */
[----:B------:R-:W-:Y:S01]  /*ed90*/  F2FP.F16.F32.PACK_AB R122, R19, R122 ;  /* 0x0000007a137a723e */ /* 0x000fe200000000ff */
[----:B0-----:R-:W-:-:S05]  /*eda0*/  FADD.FTZ R19, R131, R32 ;  /* 0x0000002083137221 */ /* 0x001fca0000010000 */
        /* <DEDUP_REMOVED lines=8> */
[----:B0-----:R-:W-:-:S06]  /*ee30*/  FADD.FTZ R19, R28, R19 ;  /* 0x000000131c137221 */ /* 0x001fcc0000010000 */
[----:B------:R-:W0:Y:S01]  /*ee40*/  MUFU.EX2 R121, R82 ;  /* 0x0000005200797308 */ /* 0x000e220000000800 */
[----:B------:R-:W-:Y:S01]  /*ee50*/  FFMA.FTZ R52, R87, UR41, -R52 ;  /* 0x0000002957347c23 */ /* 0x000fe20008010834 */
[----:B------:R-:W-:Y:S01]  /*ee60*/  F2FP.F16.F32.PACK_AB R149, R26, R149 ;  /* 0x000000951a95723e */ /* 0x000fe200000000ff */
[----:B-1----:R-:W-:-:S05]  /*ee70*/  FADD.FTZ R26, R78, R19 ;  /* 0x000000134e1a7221 */ /* 0x002fca0000010000 */
[----:B------:R-:W1:Y:S01]  /*ee80*/  MUFU.EX2 R83, R83 ;  /* 0x0000005300537308 */ /* 0x000e620000000800 */
[----:B--2---:R-:W-:Y:S01]  /*ee90*/  FADD.FTZ R26, R79, R26 ;  /* 0x0000001a4f1a7221 */ /* 0x004fe20000010000 */
[----:B------:R-:W-:-:S06]  /*eea0*/  ISETP.GT.AND P2, PT, R4, R56, PT ;  /* 0x000000380400720c */ /* 0x000fcc0003f44270 */
[----:B------:R-:W2:Y:S01]  /*eeb0*/  MUFU.EX2 R123, R86 ;  /* 0x00000056007b7308 */ /* 0x000ea20000000800 */
[----:B0-----:R-:W-:-:S07]  /*eec0*/  FADD.FTZ R26, R121, R26 ;  /* 0x0000001a791a7221 */ /* 0x001fce0000010000 */
[----:B------:R-:W0:Y:S01]  /*eed0*/  MUFU.EX2 R52, R52 ;  /* 0x0000003400347308 */ /* 0x000e220000000800 */
[----:B-1----:R-:W-:Y:S01]  /*eee0*/  FADD.FTZ R26, R83, R26 ;  /* 0x0000001a531a7221 */ /* 0x002fe20000010000 */
[-C--:B------:R-:W-:Y:S01]  /*eef0*/  FMUL.FTZ R88, R88, R3.reuse ;  /* 0x0000000358587220 */ /* 0x080fe20000410000 */
[-C--:B------:R-:W-:Y:S01]  /*ef00*/  FMUL.FTZ R89, R89, R3.reuse ;  /* 0x0000000359597220 */ /* 0x080fe20000410000 */
[-C--:B------:R-:W-:Y:S01]  /*ef10*/  FMUL.FTZ R92, R92, R3.reuse ;  /* 0x000000035c5c7220 */ /* 0x080fe20000410000 */
[-C--:B------:R-:W-:Y:S01]  /*ef20*/  FMUL.FTZ R93, R93, R3.reuse ;  /* 0x000000035d5d7220 */ /* 0x080fe20000410000 */
[-C--:B------:R-:W-:Y:S01]  /*ef30*/  FMUL.FTZ R96, R96, R3.reuse ;  /* 0x0000000360607220 */ /* 0x080fe20000410000 */
[----:B--2---:R-:W-:Y:S01]  /*ef40*/  FADD.FTZ R26, R123, R26 ;  /* 0x0000001a7b1a7221 */ /* 0x004fe20000010000 */
        /* <DEDUP_REMOVED lines=12> */
[----:B------:R-:W-:Y:S01]  /*f010*/  FMUL.FTZ R90, R90, R0 ;  /* 0x000000005a5a7220 */ /* 0x000fe20000410000 */
[----:B------:R-:W-:Y:S01]  /*f020*/  F2FP.F16.F32.PACK_AB R129, R129, R6 ;  /* 0x000000068181723e */ /* 0x000fe200000000ff */
        /* <DEDUP_REMOVED lines=16> */
[----:B0-----:R-:W-:Y:S01]  /*f130*/  FADD.FTZ R6, R52, R26 ;  /* 0x0000001a34067221 */ /* 0x001fe20000010000 */
[----:B------:R-:W-:Y:S01]  /*f140*/  F2FP.F16.F32.PACK_AB R140, R29, R140 ;  /* 0x0000008c1d8c723e */ /* 0x000fe200000000ff */
[----:B------:R-:W-:Y:S01]  /*f150*/  VIADD R4, R4, 0xffffffff ;  /* 0xffffffff04047836 */ /* 0x000fe20000000000 */
        /* <DEDUP_REMOVED lines=24> */
[----:B------:R-:W-:Y:S01]  /*f2e0*/  F2FP.F16.F32.PACK_AB R123, R52, R123 ;  /* 0x0000007b347b723e */ /* 0x000fe200000000ff */
[----:B------:R-:W-:Y:S06]  /*f2f0*/  @P2 BRA `(.L_x_1253) ;  /* 0xffffffd000342947 */ /* 0x000fec000383ffff */
[----:B------:R-:W-:Y:S02]  /*f300*/  IMAD.MOV.U32 R0, RZ, RZ, R24 ;  /* 0x000000ffff007224 */ /* 0x000fe400078e0018 */
[----:B------:R-:W-:Y:S02]  /*f310*/  IMAD.MOV.U32 R3, RZ, RZ, R13 ;  /* 0x000000ffff037224 */ /* 0x000fe400078e000d */
[----:B------:R-:W-:Y:S02]  /*f320*/  IMAD.MOV.U32 R16, RZ, RZ, R153 ;  /* 0x000000ffff107224 */ /* 0x000fe400078e0099 */
[----:B------:R-:W-:-:S07]  /*f330*/  IMAD.MOV.U32 R19, RZ, RZ, R154 ;  /* 0x000000ffff137224 */ /* 0x000fce00078e009a */
.L_x_1235:
[----:B------:R-:W2:Y:S01]  /*f340*/  LDL R21, [R1+0x20] ;  /* 0x0000200001157983 */ /* 0x000ea20000100800 */
[----:B------:R-:W0:Y:S03]  /*f350*/  LDC R24, c[0x0][0x9e4] ;  /* 0x00027900ff187b82 */ /* 0x000e260000000800 */
[----:B------:R-:W2:Y:S04]  /*f360*/  LDL R13, [R1+0x1c] ;  /* 0x00001c00010d7983 */ /* 0x000ea80000100800 */
[----:B------:R-:W3:Y:S01]  /*f370*/  LDL.LU R20, [R1+0x4] ;  /* 0x0000040001147983 */ /* 0x000ee20000300800 */
[----:B0-----:R-:W-:Y:S02]  /*f380*/  ISETP.GE.AND P5, PT, R24, 0x1, PT ;  /* 0x000000011800780c */ /* 0x001fe40003fa6270 */
[----:B--2---:R-:W-:-:S05]  /*f390*/  IADD3 R13, R13, 0xc0, -R21 ;  /* 0x000000c00d0d7810 */ /* 0x004fca0007ffe815 */
[----:B---3--:R-:W-:-:S04]  /*f3a0*/  IMAD R13, R20, 0xc0, R13 ;  /* 0x000000c0140d7824 */ /* 0x008fc800078e020d */
[----:B------:R-:W-:Y:S02]  /*f3b0*/  IMAD.IADD R12, R13, 0x1, -R12 ;  /* 0x000000010d0c7824 */ /* 0x000fe400078e0a0c */
[----:B------:R-:W-:Y:S05]  /*f3c0*/  @!P5 BRA `(.L_x_1254) ;  /* 0x000000000044d947 */ /* 0x000fea0003800000 */
        /* <DEDUP_REMOVED lines=10> */
.L_x_1256:
[----:B------:R-:W-:-:S13]  /*f470*/  ISETP.NE.AND P2, PT, R24, 0x1, PT ;  /* 0x000000011800780c */ /* 0x000fda0003f45270 */
[----:B------:R-:W0:Y:S02]  /*f480*/  @P2 LDC.64 R20, c[0x0][0x9e8] ;  /* 0x00027a00ff142b82 */ /* 0x000e240000000a00 */
[----:B0-----:R-:W-:-:S05]  /*f490*/  @P2 IMAD.HI.U32 R20, R13, R20, RZ ;  /* 0x000000140d142227 */ /* 0x001fca00078e00ff */
[----:B------:R-:W-:-:S07]  /*f4a0*/  @P2 SHF.R.U32.HI R13, RZ, R21, R20 ;  /* 0x00000015ff0d2219 */ /* 0x000fce0000011614 */
.L_x_1257:
[----:B------:R-:W-:Y:S05]  /*f4b0*/  BSYNC B0 ;  /* 0x0000000000007941 */ /* 0x000fea0003800000 */
.L_x_1255:
[----:B------:R-:W-:-:S05]  /*f4c0*/  IMAD R13, R13, R24, RZ ;  /* 0x000000180d0d7224 */ /* 0x000fca00078e02ff */
[----:B------:R-:W-:-:S07]  /*f4d0*/  VIMNMX R12, R12, R13, !PT ;  /* 0x0000000d0c0c7248 */ /* 0x000fce0007fe0100 */
.L_x_1254:
[----:B------:R-:W2:Y:S01]  /*f4e0*/  LDL R20, [R1+0x24] ;  /* 0x0000240001147983 */ /* 0x000ea20000100800 */
[----:B------:R-:W-:-:S05]  /*f4f0*/  VIADD R12, R12, 0x7f ;  /* 0x0000007f0c0c7836 */ /* 0x000fca0000000000 */
[----:B------:R-:W-:-:S04]  /*f500*/  SHF.R.S32.HI R13, RZ, 0x1f, R12 ;  /* 0x0000001fff0d7819 */ /* 0x000fc8000001140c */
[----:B------:R-:W-:-:S04]  /*f510*/  LEA.HI R13, R13, R12, RZ, 0x7 ;  /* 0x0000000c0d0d7211 */ /* 0x000fc800078f38ff */
[----:B------:R-:W-:-:S04]  /*f520*/  SHF.R.S32.HI R13, RZ, 0x7, R13 ;  /* 0x00000007ff0d7819 */ /* 0x000fc8000001140d */
[----:B--2---:R-:W-:-:S04]  /*f530*/  VIMNMX R153, R20, R13, !PT ;  /* 0x0000000d14997248 */ /* 0x004fc80007fe0100 */
[----:B------:R-:W-:-:S13]  /*f540*/  ISETP.GE.AND P2, PT, R4, R153, PT ;  /* 0x000000990400720c */ /* 0x000fda0003f46270 */
[----:B------:R-:W-:Y:S05]  /*f550*/  @!P2 BRA `(.L_x_1258) ;  /* 0x0000001c00bca947 */ /* 0x000fea0003800000 */
[----:B------:R-:W-:Y:S02]  /*f560*/  IMAD.MOV.U32 R21, RZ, RZ, R0 ;  /* 0x000000ffff157224 */ /* 0x000fe400078e0000 */
[----:B------:R-:W-:Y:S02]  /*f570*/  IMAD.MOV.U32 R20, RZ, RZ, R3 ;  /* 0x000000ffff147224 */ /* 0x000fe400078e0003 */
[----:B------:R-:W-:Y:S02]  /*f580*/  IMAD.MOV.U32 R12, RZ, RZ, R19 ;  /* 0x000000ffff0c7224 */ /* 0x000fe400078e0013 */
[----:B------:R-:W-:-:S07]  /*f590*/  IMAD.MOV.U32 R23, RZ, RZ, R16 ;  /* 0x000000ffff177224 */ /* 0x000fce00078e0010 */
.L_x_1268:
        /* <DEDUP_REMOVED lines=11> */
.L_x_1260:
[----:B------:R-:W-:Y:S01]  /*f650*/  IMAD R0, R16, 0x8, R2 ;  /* 0x0000000810007824 */ /* 0x000fe200078e0202 */
[----:B------:R-:W-:-:S04]  /*f660*/  SHF.L.U32 R3, R19, 0x1f, RZ ;  /* 0x0000001f13037819 */ /* 0x000fc800000006ff */
[----:B------:R0:W1:Y:S01]  /*f670*/  SYNCS.PHASECHK.TRANS64.TRYWAIT P3, [R0+URZ+0x16830], R3 ;  /* 0x01683003000075a7 */ /* 0x000062000806017f */
[----:B------:R-:W-:Y:S05]  /*f680*/  @!P0 BRA `(.L_x_1261) ;  /* 0x0000000000048947 */ /* 0x000fea0003800000 */
[----:B------:R-:W-:Y:S01]  /*f690*/  BPT.TRAP 0x1 ;  /* 0x000000040000795c */ /* 0x000fe20000300000 */
.L_x_1261:
[----:B------:R-:W-:Y:S04]  /*f6a0*/  BSSY B0, `(.L_x_1259) ;  /* 0x0000004000007945 */ /* 0x000fe80003800000 */
[----:B-1----:R-:W-:Y:S05]  /*f6b0*/  @P3 BRA `(.L_x_1262) ;  /* 0x0000000000083947 */ /* 0x002fea0003800000 */
[----:B------:R-:W1:Y:S02]  /*f6c0*/  SYNCS.PHASECHK.TRANS64.TRYWAIT P3, [R0+URZ+0x16830], R3 ;  /* 0x01683003000075a7 */ /* 0x000e64000806017f */
[----:B-1----:R-:W-:Y:S05]  /*f6d0*/  @!P3 BRA `(.L_x_1263) ;  /* 0x000000d000d8b947 */ /* 0x002fea0003800000 */
.L_x_1262:
[----:B------:R-:W-:Y:S05]  /*f6e0*/  BSYNC B0 ;  /* 0x0000000000007941 */ /* 0x000fea0003800000 */
.L_x_1259:
[----:B01----:R-:W2:Y:S01]  /*f6f0*/  LDL R3, [R1+0x14] ;  /* 0x0000140001037983 */ /* 0x003ea20000100800 */
[----:B------:R-:W0:Y:S01]  /*f700*/  S2R R0, SR_TID.X ;  /* 0x0000000000007919 */ /* 0x000e220000002100 */
[----:B------:R-:W-:Y:S05]  /*f710*/  WARPSYNC.ALL ;  /* 0x0000000000007948 */ /* 0x000fea0003800000 */
[----:B------:R-:W-:Y:S01]  /*f720*/  IMAD.MOV.U32 R25, RZ, RZ, 0x40000040 ;  /* 0x40000040ff197424 */ /* 0x000fe200078e00ff */
[----:B0-----:R-:W-:-:S05]  /*f730*/  SHF.R.U32.HI R0, RZ, 0x7, R0 ;  /* 0x00000007ff007819 */ /* 0x001fca0000011600 */
[----:B------:R-:W-:Y:S01]  /*f740*/  VIADD R0, R0, 0x8 ;  /* 0x0000000800007836 */ /* 0x000fe20000000000 */
[----:B------:R-:W-:Y:S01]  /*f750*/  R2UR UR8, R8 ;  /* 0x00000000080872ca */ /* 0x000fe200000e0000 */
[----:B------:R-:W-:Y:S01]  /*f760*/  IMAD.MOV.U32 R27, RZ, RZ, 0x40000040 ;  /* 0x40000040ff1b7424 */ /* 0x000fe200078e00ff */
[----:B------:R-:W-:Y:S01]  /*f770*/  R2UR UR9, R9 ;  /* 0x00000000090972ca */ /* 0x000fe200000e0000 */
[----:B------:R-:W-:Y:S01]  /*f780*/  IMAD.MOV.U32 R29, RZ, RZ, 0x40000040 ;  /* 0x40000040ff1d7424 */ /* 0x000fe200078e00ff */
[----:B------:R-:W-:Y:S02]  /*f790*/  R2UR UR11, R25 ;  /* 0x00000000190b72ca */ /* 0x000fe400000e0000 */
[----:B------:R-:W-:Y:S02]  /*f7a0*/  R2UR UR15, R27 ;  /* 0x000000001b0f72ca */ /* 0x000fe400000e0000 */
[----:B------:R-:W-:Y:S02]  /*f7b0*/  R2UR UR19, R29 ;  /* 0x000000001d1372ca */ /* 0x000fe400000e0000 */
[----:B------:R-:W-:-:S02]  /*f7c0*/  R2UR UR23, R25 ;  /* 0x00000000191772ca */ /* 0x000fc400000e0000 */
[----:B------:R-:W-:Y:S02]  /*f7d0*/  R2UR UR12, R156 ;  /* 0x000000009c0c72ca */ /* 0x000fe400000e0000 */
[----:B------:R-:W-:Y:S01]  /*f7e0*/  R2UR UR13, R157 ;  /* 0x000000009d0d72ca */ /* 0x000fe200000e0000 */
[----:B------:R0:W-:Y:S01]  /*f7f0*/  BAR.SYNC.DEFER_BLOCKING R0, 0x100 ;  /* 0x000400000000751d */ /* 0x0001e20000010000 */
[----:B------:R-:W-:Y:S02]  /*f800*/  R2UR UR16, R14 ;  /* 0x000000000e1072ca */ /* 0x000fe400000e0000 */
[----:B------:R-:W-:Y:S01]  /*f810*/  R2UR UR17, R15 ;  /* 0x000000000f1172ca */ /* 0x000fe200000e0000 */
[----:B--2---:R-:W-:-:S04]  /*f820*/  IMAD R24, R16, 0x400, R3 ;  /* 0x0000040010187824 */ /* 0x004fc800078e0203 */
[C---:B------:R-:W-:Y:S01]  /*f830*/  VIADD R26, R24.reuse, 0x2 ;  /* 0x00000002181a7836 */ /* 0x040fe20000000000 */
[C---:B------:R-:W-:Y:S01]  /*f840*/  R2UR UR10, R24.reuse ;  /* 0x00000000180a72ca */ /* 0x040fe200000e0000 */
[C---:B------:R-:W-:Y:S02]  /*f850*/  VIADD R28, R24.reuse, 0x4 ;  /* 0x00000004181c7836 */ /* 0x040fe40000000000 */
[----:B------:R-:W-:Y:S01]  /*f860*/  VIADD R24, R24, 0x6 ;  /* 0x0000000618187836 */ /* 0x000fe20000000000 */
[----:B------:R-:W-:Y:S02]  /*f870*/  R2UR UR14, R26 ;  /* 0x000000001a0e72ca */ /* 0x000fe400000e0000 */
[----:B------:R-:W-:Y:S02]  /*f880*/  R2UR UR18, R28 ;  /* 0x000000001c1272ca */ /* 0x000fe400000e0000 */
[----:B------:R-:W-:Y:S02]  /*f890*/  R2UR UR22, R24 ;  /* 0x00000000181672ca */ /* 0x000fe400000e0000 */
[----:B------:R-:W-:-:S06]  /*f8a0*/  WARPGROUP.ARRIVE ;  /* 0x00000000000079c5 */ /* 0x000fcc0000000000 */
[----:B------:R-:W-:Y:S03]  /*f8b0*/  HGMMA.64x128x16.F32 R24, gdesc[UR8], RZ, !UPT, gsb0 ;  /* 0x01e00000081879f0 */ /* 0x000fe6000c0008ff */
[----:B------:R-:W-:Y:S02]  /*f8c0*/  WARPGROUP.DEPBAR.LE gsb0, 0x0 ;  /* 0x00008000000079c5 */ /* 0x000fe40000010000 */
[----:B------:R-:W-:-:S07]  /*f8d0*/  WARPGROUP.ARRIVE ;  /* 0x00000000000079c5 */ /* 0x000fce0000000000 */
        /* <DEDUP_REMOVED lines=13> */
.L_x_1265:
[----:B------:R-:W-:Y:S01]  /*f9b0*/  SHF.L.U32 R0, R12, 0x1f, RZ ;  /* 0x0000001f0c007819 */ /* 0x000fe200000006ff */
[----:B------:R-:W-:-:S04]  /*f9c0*/  IMAD R3, R23, 0x8, R2 ;  /* 0x0000000817037824 */ /* 0x000fc800078e0202 */
[----:B------:R0:W1:Y:S01]  /*f9d0*/  SYNCS.PHASECHK.TRANS64.TRYWAIT P2, [R3+URZ+0x16850], R0 ;  /* 0x01685000030075a7 */ /* 0x000062000804017f */
[----:B------:R-:W-:Y:S05]  /*f9e0*/  @!P0 BRA `(.L_x_1266) ;  /* 0x0000000000048947 */ /* 0x000fea0003800000 */
[----:B------:R-:W-:Y:S01]  /*f9f0*/  BPT.TRAP 0x1 ;  /* 0x000000040000795c */ /* 0x000fe20000300000 */
.L_x_1266:
[----:B-1----:R-:W-:Y:S05]  /*fa00*/  @P2 BRA `(.L_x_1264) ;  /* 0x0000000000082947 */ /* 0x002fea0003800000 */
[----:B------:R-:W1:Y:S02]  /*fa10*/  SYNCS.PHASECHK.TRANS64.TRYWAIT P2, [R3+URZ+0x16850], R0 ;  /* 0x01685000030075a7 */ /* 0x000e64000804017f */
[----:B-1----:R-:W-:Y:S05]  /*fa20*/  @!P2 BRA `(.L_x_1267) ;  /* 0x000000d00018a947 */ /* 0x002fea0003800000 */
.L_x_1264:
[----:B------:R-:W2:Y:S01]  /*fa30*/  S2R R154, SR_TID.X ;  /* 0x00000000009a7919 */ /* 0x000ea20000002100 */
[----:B------:R-:W-:Y:S01]  /*fa40*/  VIADD R12, R2, 0x400 ;  /* 0x00000400020c7836 */ /* 0x000fe20000000000 */
[----:B------:R-:W-:Y:S05]  /*fa50*/  WARPSYNC.ALL ;  /* 0x0000000000007948 */ /* 0x000fea0003800000 */
[----:B------:R-:W-:-:S04]  /*fa60*/  SHF.R.U32.HI R12, RZ, 0x4, R12 ;  /* 0x00000004ff0c7819 */ /* 0x000fc8000001160c */
[----:B------:R-:W-:Y:S02]  /*fa70*/  LOP3.LUT R12, R12, 0x3fff, RZ, 0xc0, !PT ;  /* 0x00003fff0c0c7812 */ /* 0x000fe400078ec0ff */
[----:B--2---:R-:W-:Y:S02]  /*fa80*/  SHF.R.U32.HI R152, RZ, 0x7, R154 ;  /* 0x00000007ff987819 */ /* 0x004fe4000001169a */
[----:B------:R-:W-:-:S03]  /*fa90*/  ISETP.GE.U32.AND P2, PT, R154, 0x180, PT ;  /* 0x000001809a00780c */ /* 0x000fc60003f46070 */
[----:B------:R-:W-:-:S05]  /*faa0*/  VIADD R152, R152, 0x9 ;  /* 0x0000000998987836 */ /* 0x000fca0000000000 */
[----:B------:R-:W-:Y:S01]  /*fab0*/  SEL R152, R152, 0x9, !P2 ;  /* 0x0000000998987807 */ /* 0x000fe20005000000 */
[C---:B------:R-:W-:Y:S01]  /*fac0*/  IMAD R12, R23.reuse, 0x400, R12 ;  /* 0x00000400170c7824 */ /* 0x040fe200078e020c */
[----:B------:R-:W-:Y:S01]  /*fad0*/  WARPGROUP.ARRIVE ;  /* 0x00000000000079c5 */ /* 0x000fe20000000000 */
[----:B------:R-:W-:Y:S01]  /*fae0*/  IMAD.MOV.U32 R13, RZ, RZ, 0x40000040 ;  /* 0x40000040ff0d7424 */ /* 0x000fe200078e00ff */
[----:B01----:R-:W-:Y:S01]  /*faf0*/  FMNMX.FTZ R0, R24, R20, !PT ;  /* 0x0000001418007209 */ /* 0x003fe20007810000 */
[----:B------:R-:W-:Y:S01]  /*fb00*/  UMOV UR41, UR6 ;  /* 0x0000000600297c82 */ /* 0x000fe20008000000 */
[----:B------:R-:W-:Y:S01]  /*fb10*/  R2UR UR10, R12 ;  /* 0x000000000c0a72ca */ /* 0x000fe200000e0000 */
[----:B------:R-:W-:Y:S01]  /*fb20*/  @!P1 IMAD R23, R23, 0x8, R2 ;  /* 0x0000000817179824 */ /* 0x000fe200078e0202 */
[----:B------:R-:W-:Y:S02]  /*fb30*/  R2UR UR11, R13 ;  /* 0x000000000d0b72ca */ /* 0x000fe400000e0000 */
[----:B------:R-:W-:Y:S01]  /*fb40*/  FMNMX.FTZ R0, R25, R0, !PT ;  /* 0x0000000019007209 */ /* 0x000fe20007810000 */
[----:B------:R-:W-:Y:S01]  /*fb50*/  @!P1 VIADD R23, R23, 0x16860 ;  /* 0x0001686017179836 */ /* 0x000fe20000000000 */
[C---:B------:R-:W-:Y:S01]  /*fb60*/  ISETP.GT.AND P2, PT, R4.reuse, R153, PT ;  /* 0x000000990400720c */ /* 0x040fe20003f44270 */
[----:B------:R-:W-:Y:S01]  /*fb70*/  VIADD R4, R4, 0xffffffff ;  /* 0xffffffff04047836 */ /* 0x000fe20000000000 */
[----:B------:R-:W-:-:S02]  /*fb80*/  FMNMX.FTZ R0, R28, R0, !PT ;  /* 0x000000001c007209 */ /* 0x000fc40007810000 */
[----:B------:R-:W-:Y:S02]  /*fb90*/  @!P1 PRMT R23, RZ, 0x654, R23 ;  /* 0x00000654ff179816 */ /* 0x000fe40000000017 */
[----:B------:R-:W-:-:S03]  /*fba0*/  FMNMX.FTZ R0, R29, R0, !PT ;  /* 0x000000001d007209 */ /* 0x000fc60007810000 */
[----:B------:R-:W-:Y:S01]  /*fbb0*/  HGMMA.64x64x16.F32 R88, R148, gdesc[UR8].tnspB, R88, gsb0 ;  /* 0x40e0000894587df0 */ /* 0x000fe20008000858 */
        /* <DEDUP_REMOVED lines=21> */
[----:B------:R-:W-:Y:S01]  /*fd10*/  VIADD R148, R12, 0x80 ;  /* 0x000000800c947836 */ /* 0x000fe20000000000 */
[----:B------:R-:W-:Y:S01]  /*fd20*/  WARPGROUP.ARRIVE ;  /* 0x00000000000079c5 */ /* 0x000fe20000000000 */
[----:B------:R-:W-:Y:S01]  /*fd30*/  IMAD.MOV.U32 R149, RZ, RZ, 0x40000040 ;  /* 0x40000040ff957424 */ /* 0x000fe200078e00ff */
[----:B------:R-:W-:Y:S02]  /*fd40*/  FMNMX.FTZ R0, R72, R0, !PT ;  /* 0x0000000048007209 */ /* 0x000fe40007810000 */
[----:B------:R-:W-:Y:S02]  /*fd50*/  R2UR UR10, R148 ;  /* 0x00000000940a72ca */ /* 0x000fe400000e0000 */
[----:B------:R-:W-:-:S02]  /*fd60*/  R2UR UR11, R149 ;  /* 0x00000000950b72ca */ /* 0x000fc400000e0000 */
[----:B------:R-:W-:-:S04]  /*fd70*/  FMNMX.FTZ R0, R73, R0, !PT ;  /* 0x0000000049007209 */ /* 0x000fc80007810000 */
[----:B------:R-:W-:-:S04]  /*fd80*/  FMNMX.FTZ R0, R76, R0, !PT ;  /* 0x000000004c007209 */ /* 0x000fc80007810000 */
[----:B------:R-:W-:-:S03]  /*fd90*/  FMNMX.FTZ R0, R77, R0, !PT ;  /* 0x000000004d007209 */ /* 0x000fc60007810000 */
[----:B------:R-:W-:Y:S01]  /*fda0*/  HGMMA.64x64x16.F32 R88, R144, gdesc[UR8].tnspB, R88, gsb0 ;  /* 0x40e0000890587df0 */ /* 0x000fe20008000858 */
[----:B------:R-:W-:-:S04]  /*fdb0*/  FMNMX.FTZ R0, R80, R0, !PT ;  /* 0x0000000050007209 */ /* 0x000fc80007810000 */
[----:B------:R-:W-:-:S04]  /*fdc0*/  FMNMX.FTZ R0, R81, R0, !PT ;  /* 0x0000000051007209 */ /* 0x000fc80007810000 */
[----:B------:R-:W-:-:S04]  /*fdd0*/  FMNMX.FTZ R0, R84, R0, !PT ;  /* 0x0000000054007209 */ /* 0x000fc80007810000 */
[----:B------:R-:W-:-:S05]  /*fde0*/  FMNMX.FTZ R3, R85, R0, !PT ;  /* 0x0000000055037209 */ /* 0x000fca0007810000 */
[----:B------:R-:W0:Y:S02]  /*fdf0*/  SHFL.BFLY PT, R0, R3, 0x2, 0x1f ;  /* 0x0c401f0003007f89 */ /* 0x000e2400000e0000 */
[----:B0-----:R-:W-:-:S05]  /*fe00*/  FMNMX.FTZ R3, R3, R0, !PT ;  /* 0x0000000003037209 */ /* 0x001fca0007810000 */
[----:B------:R-:W0:Y:S02]  /*fe10*/  SHFL.BFLY PT, R0, R3, 0x1, 0x1f ;  /* 0x0c201f0003007f89 */ /* 0x000e2400000e0000 */
[----:B0-----:R-:W-:Y:S02]  /*fe20*/  FMNMX.FTZ R3, R3, R0, !PT ;  /* 0x0000000003037209 */ /* 0x001fe40007810000 */
[----:B------:R-:W-:-:S03]  /*fe30*/  FMNMX.FTZ R0, R26, R21, !PT ;  /* 0x000000151a007209 */ /* 0x000fc60007810000 */
[----:B------:R-:W-:Y:S01]  /*fe40*/  FADD.FTZ R13, -R3, R20 ;  /* 0x00000014030d7221 */ /* 0x000fe20000010100 */
[----:B------:R-:W-:Y:S01]  /*fe50*/  FMNMX.FTZ R0, R27, R0, !PT ;  /* 0x000000001b007209 */ /* 0x000fe20007810000 */
[----:B------:R-:W-:Y:S02]  /*fe60*/  WARPGROUP.DEPBAR.LE gsb0, 0x0 ;  /* 0x00008000000079c5 */ /* 0x000fe40000010000 */
[----:B------:R-:W-:Y:S01]  /*fe70*/  VIADD R144, R12, 0x100 ;  /* 0x000001000c907836 */ /* 0x000fe20000000000 */
[----:B------:R-:W-:Y:S01]  /*fe80*/  WARPGROUP.ARRIVE ;  /* 0x00000000000079c5 */ /* 0x000fe20000000000 */
[----:B------:R-:W-:Y:S01]  /*fe90*/  IMAD.MOV.U32 R145, RZ, RZ, 0x40000040 ;  /* 0x40000040ff917424 */ /* 0x000fe200078e00ff */
[----:B------:R-:W-:Y:S01]  /*fea0*/  FMNMX.FTZ R0, R30, R0, !PT ;  /* 0x000000001e007209 */ /* 0x000fe20007810000 */
[----:B------:R-:W-:Y:S01]  /*feb0*/  FMUL.FTZ R20, R3, UR41 ;  /* 0x0000002903147c20 */ /* 0x000fe20008410000 */
[----:B------:R-:W-:Y:S01]  /*fec0*/  R2UR UR10, R144 ;  /* 0x00000000900a72ca */ /* 0x000fe200000e0000 */
[----:B------:R-:W-:Y:S01]  /*fed0*/  FMUL.FTZ R13, R13, UR41 ;  /* 0x000000290d0d7c20 */ /* 0x000fe20008410000 */
[----:B------:R-:W-:Y:S01]  /*fee0*/  R2UR UR11, R145 ;  /* 0x00000000910b72ca */ /* 0x000fe200000e0000 */
[--C-:B------:R-:W-:Y:S01]  /*fef0*/  FFMA.FTZ R145, R24, UR41, -R20.reuse ;  /* 0x0000002918917c23 */ /* 0x100fe20008010814 */
[----:B------:R-:W-:Y:S01]  /*ff00*/  FMNMX.FTZ R0, R31, R0, !PT ;  /* 0x000000001f007209 */ /* 0x000fe20007810000 */
[----:B------:R-:W-:Y:S01]  /*ff10*/  FFMA.FTZ R148, R25, UR41, -R20 ;  /* 0x0000002919947c23 */ /* 0x000fe20008010814 */
[----:B------:R-:W-:-:S02]  /*ff20*/  VIADD R24, R12, 0x200 ;  /* 0x000002000c187836 */ /* 0x000fc40000000000 */
[--C-:B------:R-:W-:Y:S01]  /*ff30*/  FFMA.FTZ R150, R28, UR41, -R20.reuse ;  /* 0x000000291c967c23 */ /* 0x100fe20008010814 */
[----:B------:R-:W-:Y:S01]  /*ff40*/  FMNMX.FTZ R0, R34, R0, !PT ;  /* 0x0000000022007209 */ /* 0x000fe20007810000 */
[----:B------:R-:W-:Y:S02]  /*ff50*/  IMAD.MOV.U32 R25, RZ, RZ, 0x40000040 ;  /* 0x40000040ff197424 */ /* 0x000fe400078e00ff */
[--C-:B------:R-:W-:Y:S01]  /*ff60*/  FFMA.FTZ R28, R45, UR41, -R20.reuse ;  /* 0x000000292d1c7c23 */ /* 0x100fe20008010814 */
[--C-:B------:R-:W-:Y:S01]  /*ff70*/  FFMA.FTZ R144, R33, UR41, -R20.reuse ;  /* 0x0000002921907c23 */ /* 0x100fe20008010814 */
[----:B------:R-:W-:Y:S01]  /*ff80*/  FMNMX.FTZ R0, R35, R0, !PT ;  /* 0x0000000023007209 */ /* 0x000fe20007810000 */
[--C-:B------:R-:W-:Y:S01]  /*ff90*/  FFMA.FTZ R146, R37, UR41, -R20.reuse ;  /* 0x0000002925927c23 */ /* 0x100fe20008010814 */
[--C-:B------:R-:W-:Y:S01]  /*ffa0*/  FFMA.FTZ R37, R61, UR41, -R20.reuse ;  /* 0x000000293d257c23 */ /* 0x100fe20008010814 */
[----:B------:R-:W-:Y:S01]  /*ffb0*/  HGMMA.64x64x16.F32 R88, R140, gdesc[UR8].tnspB, R88, gsb0 ;  /* 0x40e000088c587df0 */ /* 0x000fe20008000858 */
[----:B------:R-:W-:Y:S01]  /*ffc0*/  FMNMX.FTZ R0, R38, R0, !PT ;  /* 0x0000000026007209 */ /* 0x000fe20007810000 */
[--C-:B------:R-:W-:Y:S01]  /*ffd0*/  FFMA.FTZ R33, R64, UR41, -R20.reuse ;  /* 0x0000002940217c23 */ /* 0x100fe20008010814 */
[----:B------:R-:W-:Y:S01]  /*ffe0*/  FFMA.FTZ R84, R84, UR41, -R20 ;  /* 0x0000002954547c23 */ /* 0x000fe20008010814 */
[----:B------:R-:W-:Y:S01]  /*fff0*/  MUFU.EX2 R13, R13 ;  /* 0x0000000d000d7308 */ /* 0x000fe20000000800 */
[----:B------:R-:W-:-:S04]  /*10000*/  FMNMX.FTZ R0, R39, R0, !PT ;  /* 0x0000000027007209 */ /* 0x000fc80007810000 */
[----:B------:R-:W-:-:S03]  /*10010*/  FMNMX.FTZ R0, R42, R0, !PT ;  /* 0x000000002a007209 */ /* 0x000fc60007810000 */
[----:B------:R-:W0:Y:S01]  /*10020*/  MUFU.EX2 R145, R145 ;  /* 0x0000009100917308 */ /* 0x000e220000000800 */
[----:B------:R-:W-:-:S04]  /*10030*/  FMNMX.FTZ R0, R43, R0, !PT ;  /* 0x000000002b007209 */ /* 0x000fc80007810000 */
[----:B------:R-:W-:-:S03]  /*10040*/  FMNMX.FTZ R0, R46, R0, !PT ;  /* 0x000000002e007209 */ /* 0x000fc60007810000 */
[----:B------:R-:W1:Y:S01]  /*10050*/  MUFU.EX2 R148, R148 ;  /* 0x0000009400947308 */ /* 0x000e620000000800 */
[----:B------:R-:W-:-:S04]  /*10060*/  FMNMX.FTZ R0, R47, R0, !PT ;  /* 0x000000002f007209 */ /* 0x000fc80007810000 */
[----:B------:R-:W-:-:S03]  /*10070*/  FMNMX.FTZ R0, R50, R0, !PT ;  /* 0x0000000032007209 */ /* 0x000fc60007810000 */
[----:B------:R-:W2:Y:S01]  /*10080*/  MUFU.EX2 R150, R150 ;  /* 0x0000009600967308 */ /* 0x000ea20000000800 */
[----:B------:R-:W-:Y:S01]  /*10090*/  FMNMX.FTZ R0, R51, R0, !PT ;  /* 0x0000000033007209 */ /* 0x000fe20007810000 */
[----:B0-----:R-:W-:-:S03]  /*100a0*/  FFMA.FTZ R7, R13, R7, R145 ;  /* 0x000000070d077223 */ /* 0x001fc60000010091 */
[----:B------:R-:W-:-:S03]  /*100b0*/  FMNMX.FTZ R0, R54, R0, !PT ;  /* 0x0000000036007209 */ /* 0x000fc60007810000 */
[----:B------:R-:W-:Y:S01]  /*100c0*/  MUFU.EX2 R144, R144 ;  /* 0x0000009000907308 */ /* 0x000fe20000000800 */
[----:B------:R-:W-:Y:S01]  /*100d0*/  FMNMX.FTZ R0, R55, R0, !PT ;  /* 0x0000000037007209 */ /* 0x000fe20007810000 */
[C---:B-1----:R-:W-:Y:S01]  /*100e0*/  FADD.FTZ R7, R148.reuse, R7 ;  /* 0x0000000794077221 */ /* 0x042fe20000010000 */
[----:B------:R-:W-:Y:S02]  /*100f0*/  F2FP.F16.F32.PACK_AB R148, R148, R145 ;  /* 0x000000919494723e */ /* 0x000fe400000000ff */
        /* <DEDUP_REMOVED lines=12> */
[----:B------:R-:W-:-:S04]  /*101c0*/  FMNMX.FTZ R0, R74, R0, !PT ;  /* 0x000000004a007209 */ /* 0x000fc80007810000 */
[----:B------:R-:W-:Y:S01]  /*101d0*/  FMNMX.FTZ R0, R75, R0, !PT ;  /* 0x000000004b007209 */ /* 0x000fe20007810000 */
[----:B------:R-:W-:Y:S02]  /*101e0*/  WARPGROUP.DEPBAR.LE gsb0, 0x0 ;  /* 0x00008000000079c5 */ /* 0x000fe40000010000 */
[----:B------:R-:W-:Y:S01]  /*101f0*/  VIADD R140, R12, 0x180 ;  /* 0x000001800c8c7836 */ /* 0x000fe20000000000 */
[----:B------:R-:W-:Y:S01]  /*10200*/  WARPGROUP.ARRIVE ;  /* 0x00000000000079c5 */ /* 0x000fe20000000000 */
[----:B------:R-:W-:Y:S01]  /*10210*/  IMAD.MOV.U32 R141, RZ, RZ, 0x40000040 ;  /* 0x40000040ff8d7424 */ /* 0x000fe200078e00ff */
[----:B------:R-:W-:Y:S01]  /*10220*/  FMNMX.FTZ R0, R78, R0, !PT ;  /* 0x000000004e007209 */ /* 0x000fe20007810000 */
[--C-:B------:R-:W-:Y:S01]  /*10230*/  FFMA.FTZ R143, R32, UR41, -R20.reuse ;  /* 0x00000029208f7c23 */ /* 0x100fe20008010814 */
[----:B------:R-:W-:Y:S01]  /*10240*/  R2UR UR10, R140 ;  /* 0x000000008c0a72ca */ /* 0x000fe200000e0000 */
[--C-:B------:R-:W-:Y:S01]  /*10250*/  FFMA.FTZ R32, R53, UR41, -R20.reuse ;  /* 0x0000002935207c23 */ /* 0x100fe20008010814 */
[----:B------:R-:W-:Y:S01]  /*10260*/  R2UR UR11, R141 ;  /* 0x000000008d0b72ca */ /* 0x000fe200000e0000 */
        /* <DEDUP_REMOVED lines=9> */
[----:B------:R-:W-:-:S03]  /*10300*/  FMNMX.FTZ R0, R83, R0, !PT ;  /* 0x0000000053007209 */ /* 0x000fc60007810000 */
[----:B------:R-:W-:Y:S01]  /*10310*/  HGMMA.64x64x16.F32 R88, R136, gdesc[UR8].tnspB, R88, gsb0 ;  /* 0x40e0000888587df0 */ /* 0x000fe20008000858 */
[----:B------:R-:W-:Y:S01]  /*10320*/  R2UR UR10, R24 ;  /* 0x00000000180a72ca */ /* 0x000fe200000e0000 */
[----:B------:R-:W-:Y:S01]  /*10330*/  VIADD R24, R12, 0x280 ;  /* 0x000002800c187836 */ /* 0x000fe20000000000 */
[----:B------:R-:W-:Y:S01]  /*10340*/  R2UR UR11, R25 ;  /* 0x00000000190b72ca */ /* 0x000fe200000e0000 */
[----:B------:R-:W-:Y:S01]  /*10350*/  IMAD.MOV.U32 R25, RZ, RZ, 0x40000040 ;  /* 0x40000040ff197424 */ /* 0x000fe200078e00ff */
[----:B------:R-:W-:Y:S01]  /*10360*/  FMNMX.FTZ R0, R86, R0, !PT ;  /* 0x0000000056007209 */ /* 0x000fe20007810000 */
[----:B------:R-:W-:Y:S03]  /*10370*/  MUFU.EX2 R141, R141 ;  /* 0x0000008d008d7308 */ /* 0x000fe60000000800 */
[----:B------:R-:W-:-:S05]  /*10380*/  FMNMX.FTZ R0, R87, R0, !PT ;  /* 0x0000000057007209 */ /* 0x000fca0007810000 */
[----:B------:R-:W0:Y:S01]  /*10390*/  SHFL.BFLY PT, R45, R0, 0x2, 0x1f ;  /* 0x0c401f00002d7f89 */ /* 0x000e2200000e0000 */
[----:B------:R-:W-:Y:S08]  /*103a0*/  MUFU.EX2 R140, R140 ;  /* 0x0000008c008c7308 */ /* 0x000ff00000000800 */
[----:B------:R-:W-:Y:S08]  /*103b0*/  MUFU.EX2 R142, R142 ;  /* 0x0000008e008e7308 */ /* 0x000ff00000000800 */
[----:B------:R-:W-:Y:S01]  /*103c0*/  MUFU.EX2 R32, R32 ;  /* 0x0000002000207308 */ /* 0x000fe20000000800 */
[----:B0-----:R-:W-:Y:S01]  /*103d0*/  FMNMX.FTZ R0, R0, R45, !PT ;  /* 0x0000002d00007209 */ /* 0x001fe20007810000 */
[----:B------:R-:W-:-:S06]  /*103e0*/  FFMA.FTZ R45, R76, UR41, -R20 ;  /* 0x000000294c2d7c23 */ /* 0x000fcc0008010814 */
[----:B------:R-:W-:Y:S01]  /*103f0*/  MUFU.EX2 R36, R36 ;  /* 0x0000002400247308 */ /* 0x000fe20000000800 */
[----:B------:R-:W0:Y:S07]  /*10400*/  SHFL.BFLY PT, R53, R0, 0x1, 0x1f ;  /* 0x0c201f0000357f89 */ /* 0x000e2e00000e0000 */
[----:B------:R-:W-:Y:S08]  /*10410*/  MUFU.EX2 R41, R41 ;  /* 0x0000002900297308 */ /* 0x000ff00000000800 */
[----:B------:R-:W-:Y:S08]  /*10420*/  MUFU.EX2 R44, R44 ;  /* 0x0000002c002c7308 */ /* 0x000ff00000000800 */
[----:B------:R-:W-:Y:S01]  /*10430*/  MUFU.EX2 R45, R45 ;  /* 0x0000002d002d7308 */ /* 0x000fe20000000800 */
[----:B0-----:R-:W-:-:S07]  /*10440*/  FMNMX.FTZ R0, R0, R53, !PT ;  /* 0x0000003500007209 */ /* 0x001fce0007810000 */
[----:B------:R-:W-:Y:S01]  /*10450*/  MUFU.EX2 R53, R84 ;  /* 0x0000005400357308 */ /* 0x000fe20000000800 */
[----:B------:R-:W-:Y:S02]  /*10460*/  WARPGROUP.DEPBAR.LE gsb0, 0x0 ;  /* 0x00008000000079c5 */ /* 0x000fe40000010000 */
[----:B------:R-:W-:Y:S01]  /*10470*/  WARPGROUP.ARRIVE ;  /* 0x00000000000079c5 */ /* 0x000fe20000000000 */
[--C-:B------:R-:W-:Y:S01]  /*10480*/  FFMA.FTZ R137, R29, UR41, -R20.reuse ;  /* 0x000000291d897c23 */ /* 0x100fe20008010814 */
[--C-:B------:R-:W-:Y:S01]  /*10490*/  FFMA.FTZ R139, R40, UR41, -R20.reuse ;  /* 0x00000029288b7c23 */ /* 0x100fe20008010814 */
[--C-:B------:R-:W-:Y:S01]  /*104a0*/  FFMA.FTZ R136, R48, UR41, -R20.reuse ;  /* 0x0000002930887c23 */ /* 0x100fe20008010814 */
[--C-:B------:R-:W-:Y:S01]  /*104b0*/  FFMA.FTZ R29, R49, UR41, -R20.reuse ;  /* 0x00000029311d7c23 */ /* 0x100fe20008010814 */
[--C-:B------:R-:W-:Y:S01]  /*104c0*/  FFMA.FTZ R138, R52, UR41, -R20.reuse ;  /* 0x00000029348a7c23 */ /* 0x100fe20008010814 */
[----:B------:R-:W-:Y:S01]  /*104d0*/  HGMMA.64x64x16.F32 R88, R132, gdesc[UR8].tnspB, R88, gsb0 ;  /* 0x40e0000884587df0 */ /* 0x000fe20008000858 */
[----:B------:R-:W-:Y:S01]  /*104e0*/  R2UR UR10, R24 ;  /* 0x00000000180a72ca */ /* 0x000fe200000e0000 */
[--C-:B------:R-:W-:Y:S01]  /*104f0*/  FFMA.FTZ R40, R65, UR41, -R20.reuse ;  /* 0x0000002941287c23 */ /* 0x100fe20008010814 */
[----:B------:R-:W-:Y:S01]  /*10500*/  R2UR UR11, R25 ;  /* 0x00000000190b72ca */ /* 0x000fe200000e0000 */
[--C-:B------:R-:W-:Y:S01]  /*10510*/  FFMA.FTZ R24, R72, UR41, -R20.reuse ;  /* 0x0000002948187c23 */ /* 0x100fe20008010814 */
[--C-:B------:R-:W-:Y:S01]  /*10520*/  FFMA.FTZ R25, R73, UR41, -R20.reuse ;  /* 0x0000002949197c23 */ /* 0x100fe20008010814 */
[--C-:B------:R-:W-:Y:S01]  /*10530*/  FFMA.FTZ R48, R77, UR41, -R20.reuse ;  /* 0x000000294d307c23 */ /* 0x100fe20008010814 */
[--C-:B------:R-:W-:Y:S01]  /*10540*/  FFMA.FTZ R49, R80, UR41, -R20.reuse ;  /* 0x0000002950317c23 */ /* 0x100fe20008010814 */
[----:B------:R-:W-:Y:S01]  /*10550*/  FFMA.FTZ R52, R81, UR41, -R20 ;  /* 0x0000002951347c23 */ /* 0x000fe20008010814 */
[----:B------:R-:W0:Y:S08]  /*10560*/  MUFU.EX2 R137, R137 ;  /* 0x0000008900897308 */ /* 0x000e300000000800 */
        /* <DEDUP_REMOVED lines=11> */
[--C-:B------:R-:W-:Y:S01]  /*10620*/  FFMA.FTZ R134, R60, UR41, -R20.reuse ;  /* 0x000000293c867c23 */ /* 0x100fe20008010814 */
[----:B------:R-:W-:Y:S01]  /*10630*/  FFMA.FTZ R56, R85, UR41, -R20 ;  /* 0x0000002955387c23 */ /* 0x000fe20008010814 */
[C---:B------:R-:W-:Y:S01]  /*10640*/  FADD.FTZ R20, -R0.reuse, R21 ;  /* 0x0000001500147221 */ /* 0x040fe20000010100 */
[----:B------:R-:W-:Y:S01]  /*10650*/  IMAD.MOV.U32 R21, RZ, RZ, 0x40000040 ;  /* 0x40000040ff157424 */ /* 0x000fe200078e00ff */
[----:B------:R-:W-:Y:S01]  /*10660*/  HGMMA.64x64x16.F32 R88, R128, gdesc[UR8].tnspB, R88, gsb0 ;  /* 0x40e0000880587df0 */ /* 0x000fe20008000858 */
[----:B------:R-:W-:Y:S01]  /*10670*/  FMUL.FTZ R60, R0, UR41 ;  /* 0x00000029003c7c20 */ /* 0x000fe20008410000 */
[----:B------:R-:W-:Y:S01]  /*10680*/  FMUL.FTZ R57, R20, UR41 ;  /* 0x0000002914397c20 */ /* 0x000fe20008410000 */
[----:B------:R-:W-:Y:S01]  /*10690*/  VIADD R20, R12, 0x300 ;  /* 0x000003000c147836 */ /* 0x000fe20000000000 */
[----:B------:R-:W-:Y:S01]  /*106a0*/  R2UR UR11, R21 ;  /* 0x00000000150b72ca */ /* 0x000fe200000e0000 */
[----:B------:R-:W-:-:S02]  /*106b0*/  IMAD.MOV.U32 R21, RZ, RZ, 0x40000040 ;  /* 0x40000040ff157424 */ /* 0x000fc400078e00ff */
[--C-:B------:R-:W-:Y:S01]  /*106c0*/  FFMA.FTZ R149, R26, UR41, -R60.reuse ;  /* 0x000000291a957c23 */ /* 0x100fe2000801083c */
[--C-:B------:R-:W-:Y:S01]  /*106d0*/  FFMA.FTZ R26, R27, UR41, -R60.reuse ;  /* 0x000000291b1a7c23 */ /* 0x100fe2000801083c */
[----:B------:R-:W-:Y:S01]  /*106e0*/  R2UR UR10, R20 ;  /* 0x00000000140a72ca */ /* 0x000fe200000e0000 */
[----:B------:R-:W-:Y:S01]  /*106f0*/  VIADD R20, R12, 0x380 ;  /* 0x000003800c147836 */ /* 0x000fe20000000000 */
        /* <DEDUP_REMOVED lines=11> */
[----:B--2---:R-:W-:Y:S01]  /*107b0*/  FADD.FTZ R50, R150, R7 ;  /* 0x0000000796327221 */ /* 0x004fe20000010000 */
[--C-:B------:R-:W-:Y:S01]  /*107c0*/  FFMA.FTZ R31, R42, UR41, -R60.reuse ;  /* 0x000000292a1f7c23 */ /* 0x100fe2000801083c */
[--C-:B------:R-:W-:Y:S01]  /*107d0*/  FFMA.FTZ R12, R54, UR41, -R60.reuse ;  /* 0x00000029360c7c23 */ /* 0x100fe2000801083c */
[----:B------:R-:W-:Y:S01]  /*107e0*/  FFMA.FTZ R133, R58, UR41, -R60 ;  /* 0x000000293a857c23 */ /* 0x000fe2000801083c */
[----:B0-----:R-:W-:Y:S01]  /*107f0*/  FADD.FTZ R50, R137, R50 ;  /* 0x0000003289327221 */ /* 0x001fe20000010000 */
        /* <DEDUP_REMOVED lines=12> */
[----:B------:R-:W-:-:S04]  /*108c0*/  F2FP.F16.F32.PACK_AB R150, R137, R150 ;  /* 0x000000968996723e */ /* 0x000fc800000000ff */
[----:B------:R-:W-:Y:S08]  /*108d0*/  MUFU.EX2 R30, R30 ;  /* 0x0000001e001e7308 */ /* 0x000ff00000000800 */
[----:B------:R-:W-:Y:S08]  /*108e0*/  MUFU.EX2 R27, R27 ;  /* 0x0000001b001b7308 */ /* 0x000ff00000000800 */
[----:B------:R-:W0:Y:S08]  /*108f0*/  MUFU.EX2 R61, R61 ;  /* 0x0000003d003d7308 */ /* 0x000e300000000800 */
[----:B------:R-:W-:Y:S08]  /*10900*/  MUFU.EX2 R147, R147 ;  /* 0x0000009300937308 */ /* 0x000ff00000000800 */
[----:B------:R-:W-:Y:S01]  /*10910*/  MUFU.EX2 R64, R64 ;  /* 0x0000004000407308 */ /* 0x000fe20000000800 */
[----:B0-----:R-:W-:Y:S01]  /*10920*/  F2FP.F16.F32.PACK_AB R145, R61, R27 ;  /* 0x0000001b3d91723e */ /* 0x001fe200000000ff */
[----:B------:R-:W-:-:S02]  /*10930*/  WARPGROUP.DEPBAR.LE gsb0, 0x0 ;  /* 0x00008000000079c5 */ /* 0x000fc40000010000 */
[----:B------:R-:W-:Y:S01]  /*10940*/  WARPGROUP.ARRIVE ;  /* 0x00000000000079c5 */ /* 0x000fe20000000000 */
[----:B------:R-:W-:-:S03]  /*10950*/  FFMA.FTZ R129, R66, UR41, -R60 ;  /* 0x0000002942817c23 */ /* 0x000fc6000801083c */
[----:B------:R-:W-:Y:S01]  /*10960*/  MUFU.EX2 R31, R31 ;  /* 0x0000001f001f7308 */ /* 0x000fe20000000800 */
[--C-:B------:R-:W-:Y:S01]  /*10970*/  FFMA.FTZ R131, R70, UR41, -R60.reuse ;  /* 0x0000002946837c23 */ /* 0x100fe2000801083c */
[----:B------:R-:W-:Y:S01]  /*10980*/  F2FP.F16.F32.PACK_AB R128, R40, R33 ;  /* 0x000000212880723e */ /* 0x000fe200000000ff */
[----:B------:R-:W-:Y:S01]  /*10990*/  HGMMA.64x64x16.F32 R88, R124, gdesc[UR8].tnspB, R88, gsb0 ;  /* 0x40e000087c587df0 */ /* 0x000fe20008000858 */
[----:B------:R-:W-:Y:S01]  /*109a0*/  R2UR UR10, R20 ;  /* 0x00000000140a72ca */ /* 0x000fe200000e0000 */
[----:B------:R-:W-:Y:S01]  /*109b0*/  FFMA.FTZ R20, R55, UR41, -R60 ;  /* 0x0000002937147c23 */ /* 0x000fe2000801083c */
[----:B------:R-:W-:Y:S01]  /*109c0*/  R2UR UR11, R21 ;  /* 0x00000000150b72ca */ /* 0x000fe200000e0000 */
[----:B------:R-:W-:Y:S01]  /*109d0*/  @!P1 IMAD R21, R16, 0x8, R2 ;  /* 0x0000000810159824 */ /* 0x000fe200078e0202 */
[----:B------:R-:W-:Y:S01]  /*109e0*/  MUFU.EX2 R38, R38 ;  /* 0x0000002600267308 */ /* 0x000fe20000000800 */
[----:B------:R-:W-:Y:S02]  /*109f0*/  F2FP.F16.F32.PACK_AB R130, R44, R41 ;  /* 0x000000292c82723e */ /* 0x000fe400000000ff */
[----:B------:R-:W-:-:S05]  /*10a00*/  @!P1 VIADD R21, R21, 0x16840 ;  /* 0x0001684015159836 */ /* 0x000fca0000000000 */
[----:B------:R-:W-:Y:S01]  /*10a10*/  @!P1 PRMT R43, RZ, 0x654, R21 ;  /* 0x00000654ff2b9816 */ /* 0x000fe20000000015 */
[----:B------:R-:W-:Y:S08]  /*10a20*/  MUFU.EX2 R34, R34 ;  /* 0x0000002200227308 */ /* 0x000ff00000000800 */
[----:B------:R-:W-:Y:S08]  /*10a30*/  MUFU.EX2 R39, R39 ;  /* 0x0000002700277308 */ /* 0x000ff00000000800 */
[----:B------:R-:W-:Y:S08]  /*10a40*/  MUFU.EX2 R35, R35 ;  /* 0x0000002300237308 */ /* 0x000ff00000000800 */
[----:B------:R-:W0:Y:S08]  /*10a50*/  MUFU.EX2 R42, R42 ;  /* 0x0000002a002a7308 */ /* 0x000e300000000800 */
[----:B------:R-:W-:Y:S08]  /*10a60*/  MUFU.EX2 R12, R12 ;  /* 0x0000000c000c7308 */ /* 0x000ff00000000800 */
[----:B------:R-:W-:Y:S01]  /*10a70*/  MUFU.EX2 R20, R20 ;  /* 0x0000001400147308 */ /* 0x000fe20000000800 */
[----:B0-----:R-:W-:-:S07]  /*10a80*/  F2FP.F16.F32.PACK_AB R137, R42, R35 ;  /* 0x000000232a89723e */ /* 0x001fce00000000ff */
[----:B------:R-:W-:Y:S08]  /*10a90*/  MUFU.EX2 R132, R132 ;  /* 0x0000008400847308 */ /* 0x000ff00000000800 */
[----:B------:R-:W-:Y:S01]  /*10aa0*/  MUFU.EX2 R133, R133 ;  /* 0x0000008500857308 */ /* 0x000fe20000000800 */
[----:B------:R-:W-:Y:S02]  /*10ab0*/  WARPGROUP.DEPBAR.LE gsb0, 0x0 ;  /* 0x00008000000079c5 */ /* 0x000fe40000010000 */
[----:B------:R-:W-:-:S05]  /*10ac0*/  WARPGROUP.ARRIVE ;  /* 0x00000000000079c5 */ /* 0x000fca0000000000 */
[----:B------:R-:W-:Y:S01]  /*10ad0*/  MUFU.EX2 R21, R59 ;  /* 0x0000003b00157308 */ /* 0x000fe20000000800 */
[----:B------:R-:W-:Y:S01]  /*10ae0*/  FFMA.FTZ R125, R74, UR41, -R60 ;  /* 0x000000294a7d7c23 */ /* 0x000fe2000801083c */
[----:B------:R-:W-:Y:S02]  /*10af0*/  F2FP.F16.F32.PACK_AB R124, R25, R24 ;  /* 0x00000018197c723e */ /* 0x000fe400000000ff */
[----:B------:R-:W-:Y:S01]  /*10b00*/  F2FP.F16.F32.PACK_AB R126, R48, R45 ;  /* 0x0000002d307e723e */ /* 0x000fe200000000ff */
[----:B------:R-:W-:Y:S03]  /*10b10*/  HGMMA.64x64x16.F32 R88, R120, gdesc[UR8].tnspB, R88, gsb0 ;  /* 0x40e0000878587df0 */ /* 0x000fe60008000858 */
[----:B------:R-:W-:Y:S08]  /*10b20*/  MUFU.EX2 R134, R134 ;  /* 0x0000008600867308 */ /* 0x000ff00000000800 */
[----:B------:R-:W-:Y:S08]  /*10b30*/  MUFU.EX2 R135, R135 ;  /* 0x0000008700877308 */ /* 0x000ff00000000800 */
[----:B------:R-:W-:Y:S08]  /*10b40*/  MUFU.EX2 R129, R129 ;  /* 0x0000008100817308 */ /* 0x000ff00000000800 */
[----:B------:R-:W-:Y:S08]  /*10b50*/  MUFU.EX2 R131, R131 ;  /* 0x0000008300837308 */ /* 0x000ff00000000800 */
[----:B------:R-:W-:Y:S08]  /*10b60*/  MUFU.EX2 R125, R125 ;  /* 0x0000007d007d7308 */ /* 0x000ff00000000800 */
[----:B------:R-:W-:Y:S08]  /*10b70*/  MUFU.EX2 R78, R78 ;  /* 0x0000004e004e7308 */ /* 0x000ff00000000800 */
[----:B------:R-:W0:Y:S08]  /*10b80*/  MUFU.EX2 R79, R79 ;  /* 0x0000004f004f7308 */ /* 0x000e300000000800 */
[----:B------:R-:W-:Y:S08]  /*10b90*/  MUFU.EX2 R49, R49 ;  /* 0x0000003100317308 */ /* 0x000ff00000000800 */
[----:B------:R-:W-:Y:S01]  /*10ba0*/  MUFU.EX2 R82, R82 ;  /* 0x0000005200527308 */ /* 0x000fe20000000800 */
[----:B0-----:R-:W-:-:S07]  /*10bb0*/  F2FP.F16.F32.PACK_AB R127, R79, R78 ;  /* 0x0000004e4f7f723e */ /* 0x001fce00000000ff */
[----:B------:R-:W0:Y:S01]  /*10bc0*/  MUFU.EX2 R52, R52 ;  /* 0x0000003400347308 */ /* 0x000e220000000800 */
[----:B------:R-:W-:Y:S02]  /*10bd0*/  WARPGROUP.DEPBAR.LE gsb0, 0x0 ;  /* 0x00008000000079c5 */ /* 0x000fe40000010000 */
[----:B------:R1:W-:Y:S06]  /*10be0*/  BAR.ARV R152, 0x100 ;  /* 0x000400980000751d */ /* 0x0003ec0000002000 */
[----:B------:R2:W-:Y:S01]  /*10bf0*/  @!P1 SYNCS.ARRIVE.TRANS64.RED.A1T0 RZ, [R43+URZ], RZ ;  /* 0x000000ff2bff99a7 */ /* 0x0005e2000810043f */
[----:B------:R-:W3:Y:S01]  /*10c00*/  MUFU.EX2 R83, R83 ;  /* 0x0000005300537308 */ /* 0x000ee20000000800 */
[-C--:B------:R-:W-:Y:S01]  /*10c10*/  FMUL.FTZ R88, R88, R13.reuse ;  /* 0x0000000d58587220 */ /* 0x080fe20000410000 */
[-C--:B------:R-:W-:Y:S01]  /*10c20*/  FMUL.FTZ R89, R89, R13.reuse ;  /* 0x0000000d59597220 */ /* 0x080fe20000410000 */
[-C--:B------:R-:W-:Y:S01]  /*10c30*/  FMUL.FTZ R92, R92, R13.reuse ;  /* 0x0000000d5c5c7220 */ /* 0x080fe20000410000 */
[----:B------:R-:W-:Y:S01]  /*10c40*/  FMUL.FTZ R93, R93, R13 ;  /* 0x0000000d5d5d7220 */ /* 0x000fe20000410000 */
[----:B0-----:R-:W-:Y:S01]  /*10c50*/  F2FP.F16.F32.PACK_AB R120, R52, R49 ;  /* 0x000000313478723e */ /* 0x001fe200000000ff */
[----:B------:R-:W-:Y:S01]  /*10c60*/  FMUL.FTZ R96, R96, R13 ;  /* 0x0000000d60607220 */ /* 0x000fe20000410000 */
[----:B--2---:R-:W-:Y:S01]  /*10c70*/  FFMA.FTZ R43, R57, R6, R149 ;  /* 0x00000006392b7223 */ /* 0x004fe20000010095 */
[----:B------:R0:W-:Y:S01]  /*10c80*/  @!P1 SYNCS.ARRIVE.TRANS64.RED.A1T0 RZ, [R23+URZ], RZ ;  /* 0x000000ff17ff99a7 */ /* 0x0001e2000810043f */
[----:B------:R-:W-:Y:S01]  /*10c90*/  FFMA.FTZ R6, R63, UR41, -R60 ;  /* 0x000000293f067c23 */ /* 0x000fe2000801083c */
[C---:B------:R-:W-:Y:S01]  /*10ca0*/  F2FP.F16.F32.PACK_AB R149, R26.reuse, R149 ;  /* 0x000000951a95723e */ /* 0x040fe200000000ff */
[----:B------:R-:W-:Y:S01]  /*10cb0*/  FADD.FTZ R46, R26, R43 ;  /* 0x0000002b1a2e7221 */ /* 0x000fe20000010000 */
[----:B------:R-:W-:Y:S01]  /*10cc0*/  MUFU.EX2 R86, R86 ;  /* 0x0000005600567308 */ /* 0x000fe20000000800 */
[-C--:B------:R-:W-:Y:S01]  /*10cd0*/  FMUL.FTZ R97, R97, R13.reuse ;  /* 0x0000000d61617220 */ /* 0x080fe20000410000 */
[----:B------:R-:W-:Y:S01]  /*10ce0*/  FMUL.FTZ R100, R100, R13 ;  /* 0x0000000d64647220 */ /* 0x000fe20000410000 */
[----:B------:R-:W-:Y:S01]  /*10cf0*/  FADD.FTZ R7, R151, R46 ;  /* 0x0000002e97077221 */ /* 0x000fe20000010000 */
[C---:B------:R-:W-:Y:S01]  /*10d00*/  F2FP.F16.F32.PACK_AB R151, R30.reuse, R151 ;  /* 0x000000971e97723e */ /* 0x040fe200000000ff */
[-C--:B------:R-:W-:Y:S01]  /*10d10*/  FMUL.FTZ R101, R101, R13.reuse ;  /* 0x0000000d65657220 */ /* 0x080fe20000410000 */
[----:B---3--:R-:W-:Y:S01]  /*10d20*/  F2FP.F16.F32.PACK_AB R121, R83, R82 ;  /* 0x000000525379723e */ /* 0x008fe200000000ff */
[----:B------:R-:W-:Y:S01]  /*10d30*/  FADD.FTZ R46, R30, R7 ;  /* 0x000000071e2e7221 */ /* 0x000fe20000010000 */
[----:B------:R-:W-:Y:S01]  /*10d40*/  FADD.FTZ R7, R143, R50 ;  /* 0x000000328f077221 */ /* 0x000fe20000010000 */
[----:B------:R-:W2:Y:S01]  /*10d50*/  MUFU.EX2 R6, R6 ;  /* 0x0000000600067308 */ /* 0x000ea20000000800 */
[----:B------:R-:W-:Y:S01]  /*10d60*/  FMUL.FTZ R104, R104, R13 ;  /* 0x0000000d68687220 */ /* 0x000fe20000410000 */
[----:B------:R-:W-:Y:S01]  /*10d70*/  FADD.FTZ R50, R27, R46 ;  /* 0x0000002e1b327221 */ /* 0x000fe20000010000 */
[C---:B------:R-:W-:Y:S01]  /*10d80*/  FADD.FTZ R54, R144.reuse, R7 ;  /* 0x0000000790367221 */ /* 0x040fe20000010000 */
[----:B------:R-:W-:Y:S01]  /*10d90*/  FFMA.FTZ R46, R67, UR41, -R60 ;  /* 0x00000029432e7c23 */ /* 0x000fe2000801083c */
[----:B------:R-:W-:Y:S01]  /*10da0*/  F2FP.F16.F32.PACK_AB R144, R144, R143 ;  /* 0x0000008f9090723e */ /* 0x000fe200000000ff */
[----:B------:R-:W-:Y:S01]  /*10db0*/  FADD.FTZ R58, R61, R50 ;  /* 0x000000323d3a7221 */ /* 0x000fe20000010000 */
[----:B------:R-:W-:Y:S01]  /*10dc0*/  FADD.FTZ R7, R141, R54 ;  /* 0x000000368d077221 */ /* 0x000fe20000010000 */
[----:B------:R-:W-:Y:S01]  /*10dd0*/  FFMA.FTZ R50, R71, UR41, -R60 ;  /* 0x0000002947327c23 */ /* 0x000fe2000801083c */
[----:B------:R-:W-:Y:S01]  /*10de0*/  MUFU.EX2 R26, R75 ;  /* 0x0000004b001a7308 */ /* 0x000fe20000000800 */
[----:B0-----:R-:W-:Y:S01]  /*10df0*/  FADD.FTZ R23, R147, R58 ;  /* 0x0000003a93177221 */ /* 0x001fe20000010000 */
[C---:B------:R-:W-:Y:S01]  /*10e00*/  FADD.FTZ R54, R146.reuse, R7 ;  /* 0x0000000792367221 */ /* 0x040fe20000010000 */
[----:B------:R-:W-:Y:S01]  /*10e10*/  FFMA.FTZ R60, R87, UR41, -R60 ;  /* 0x00000029573c7c23 */ /* 0x000fe2000801083c */
[----:B------:R-:W-:Y:S01]  /*10e20*/  F2FP.F16.F32.PACK_AB R146, R146, R141 ;  /* 0x0000008d9292723e */ /* 0x000fe200000000ff */
[C---:B------:R-:W-:Y:S01]  /*10e30*/  FADD.FTZ R58, R64.reuse, R23 ;  /* 0x00000017403a7221 */ /* 0x040fe20000010000 */
[----:B------:R-:W-:Y:S01]  /*10e40*/  FADD.FTZ R7, R139, R54 ;  /* 0x000000368b077221 */ /* 0x000fe20000010000 */
[----:B------:R-:W-:Y:S01]  /*10e50*/  F2FP.F16.F32.PACK_AB R147, R64, R147 ;  /* 0x000000934093723e */ /* 0x000fe200000000ff */
[----:B------:R-:W-:Y:S01]  /*10e60*/  MUFU.EX2 R46, R46 ;  /* 0x0000002e002e7308 */ /* 0x000fe20000000800 */
[----:B------:R-:W-:Y:S01]  /*10e70*/  FADD.FTZ R23, R31, R58 ;  /* 0x0000003a1f177221 */ /* 0x000fe20000010000 */
[C---:B------:R-:W-:Y:S01]  /*10e80*/  FADD.FTZ R7, R140.reuse, R7 ;  /* 0x000000078c077221 */ /* 0x040fe20000010000 */
[----:B------:R-:W-:Y:S01]  /*10e90*/  F2FP.F16.F32.PACK_AB R140, R140, R139 ;  /* 0x0000008b8c8c723e */ /* 0x000fe200000000ff */
[-C--:B------:R-:W-:Y:S01]  /*10ea0*/  FMUL.FTZ R105, R105, R13.reuse ;  /* 0x0000000d69697220 */ /* 0x080fe20000410000 */
[----:B------:R-:W-:Y:S01]  /*10eb0*/  FADD.FTZ R23, R38, R23 ;  /* 0x0000001726177221 */ /* 0x000fe20000010000 */
[----:B------:R-:W-:Y:S01]  /*10ec0*/  FADD.FTZ R7, R142, R7 ;  /* 0x000000078e077221 */ /* 0x000fe20000010000 */
[----:B------:R-:W-:Y:S01]  /*10ed0*/  F2FP.F16.F32.PACK_AB R142, R28, R142 ;  /* 0x0000008e1c8e723e */ /* 0x000fe200000000ff */
[----:B------:R-:W-:Y:S01]  /*10ee0*/  MUFU.EX2 R50, R50 ;  /* 0x0000003200327308 */ /* 0x000fe20000000800 */
[----:B------:R-:W-:Y:S01]  /*10ef0*/  FADD.FTZ R54, R34, R23 ;  /* 0x0000001722367221 */ /* 0x000fe20000010000 */
[----:B------:R-:W-:Y:S01]  /*10f00*/  FADD.FTZ R7, R28, R7 ;  /* 0x000000071c077221 */ /* 0x000fe20000010000 */
[----:B------:R-:W-:Y:S01]  /*10f10*/  F2FP.F16.F32.PACK_AB R139, R20, R12 ;  /* 0x0000000c148b723e */ /* 0x000fe200000000ff */
[----:B------:R-:W-:Y:S01]  /*10f20*/  FMUL.FTZ R108, R108, R13 ;  /* 0x0000000d6c6c7220 */ /* 0x000fe20000410000 */
[----:B------:R-:W-:Y:S01]  /*10f30*/  FADD.FTZ R54, R39, R54 ;  /* 0x0000003627367221 */ /* 0x000fe20000010000 */
[----:B------:R-:W-:Y:S01]  /*10f40*/  FADD.FTZ R58, R136, R7 ;  /* 0x00000007883a7221 */ /* 0x000fe20000010000 */
[----:B------:R-:W-:Y:S01]  /*10f50*/  F2FP.F16.F32.PACK_AB R141, R38, R31 ;  /* 0x0000001f268d723e */ /* 0x000fe200000000ff */
[----:B------:R-:W0:Y:S01]  /*10f60*/  MUFU.EX2 R56, R56 ;  /* 0x0000003800387308 */ /* 0x000e220000000800 */
[----:B------:R-:W-:Y:S01]  /*10f70*/  FADD.FTZ R7, R35, R54 ;  /* 0x0000003623077221 */ /* 0x000fe20000010000 */
[----:B------:R-:W-:Y:S01]  /*10f80*/  FADD.FTZ R23, R29, R58 ;  /* 0x0000003a1d177221 */ /* 0x000fe20000010000 */
[----:B------:R-:W-:Y:S01]  /*10f90*/  F2FP.F16.F32.PACK_AB R143, R39, R34 ;  /* 0x00000022278f723e */ /* 0x000fe200000000ff */
[-C--:B------:R-:W-:Y:S01]  /*10fa0*/  FMUL.FTZ R109, R109, R13.reuse ;  /* 0x0000000d6d6d7220 */ /* 0x080fe20000410000 */
[----:B------:R-:W-:Y:S01]  /*10fb0*/  FADD.FTZ R7, R42, R7 ;  /* 0x000000072a077221 */ /* 0x000fe20000010000 */
[----:B------:R-:W-:Y:S01]  /*10fc0*/  FADD.FTZ R23, R138, R23 ;  /* 0x000000178a177221 */ /* 0x000fe20000010000 */
[----:B------:R-:W-:Y:S01]  /*10fd0*/  F2FP.F16.F32.PACK_AB R136, R29, R136 ;  /* 0x000000881d88723e */ /* 0x000fe200000000ff */
[----:B------:R-:W3:Y:S01]  /*10fe0*/  MUFU.EX2 R123, R60 ;  /* 0x0000003c007b7308 */ /* 0x000ee20000000800 */
[----:B------:R-:W-:Y:S01]  /*10ff0*/  FADD.FTZ R7, R12, R7 ;  /* 0x000000070c077221 */ /* 0x000fe20000010000 */
[C---:B------:R-:W-:Y:S01]  /*11000*/  FADD.FTZ R23, R32.reuse, R23 ;  /* 0x0000001720177221 */ /* 0x040fe20000010000 */
[----:B------:R-:W-:Y:S01]  /*11010*/  F2FP.F16.F32.PACK_AB R138, R32, R138 ;  /* 0x0000008a208a723e */ /* 0x000fe200000000ff */
[-C--:B------:R-:W-:Y:S01]  /*11020*/  FMUL.FTZ R112, R112, R13.reuse ;  /* 0x0000000d70707220 */ /* 0x080fe20000410000 */
[----:B------:R-:W-:Y:S01]  /*11030*/  FADD.FTZ R30, R20, R7 ;  /* 0x00000007141e7221 */ /* 0x000fe20000010000 */
[----:B------:R-:W-:Y:S01]  /*11040*/  FADD.FTZ R23, R132, R23 ;  /* 0x0000001784177221 */ /* 0x000fe20000010000 */
[C---:B------:R-:W-:Y:S01]  /*11050*/  F2FP.F16.F32.PACK_AB R132, R36.reuse, R132 ;  /* 0x000000842484723e */ /* 0x040fe200000000ff */
[----:B------:R-:W-:Y:S01]  /*11060*/  FMUL.FTZ R113, R113, R13 ;  /* 0x0000000d71717220 */ /* 0x000fe20000410000 */
[----:B------:R-:W-:Y:S01]  /*11070*/  FADD.FTZ R30, R133, R30 ;  /* 0x0000001e851e7221 */ /* 0x000fe20000010000 */
[----:B------:R-:W-:Y:S01]  /*11080*/  FADD.FTZ R23, R36, R23 ;  /* 0x0000001724177221 */ /* 0x000fe20000010000 */
[C---:B------:R-:W-:Y:S01]  /*11090*/  F2FP.F16.F32.PACK_AB R133, R21.reuse, R133 ;  /* 0x000000851585723e */ /* 0x040fe200000000ff */
[-C--:B------:R-:W-:Y:S01]  /*110a0*/  FMUL.FTZ R116, R116, R13.reuse ;  /* 0x0000000d74747220 */ /* 0x080fe20000410000 */
[----:B------:R-:W-:Y:S01]  /*110b0*/  FADD.FTZ R30, R21, R30 ;  /* 0x0000001e151e7221 */ /* 0x000fe20000010000 */
[----:B------:R-:W-:Y:S01]  /*110c0*/  FADD.FTZ R54, R134, R23 ;  /* 0x0000001786367221 */ /* 0x000fe20000010000 */
[----:B------:R-:W-:Y:S01]  /*110d0*/  F2FP.F16.F32.PACK_AB R134, R37, R134 ;  /* 0x000000862586723e */ /* 0x000fe200000000ff */
[----:B------:R-:W-:Y:S01]  /*110e0*/  FMUL.FTZ R117, R117, R13 ;  /* 0x0000000d75757220 */ /* 0x000fe20000410000 */
[----:B------:R-:W-:Y:S01]  /*110f0*/  FADD.FTZ R7, R135, R30 ;  /* 0x0000001e87077221 */ /* 0x000fe20000010000 */
[----:B------:R-:W-:Y:S01]  /*11100*/  FADD.FTZ R54, R37, R54 ;  /* 0x0000003625367221 */ /* 0x000fe20000010000 */
[----:B--2---:R-:W-:Y:S01]  /*11110*/  F2FP.F16.F32.PACK_AB R135, R6, R135 ;  /* 0x000000870687723e */ /* 0x004fe200000000ff */
[----:B------:R-:W-:Y:S01]  /*11120*/  FMUL.FTZ R90, R90, R57 ;  /* 0x000000395a5a7220 */ /* 0x000fe20000410000 */
[----:B------:R-:W-:Y:S01]  /*11130*/  FADD.FTZ R28, R6, R7 ;  /* 0x00000007061c7221 */ /* 0x000fe20000010000 */
[----:B------:R-:W-:Y:S01]  /*11140*/  FADD.FTZ R7, R33, R54 ;  /* 0x0000003621077221 */ /* 0x000fe20000010000 */
[----:B0-----:R-:W-:Y:S01]  /*11150*/  F2FP.F16.F32.PACK_AB R122, R56, R53 ;  /* 0x00000035387a723e */ /* 0x001fe200000000ff */
[----:B------:R-:W-:Y:S01]  /*11160*/  FMUL.FTZ R91, R91, R57 ;  /* 0x000000395b5b7220 */ /* 0x000fe20000410000 */
[----:B------:R-:W-:Y:S01]  /*11170*/  FADD.FTZ R23, R129, R28 ;  /* 0x0000001c81177221 */ /* 0x000fe20000010000 */
[----:B------:R-:W-:Y:S01]  /*11180*/  FADD.FTZ R28, R40, R7 ;  /* 0x00000007281c7221 */ /* 0x000fe20000010000 */
[----:B------:R-:W-:Y:S01]  /*11190*/  F2FP.F16.F32.PACK_AB R129, R46, R129 ;  /* 0x000000812e81723e */ /* 0x000fe200000000ff */
[-C--:B------:R-:W-:Y:S01]  /*111a0*/  FMUL.FTZ R94, R94, R57.reuse ;  /* 0x000000395e5e7220 */ /* 0x080fe20000410000 */
[----:B------:R-:W-:Y:S01]  /*111b0*/  FADD.FTZ R30, R46, R23 ;  /* 0x000000172e1e7221 */ /* 0x000fe20000010000 */
[----:B------:R-:W-:Y:S01]  /*111c0*/  FADD.FTZ R7, R41, R28 ;  /* 0x0000001c29077221 */ /* 0x000fe20000010000 */
[-C--:B------:R-:W-:Y:S01]  /*111d0*/  FMUL.FTZ R95, R95, R57.reuse ;  /* 0x000000395f5f7220 */ /* 0x080fe20000410000 */
[----:B------:R-:W-:Y:S01]  /*111e0*/  FMUL.FTZ R98, R98, R57 ;  /* 0x0000003962627220 */ /* 0x000fe20000410000 */
[----:B------:R-:W-:Y:S01]  /*111f0*/  FADD.FTZ R23, R131, R30 ;  /* 0x0000001e83177221 */ /* 0x000fe20000010000 */
[----:B------:R-:W-:Y:S01]  /*11200*/  FADD.FTZ R7, R44, R7 ;  /* 0x000000072c077221 */ /* 0x000fe20000010000 */
[C---:B------:R-:W-:Y:S01]  /*11210*/  F2FP.F16.F32.PACK_AB R131, R50.reuse, R131 ;  /* 0x000000833283723e */ /* 0x040fe200000000ff */
[-C--:B------:R-:W-:Y:S01]  /*11220*/  FMUL.FTZ R99, R99, R57.reuse ;  /* 0x0000003963637220 */ /* 0x080fe20000410000 */
[----:B------:R-:W-:Y:S01]  /*11230*/  FADD.FTZ R12, R50, R23 ;  /* 0x00000017320c7221 */ /* 0x000fe20000010000 */
[----:B------:R-:W-:Y:S01]  /*11240*/  FADD.FTZ R20, R24, R7 ;  /* 0x0000000718147221 */ /* 0x000fe20000010000 */
[-C--:B------:R-:W-:Y:S01]  /*11250*/  FMUL.FTZ R102, R102, R57.reuse ;  /* 0x0000003966667220 */ /* 0x080fe20000410000 */
        /* <DEDUP_REMOVED lines=19> */
[----:B------:R-:W-:Y:S01]  /*11390*/  FMUL.FTZ R119, R119, R57 ;  /* 0x0000003977777220 */ /* 0x000fe20000410000 */
[----:B------:R-:W-:-:S02]  /*113a0*/  IMAD.MOV.U32 R12, RZ, RZ, R19 ;  /* 0x000000ffff0c7224 */ /* 0x000fc400078e0013 */
[----:B------:R-:W-:Y:S01]  /*113b0*/  FADD.FTZ R7, R83, R7 ;  /* 0x0000000753077221 */ /* 0x000fe20000010000 */
[----:B------:R-:W-:Y:S01]  /*113c0*/  FADD.FTZ R21, R53, R6 ;  /* 0x0000000635157221 */ /* 0x000fe20000010000 */
[----:B------:R-:W-:Y:S02]  /*113d0*/  IMAD.MOV.U32 R23, RZ, RZ, R16 ;  /* 0x000000ffff177224 */ /* 0x000fe400078e0010 */
[----:B------:R-:W-:Y:S01]  /*113e0*/  FADD.FTZ R6, R86, R7 ;  /* 0x0000000756067221 */ /* 0x000fe20000010000 */
[----:B------:R-:W-:Y:S01]  /*113f0*/  FADD.FTZ R7, R56, R21 ;  /* 0x0000001538077221 */ /* 0x000fe20000010000 */
[----:B------:R-:W-:Y:S02]  /*11400*/  IMAD.MOV.U32 R21, RZ, RZ, R0 ;  /* 0x000000ffff157224 */ /* 0x000fe400078e0000 */
[C---:B---3--:R-:W-:Y:S01]  /*11410*/  FADD.FTZ R6, R123.reuse, R6 ;  /* 0x000000067b067221 */ /* 0x048fe20000010000 */
[----:B------:R-:W-:Y:S01]  /*11420*/  F2FP.F16.F32.PACK_AB R123, R123, R86 ;  /* 0x000000567b7b723e */ /* 0x000fe200000000ff */
[----:B------:R-:W-:Y:S01]  /*11430*/  IMAD.MOV.U32 R20, RZ, RZ, R3 ;  /* 0x000000ffff147224 */ /* 0x000fe200078e0003 */
[----:B-1----:R-:W-:Y:S06]  /*11440*/  @P2 BRA `(.L_x_1268) ;  /* 0xffffffe000542947 */ /* 0x002fec000383ffff */
.L_x_1258:
[----:B------:R-:W2:Y:S02]  /*11450*/  LDL R12, [R1+0x24] ;  /* 0x00002400010c7983 */ /* 0x000ea40000100800 */
[----:B--2---:R-:W-:-:S13]  /*11460*/  ISETP.GE.AND P2, PT, R4, R12, PT ;  /* 0x0000000c0400720c */ /* 0x004fda0003f46270 */
[----:B------:R-:W-:Y:S05]  /*11470*/  @!P2 BRA `(.L_x_1269) ;  /* 0x0000002c00eca947 */ /* 0x000fea0003800000 */
[----:B------:R-:W2:Y:S04]  /*11480*/  LDL R13, [R1+0x20] ;  /* 0x00002000010d7983 */ /* 0x000ea80000100800 */
[----:B------:R-:W2:Y:S01]  /*11490*/  LDL R12, [R1+0x1c] ;  /* 0x00001c00010c7983 */ /* 0x000ea20000100800 */
[----:B------:R-:W-:Y:S02]  /*114a0*/  IMAD.MOV.U32 R20, RZ, RZ, R0 ;  /* 0x000000ffff147224 */ /* 0x000fe400078e0000 */
[----:B------:R-:W-:Y:S02]  /*114b0*/  IMAD.MOV.U32 R21, RZ, RZ, R3 ;  /* 0x000000ffff157224 */ /* 0x000fe400078e0003 */
[----:B------:R-:W-:Y:S02]  /*114c0*/  IMAD.MOV.U32 R153, RZ, RZ, R16 ;  /* 0x000000ffff997224 */ /* 0x000fe400078e0010 */
[----:B--2---:R-:W-:-:S02]  /*114d0*/  IMAD.IADD R152, R12, 0x1, -R13 ;  /* 0x000000010c987824 */ /* 0x004fc400078e0a0d */
[----:B------:R-:W-:Y:S02]  /*114e0*/  IMAD.MOV.U32 R12, RZ, RZ, R19 ;  /* 0x000000ffff0c7224 */ /* 0x000fe400078e0013 */
[----:B------:R-:W-:Y:S01]  /*114f0*/  IMAD.IADD R23, R5, 0x1, R152 ;  /* 0x0000000105177824 */ /* 0x000fe200078e0298 */
[----:B------:R-:W-:-:S04]  /*11500*/  IADD3 R152, R152, 0x8, R5 ;  /* 0x0000000898987810 */ /* 0x000fc80007ffe005 */
[----:B------:R-:W-:Y:S02]  /*11510*/  LOP3.LUT R0, RZ, R23, RZ, 0x33, !PT ;  /* 0x00000017ff007212 */ /* 0x000fe400078e33ff */
[----:B------:R-:W-:-:S03]  /*11520*/  LOP3.LUT R154, RZ, R152, RZ, 0x33, !PT ;  /* 0x00000098ff9a7212 */ /* 0x000fc600078e33ff */
[----:B------:R0:W-:Y:S04]  /*11530*/  STL [R1], R0 ;  /* 0x0000000001007387 */ /* 0x0001e80000100800 */
.L_x_1287:
        /* <DEDUP_REMOVED lines=11> */
.L_x_1271:
[----:B------:R-:W-:Y:S01]  /*115f0*/  IMAD R0, R16, 0x8, R2 ;  /* 0x0000000810007824 */ /* 0x000fe200078e0202 */
[----:B------:R-:W-:-:S04]  /*11600*/  SHF.L.U32 R3, R19, 0x1f, RZ ;  /* 0x0000001f13037819 */ /* 0x000fc800000006ff */
[----:B------:R0:W1:Y:S01]  /*11610*/  SYNCS.PHASECHK.TRANS64.TRYWAIT P3, [R0+URZ+0x16830], R3 ;  /* 0x01683003000075a7 */ /* 0x000062000806017f */
[----:B------:R-:W-:Y:S05]  /*11620*/  @!P0 BRA `(.L_x_1272) ;  /* 0x0000000000048947 */ /* 0x000fea0003800000 */
[----:B------:R-:W-:Y:S01]  /*11630*/  BPT.TRAP 0x1 ;  /* 0x000000040000795c */ /* 0x000fe20000300000 */
.L_x_1272:
[----:B------:R-:W-:Y:S04]  /*11640*/  BSSY B0, `(.L_x_1270) ;  /* 0x0000004000007945 */ /* 0x000fe80003800000 */
[----:B-1----:R-:W-:Y:S05]  /*11650*/  @P3 BRA `(.L_x_1273) ;  /* 0x0000000000083947 */ /* 0x002fea0003800000 */
[----:B------:R-:W1:Y:S02]  /*11660*/  SYNCS.PHASECHK.TRANS64.TRYWAIT P3, [R0+URZ+0x16830], R3 ;  /* 0x01683003000075a7 */ /* 0x000e64000806017f */
[----:B-1----:R-:W-:Y:S05]  /*11670*/  @!P3 BRA `(.L_x_1274) ;  /* 0x000000b40018b947 */ /* 0x002fea0003800000 */
.L_x_1273:
[----:B------:R-:W-:Y:S05]  /*11680*/  BSYNC B0 ;  /* 0x0000000000007941 */ /* 0x000fea0003800000 */
.L_x_1270:
        /* <DEDUP_REMOVED lines=44> */
.L_x_1276:
[----:B------:R-:W-:Y:S01]  /*11950*/  SHF.L.U32 R0, R12, 0x1f, RZ ;  /* 0x0000001f0c007819 */ /* 0x000fe200000006ff */
[----:B------:R-:W-:-:S04]  /*11960*/  IMAD R3, R153, 0x8, R2 ;  /* 0x0000000899037824 */ /* 0x000fc800078e0202 */
[----:B------:R0:W1:Y:S01]  /*11970*/  SYNCS.PHASECHK.TRANS64.TRYWAIT P2, [R3+URZ+0x16850], R0 ;  /* 0x01685000030075a7 */ /* 0x000062000804017f */
[----:B------:R-:W-:Y:S05]  /*11980*/  @!P0 BRA `(.L_x_1277) ;  /* 0x0000000000048947 */ /* 0x000fea0003800000 */
[----:B------:R-:W-:Y:S01]  /*11990*/  BPT.TRAP 0x1 ;  /* 0x000000040000795c */ /* 0x000fe20000300000 */
.L_x_1277:
[----:B-1----:R-:W-:Y:S05]  /*119a0*/  @P2 BRA `(.L_x_1275) ;  /* 0x0000000000082947 */ /* 0x002fea0003800000 */
[----:B------:R-:W1:Y:S02]  /*119b0*/  SYNCS.PHASECHK.TRANS64.TRYWAIT P2, [R3+URZ+0x16850], R0 ;  /* 0x01685000030075a7 */ /* 0x000e64000804017f */
[----:B-1----:R-:W-:Y:S05]  /*119c0*/  @!P2 BRA `(.L_x_1278) ;  /* 0x000000b00058a947 */ /* 0x002fea0003800000 */
.L_x_1275:
[----:B01----:R-:W-:Y:S01]  /*119d0*/  VIADD R0, R2, 0x400 ;  /* 0x0000040002007836 */ /* 0x003fe20000000000 */
[----:B------:R-:W2:Y:S01]  /*119e0*/  LDL R3, [R1+0x1c] ;  /* 0x00001c0001037983 */ /* 0x000ea20000100800 */
[----:B------:R-:W-:Y:S01]  /*119f0*/  IMAD.MOV.U32 R13, RZ, RZ, 0x40000040 ;  /* 0x40000040ff0d7424 */ /* 0x000fe200078e00ff */
[----:B------:R-:W-:Y:S05]  /*11a00*/  WARPSYNC.ALL ;  /* 0x0000000000007948 */ /* 0x000fea0003800000 */
[----:B------:R-:W-:Y:S01]  /*11a10*/  SHF.R.U32.HI R0, RZ, 0x4, R0 ;  /* 0x00000004ff007819 */ /* 0x000fe20000011600 */
[----:B------:R-:W-:Y:S01]  /*11a20*/  WARPGROUP.ARRIVE ;  /* 0x00000000000079c5 */ /* 0x000fe20000000000 */
[----:B------:R-:W-:-:S02]  /*11a30*/  R2UR UR11, R13 ;  /* 0x000000000d0b72ca */ /* 0x000fc400000e0000 */
[----:B------:R-:W-:-:S05]  /*11a40*/  LOP3.LUT R0, R0, 0x3fff, RZ, 0xc0, !PT ;  /* 0x00003fff00007812 */ /* 0x000fca00078ec0ff */
[----:B------:R-:W-:-:S05]  /*11a50*/  IMAD R12, R153, 0x400, R0 ;  /* 0x00000400990c7824 */ /* 0x000fca00078e0200 */
[----:B------:R-:W-:-:S13]  /*11a60*/  R2UR UR10, R12 ;  /* 0x000000000c0a72ca */ /* 0x000fda00000e0000 */
[----:B------:R-:W-:Y:S03]  /*11a70*/  HGMMA.64x64x16.F32 R88, R148, gdesc[UR8].tnspB, R88, gsb0 ;  /* 0x40e0000894587df0 */ /* 0x000fe60008000858 */
[----:B------:R-:W-:Y:S02]  /*11a80*/  WARPGROUP.DEPBAR.LE gsb0, 0x0 ;  /* 0x00008000000079c5 */ /* 0x000fe40000010000 */
[----:B------:R-:W-:Y:S01]  /*11a90*/  VIADD R148, R12, 0x80 ;  /* 0x000000800c947836 */ /* 0x000fe20000000000 */
[----:B------:R-:W3:Y:S01]  /*11aa0*/  LDL R151, [R1+0x20] ;  /* 0x0000200001977983 */ /* 0x000ee20000100800 */
[----:B------:R-:W-:Y:S01]  /*11ab0*/  IMAD.MOV.U32 R149, RZ, RZ, 0x40000040 ;  /* 0x40000040ff957424 */ /* 0x000fe200078e00ff */
[----:B------:R-:W-:Y:S01]  /*11ac0*/  WARPGROUP.ARRIVE ;  /* 0x00000000000079c5 */ /* 0x000fe20000000000 */
[----:B------:R-:W-:Y:S01]  /*11ad0*/  IMAD.MOV.U32 R13, RZ, RZ, 0x40000040 ;  /* 0x40000040ff0d7424 */ /* 0x000fe200078e00ff */
[----:B------:R-:W-:Y:S01]  /*11ae0*/  R2UR UR10, R148 ;  /* 0x00000000940a72ca */ /* 0x000fe200000e0000 */
[----:B------:R-:W-:Y:S01]  /*11af0*/  IMAD.SHL.U32 R0, R4, 0x80, RZ ;  /* 0x0000008004007824 */ /* 0x000fe200078e00ff */
[----:B------:R-:W-:Y:S01]  /*11b00*/  R2UR UR11, R149 ;  /* 0x00000000950b72ca */ /* 0x000fe200000e0000 */
[----:B------:R-:W-:Y:S01]  /*11b10*/  ULOP3.LUT UR8, URZ, UR27, URZ, 0x33, !UPT ;  /* 0x0000001b3f087292 */ /* 0x000fe2000f8e333f */
[----:B------:R-:W0:Y:S11]  /*11b20*/  S2R R149, SR_TID.X ;  /* 0x0000000000957919 */ /* 0x000e360000002100 */
[----:B------:R-:W-:Y:S01]  /*11b30*/  HGMMA.64x64x16.F32 R88, R144, gdesc[UR8].tnspB, R88, gsb0 ;  /* 0x40e0000890587df0 */ /* 0x000fe20008000858 */
[----:B0-----:R-:W-:-:S02]  /*11b40*/  SHF.R.U32.HI R150, RZ, 0x7, R149 ;  /* 0x00000007ff967819 */ /* 0x001fc40000011695 */
[----:B------:R-:W-:Y:S01]  /*11b50*/  ISETP.GE.U32.AND P2, PT, R149, 0x180, PT ;  /* 0x000001809500780c */ /* 0x000fe20003f46070 */
[----:B------:R-:W-:Y:S02]  /*11b60*/  WARPGROUP.DEPBAR.LE gsb0, 0x0 ;  /* 0x00008000000079c5 */ /* 0x000fe40000010000 */
[----:B------:R-:W-:Y:S01]  /*11b70*/  VIADD R144, R12, 0x100 ;  /* 0x000001000c907836 */ /* 0x000fe20000000000 */
[----:B------:R-:W-:Y:S01]  /*11b80*/  WARPGROUP.ARRIVE ;  /* 0x00000000000079c5 */ /* 0x000fe20000000000 */
[----:B------:R-:W-:-:S03]  /*11b90*/  IMAD.MOV.U32 R145, RZ, RZ, 0x40000040 ;  /* 0x40000040ff917424 */ /* 0x000fc600078e00ff */
[----:B------:R-:W-:Y:S02]  /*11ba0*/  R2UR UR10, R144 ;  /* 0x00000000900a72ca */ /* 0x000fe400000e0000 */
[----:B------:R-:W-:-:S13]  /*11bb0*/  R2UR UR11, R145 ;  /* 0x00000000910b72ca */ /* 0x000fda00000e0000 */
[----:B------:R-:W-:Y:S01]  /*11bc0*/  HGMMA.64x64x16.F32 R88, R140, gdesc[UR8].tnspB, R88, gsb0 ;  /* 0x40e000088c587df0 */ /* 0x000fe20008000858 */
[----:B--2---:R-:W-:Y:S02]  /*11bd0*/  IADD3 R3, R3, 0x1, -R0 ;  /* 0x0000000103037810 */ /* 0x004fe40007ffe800 */
[----:B------:R-:W-:Y:S02]  /*11be0*/  WARPGROUP.DEPBAR.LE gsb0, 0x0 ;  /* 0x00008000000079c5 */ /* 0x000fe40000010000 */
[----:B------:R-:W-:Y:S01]  /*11bf0*/  VIADD R140, R12, 0x180 ;  /* 0x000001800c8c7836 */ /* 0x000fe20000000000 */
[----:B------:R-:W-:Y:S01]  /*11c00*/  WARPGROUP.ARRIVE ;  /* 0x00000000000079c5 */ /* 0x000fe20000000000 */
[----:B------:R-:W-:-:S03]  /*11c10*/  IMAD.MOV.U32 R141, RZ, RZ, 0x40000040 ;  /* 0x40000040ff8d7424 */ /* 0x000fc600078e00ff */
[----:B------:R-:W-:Y:S02]  /*11c20*/  R2UR UR10, R140 ;  /* 0x000000008c0a72ca */ /* 0x000fe400000e0000 */
[----:B------:R-:W-:-:S13]  /*11c30*/  R2UR UR11, R141 ;  /* 0x000000008d0b72ca */ /* 0x000fda00000e0000 */
[----:B------:R-:W-:Y:S03]  /*11c40*/  HGMMA.64x64x16.F32 R88, R136, gdesc[UR8].tnspB, R88, gsb0 ;  /* 0x40e0000888587df0 */ /* 0x000fe60008000858 */
        /* <DEDUP_REMOVED lines=15> */
[C---:B------:R-:W-:Y:S01]  /*11d40*/  VIADD R128, R12.reuse, 0x300 ;  /* 0x000003000c807836 */ /* 0x040fe20000000000 */
[----:B------:R-:W-:Y:S01]  /*11d50*/  WARPGROUP.ARRIVE ;  /* 0x00000000000079c5 */ /* 0x000fe20000000000 */
[----:B------:R-:W-:Y:S02]  /*11d60*/  IMAD.MOV.U32 R129, RZ, RZ, 0x40000040 ;  /* 0x40000040ff817424 */ /* 0x000fe400078e00ff */
[----:B------:R-:W-:Y:S01]  /*11d70*/  VIADD R12, R12, 0x380 ;  /* 0x000003800c0c7836 */ /* 0x000fe20000000000 */
[----:B------:R-:W-:-:S02]  /*11d80*/  R2UR UR10, R128 ;  /* 0x00000000800a72ca */ /* 0x000fc400000e0000 */
[----:B------:R-:W-:-:S13]  /*11d90*/  R2UR UR11, R129 ;  /* 0x00000000810b72ca */ /* 0x000fda00000e0000 */
[----:B------:R-:W-:Y:S01]  /*11da0*/  HGMMA.64x64x16.F32 R88, R124, gdesc[UR8].tnspB, R88, gsb0 ;  /* 0x40e000087c587df0 */ /* 0x000fe20008000858 */
[----:B------:R-:W-:Y:S01]  /*11db0*/  R2UR UR10, R12 ;  /* 0x000000000c0a72ca */ /* 0x000fe200000e0000 */
[----:B------:R-:W-:Y:S01]  /*11dc0*/  @!P1 IMAD R12, R16, 0x8, R2 ;  /* 0x00000008100c9824 */ /* 0x000fe200078e0202 */
[----:B------:R-:W-:Y:S01]  /*11dd0*/  R2UR UR11, R13 ;  /* 0x000000000d0b72ca */ /* 0x000fe200000e0000 */
[----:B------:R-:W-:-:S05]  /*11de0*/  VIADD R13, R150, 0x9 ;  /* 0x00000009960d7836 */ /* 0x000fca0000000000 */
[----:B------:R-:W-:Y:S01]  /*11df0*/  SEL R13, R13, 0x9, !P2 ;  /* 0x000000090d0d7807 */ /* 0x000fe20005000000 */
[----:B------:R-:W-:Y:S02]  /*11e00*/  WARPGROUP.DEPBAR.LE gsb0, 0x0 ;  /* 0x00008000000079c5 */ /* 0x000fe40000010000 */
[----:B------:R-:W-:-:S06]  /*11e10*/  WARPGROUP.ARRIVE ;  /* 0x00000000000079c5 */ /* 0x000fcc0000000000 */
[----:B------:R-:W-:Y:S03]  /*11e20*/  HGMMA.64x64x16.F32 R88, R120, gdesc[UR8].tnspB, R88, gsb0 ;  /* 0x40e0000878587df0 */ /* 0x000fe60008000858 */
[----:B------:R-:W-:Y:S02]  /*11e30*/  WARPGROUP.DEPBAR.LE gsb0, 0x0 ;  /* 0x00008000000079c5 */ /* 0x000fe40000010000 */
[----:B------:R-:W-:Y:S02]  /*11e40*/  @!P1 VIADD R120, R12, 0x16840 ;  /* 0x000168400c789836 */ /* 0x000fe40000000000 */
[----:B---3--:R-:W-:-:S03]  /*11e50*/  IMAD.IADD R12, R3, 0x1, -R151 ;  /* 0x00000001030c7824 */ /* 0x008fc600078e0a97 */
[----:B------:R-:W-:Y:S01]  /*11e60*/  @!P1 PRMT R120, RZ, 0x654, R120 ;  /* 0x00000654ff789816 */ /* 0x000fe20000000078 */
[----:B------:R-:W-:Y:S01]  /*11e70*/  IMAD R12, R155, -0x2, R12 ;  /* 0xfffffffe9b0c7824 */ /* 0x000fe200078e020c */
[----:B------:R0:W-:Y:S06]  /*11e80*/  BAR.ARV R13, 0x100 ;  /* 0x0004000d0000751d */ /* 0x0001ec0000002000 */
[C---:B------:R-:W-:Y:S01]  /*11e90*/  VIADD R122, R12.reuse, UR26 ;  /* 0x0000001a0c7a7c36 */ /* 0x040fe20008000000 */
[----:B------:R1:W-:Y:S01]  /*11ea0*/  @!P1 SYNCS.ARRIVE.TRANS64.RED.A1T0 RZ, [R120+URZ], RZ ;  /* 0x000000ff78ff99a7 */ /* 0x0003e2000810043f */
[----:B------:R-:W-:-:S04]  /*11eb0*/  VIADD R121, R12, UR8 ;  /* 0x000000080c797c36 */ /* 0x000fc80008000000 */
[C---:B------:R-:W-:Y:S02]  /*11ec0*/  IMAD.IADD R3, R5.reuse, 0x1, R121 ;  /* 0x0000000105037824 */ /* 0x040fe400078e0279 */
[----:B-1----:R-:W-:Y:S01]  /*11ed0*/  IMAD.IADD R120, R5, 0x1, R122 ;  /* 0x0000000105787824 */ /* 0x002fe200078e027a */
[----:B0-----:R-:W-:Y:S06]  /*11ee0*/  @!P5 BRA `(.L_x_1279) ;  /* 0x00000000005cd947 */ /* 0x001fec0003800000 */
        /* <DEDUP_REMOVED lines=12> */
.L_x_1281:
[----:B------:R-:W-:-:S05]  /*11fb0*/  IMAD.U32 R123, RZ, RZ, UR4 ;  /* 0x00000004ff7b7e24 */ /* 0x000fca000f8e00ff */
[----:B------:R-:W-:-:S13]  /*11fc0*/  ISETP.NE.AND P2, PT, R123, 0x1, PT ;  /* 0x000000017b00780c */ /* 0x000fda0003f45270 */
[----:B------:R-:W0:Y:S02]  /*11fd0*/  @P2 LDC.64 R12, c[0x0][0x9e8] ;  /* 0x00027a00ff0c2b82 */ /* 0x000e240000000a00 */
[----:B0-----:R-:W-:-:S04]  /*11fe0*/  @P2 IMAD.HI.U32 R124, R23, R12, RZ ;  /* 0x0000000c177c2227 */ /* 0x001fc800078e00ff */
[----:B------:R-:W-:Y:S01]  /*11ff0*/  IMAD.MOV.U32 R12, RZ, RZ, R23 ;  /* 0x000000ffff0c7224 */ /* 0x000fe200078e0017 */
[----:B------:R-:W-:-:S07]  /*12000*/  @P2 SHF.R.U32.HI R12, RZ, R13, R124 ;  /* 0x0000000dff0c2219 */ /* 0x000fce000001167c */
.L_x_1282:
[----:B------:R-:W-:Y:S05]  /*12010*/  BSYNC B0 ;  /* 0x0000000000007941 */ /* 0x000fea0003800000 */
.L_x_1280:
[----:B------:R-:W-:-:S04]  /*12020*/  IMAD R12, R12, R123, -R0 ;  /* 0x0000007b0c0c7224 */ /* 0x000fc800078e0a00 */
[----:B------:R-:W-:-:S05]  /*12030*/  IMAD R12, R155, -0x2, R12 ;  /* 0xfffffffe9b0c7824 */ /* 0x000fca00078e020c */
[----:B------:R-:W-:Y:S02]  /*12040*/  VIADDMNMX R120, R12, R123, R120, PT ;  /* 0x0000007b0c787246 */ /* 0x000fe40003800178 */
[----:B------:R-:W-:-:S07]  /*12050*/  VIMNMX R3, R3, R12, !PT ;  /* 0x0000000c03037248 */ /* 0x000fce0007fe0100 */
.L_x_1279:
        /* <DEDUP_REMOVED lines=96> */
[----:B------:R-:W-:Y:S02]  /*12660*/  IADD3 R121, R121, 0x8, R5 ;  /* 0x0000000879797810 */ /* 0x000fe40007ffe005 */
        /* <DEDUP_REMOVED lines=14> */
.L_x_1285:
[----:B------:R-:W-:Y:S02]  /*12750*/  IMAD.U32 R123, RZ, RZ, UR4 ;  /* 0x00000004ff7b7e24 */ /* 0x000fe4000f8e00ff */
[----:B------:R-:W-:-:S03]  /*12760*/  IMAD.MOV.U32 R3, RZ, RZ, R152 ;  /* 0x000000ffff037224 */ /* 0x000fc600078e0098 */
[----:B------:R-:W-:-:S13]  /*12770*/  ISETP.NE.AND P3, PT, R123, 0x1, PT ;  /* 0x000000017b00780c */ /* 0x000fda0003f65270 */
[----:B------:R-:W0:Y:S02]  /*12780*/  @P3 LDC.64 R12, c[0x0][0x9e8] ;  /* 0x00027a00ff0c3b82 */ /* 0x000e240000000a00 */
[----:B0-----:R-:W-:-:S05]  /*12790*/  @P3 IMAD.HI.U32 R12, R152, R12, RZ ;  /* 0x0000000c980c3227 */ /* 0x001fca00078e00ff */
[----:B------:R-:W-:-:S07]  /*127a0*/  @P3 SHF.R.U32.HI R3, RZ, R13, R12 ;  /* 0x0000000dff033219 */ /* 0x000fce000001160c */
.L_x_1286:
[----:B------:R-:W-:Y:S05]  /*127b0*/  BSYNC B0 ;  /* 0x0000000000007941 */ /* 0x000fea0003800000 */
.L_x_1284:
[----:B------:R-:W-:-:S04]  /*127c0*/  IMAD R0, R3, R123, -R0 ;  /* 0x0000007b03007224 */ /* 0x000fc800078e0a00 */
[----:B------:R-:W-:-:S05]  /*127d0*/  IMAD R0, R155, -0x2, R0 ;  /* 0xfffffffe9b007824 */ /* 0x000fca00078e0200 */
[----:B------:R-:W-:Y:S02]  /*127e0*/  VIADDMNMX R122, R0, R123, R122, PT ;  /* 0x0000007b007a7246 */ /* 0x000fe4000380017a */
[----:B------:R-:W-:-:S07]  /*127f0*/  VIMNMX R121, R121, R0, !PT ;  /* 0x0000000079797248 */ /* 0x000fce0007fe0100 */
.L_x_1283:
        /* <DEDUP_REMOVED lines=47> */
[----:B------:R-:W-:Y:S02]  /*12af0*/  ISETP.LT.OR P3, PT, R122, 0x31, P3 ;  /* 0x000000317a00780c */ /* 0x000fe40001f61670 */
[----:B------:R-:W-:-:S02]  /*12b00*/  FMNMX.FTZ R3, R69, R0, !PT ;  /* 0x0000000045037209 */ /* 0x000fc40007810000 */
[----:B------:R-:W-:Y:S02]  /*12b10*/  ISETP.LT.OR P4, PT, R122, 0x12, P4 ;  /* 0x000000127a00780c */ /* 0x000fe40002781670 */
[----:B------:R-:W-:Y:S02]  /*12b20*/  FSEL R50, R50, -INF , !P3 ;  /* 0xff80000032327808 */ /* 0x000fe40005800000 */
[----:B------:R-:W-:Y:S02]  /*12b30*/  FMNMX.FTZ R0, R72, R3, !PT ;  /* 0x0000000348007209 */ /* 0x000fe40007810000 */
[----:B------:R-:W-:Y:S02]  /*12b40*/  ISETP.GT.AND P3, PT, R121, 0x38, P2 ;  /* 0x000000387900780c */ /* 0x000fe40001764270 */
[----:B------:R-:W-:Y:S02]  /*12b50*/  FSEL R35, R35, -INF , !P4 ;  /* 0xff80000023237808 */ /* 0x000fe40006000000 */
[----:B------:R-:W-:-:S02]  /*12b60*/  ISETP.GT.AND P4, PT, R121, 0x19, P2 ;  /* 0x000000197900780c */ /* 0x000fc40001784270 */
[----:B------:R-:W-:Y:S02]  /*12b70*/  FMNMX.FTZ R3, R73, R0, !PT ;  /* 0x0000000049037209 */ /* 0x000fe40007810000 */
[C---:B------:R-:W-:Y:S02]  /*12b80*/  ISETP.LT.OR P3, PT, R122.reuse, 0x39, P3 ;  /* 0x000000397a00780c */ /* 0x040fe40001f61670 */
[----:B------:R-:W-:Y:S02]  /*12b90*/  ISETP.LT.OR P4, PT, R122, 0x1a, P4 ;  /* 0x0000001a7a00780c */ /* 0x000fe40002781670 */
[----:B------:R-:W-:Y:S02]  /*12ba0*/  FMNMX.FTZ R0, R76, R3, !PT ;  /* 0x000000034c007209 */ /* 0x000fe40007810000 */
[----:B------:R-:W-:Y:S02]  /*12bb0*/  FSEL R54, R54, -INF , !P3 ;  /* 0xff80000036367808 */ /* 0x000fe40005800000 */
[----:B------:R-:W-:-:S02]  /*12bc0*/  ISETP.GT.AND P3, PT, R121, 0x40, P2 ;  /* 0x000000407900780c */ /* 0x000fc40001764270 */
[----:B------:R-:W-:Y:S02]  /*12bd0*/  FSEL R39, R39, -INF , !P4 ;  /* 0xff80000027277808 */ /* 0x000fe40006000000 */
[----:B------:R-:W-:Y:S02]  /*12be0*/  ISETP.GT.AND P4, PT, R121, 0x21, P2 ;  /* 0x000000217900780c */ /* 0x000fe40001784270 */
[----:B------:R-:W-:Y:S02]  /*12bf0*/  FMNMX.FTZ R3, R77, R0, !PT ;  /* 0x000000004d037209 */ /* 0x000fe40007810000 */
[C---:B------:R-:W-:Y:S02]  /*12c00*/  ISETP.LT.OR P3, PT, R122.reuse, 0x41, P3 ;  /* 0x000000417a00780c */ /* 0x040fe40001f61670 */
[----:B------:R-:W-:Y:S02]  /*12c10*/  ISETP.LT.OR P4, PT, R122, 0x22, P4 ;  /* 0x000000227a00780c */ /* 0x000fe40002781670 */
[----:B------:R-:W-:-:S02]  /*12c20*/  FMNMX.FTZ R0, R80, R3, !PT ;  /* 0x0000000350007209 */ /* 0x000fc40007810000 */
[----:B------:R-:W-:Y:S02]  /*12c30*/  FSEL R58, R58, -INF , !P3 ;  /* 0xff8000003a3a7808 */ /* 0x000fe40005800000 */
[----:B------:R-:W-:Y:S02]  /*12c40*/  ISETP.GT.AND P3, PT, R121, 0x48, P2 ;  /* 0x000000487900780c */ /* 0x000fe40001764270 */
[----:B------:R-:W-:Y:S02]  /*12c50*/  FSEL R43, R43, -INF , !P4 ;  /* 0xff8000002b2b7808 */ /* 0x000fe40006000000 */
[----:B------:R-:W-:Y:S02]  /*12c60*/  FMNMX.FTZ R3, R81, R0, !PT ;  /* 0x0000000051037209 */ /* 0x000fe40007810000 */
[----:B------:R-:W-:Y:S02]  /*12c70*/  ISETP.GT.AND P4, PT, R121, 0x29, P2 ;  /* 0x000000297900780c */ /* 0x000fe40001784270 */
[----:B------:R-:W-:-:S02]  /*12c80*/  ISETP.LT.OR P3, PT, R122, 0x49, P3 ;  /* 0x000000497a00780c */ /* 0x000fc40001f61670 */
[----:B------:R-:W-:Y:S02]  /*12c90*/  FMNMX.FTZ R0, R84, R3, !PT ;  /* 0x0000000354007209 */ /* 0x000fe40007810000 */
[----:B------:R-:W-:Y:S02]  /*12ca0*/  ISETP.LT.OR P4, PT, R122, 0x2a, P4 ;  /* 0x0000002a7a00780c */ /* 0x000fe40002781670 */
[----:B------:R-:W-:Y:S02]  /*12cb0*/  FSEL R62, R62, -INF , !P3 ;  /* 0xff8000003e3e7808 */ /* 0x000fe40005800000 */
[----:B------:R-:W-:Y:S02]  /*12cc0*/  ISETP.GT.AND P3, PT, R121, 0x50, P2 ;  /* 0x000000507900780c */ /* 0x000fe40001764270 */
[----:B------:R-:W-:Y:S02]  /*12cd0*/  FMNMX.FTZ R0, R85, R0, !PT ;  /* 0x0000000055007209 */ /* 0x000fe40007810000 */
[----:B------:R-:W-:-:S02]  /*12ce0*/  FSEL R47, R47, -INF , !P4 ;  /* 0xff8000002f2f7808 */ /* 0x000fc40006000000 */
[C---:B------:R-:W-:Y:S01]  /*12cf0*/  ISETP.GT.AND P4, PT, R121.reuse, 0x31, P2 ;  /* 0x000000317900780c */ /* 0x040fe20001784270 */
[----:B------:R-:W0:Y:S01]  /*12d00*/  SHFL.BFLY PT, R3, R0, 0x2, 0x1f ;  /* 0x0c401f0000037f89 */ /* 0x000e2200000e0000 */
[C---:B------:R-:W-:Y:S02]  /*12d10*/  ISETP.LT.OR P3, PT, R122.reuse, 0x51, P3 ;  /* 0x000000517a00780c */ /* 0x040fe40001f61670 */
[----:B------:R-:W-:Y:S02]  /*12d20*/  ISETP.LT.OR P4, PT, R122, 0x32, P4 ;  /* 0x000000327a00780c */ /* 0x000fe40002781670 */
[----:B------:R-:W-:Y:S02]  /*12d30*/  FSEL R66, R66, -INF , !P3 ;  /* 0xff80000042427808 */ /* 0x000fe40005800000 */
[----:B------:R-:W-:Y:S02]  /*12d40*/  ISETP.GT.AND P3, PT, R121, 0x58, P2 ;  /* 0x000000587900780c */ /* 0x000fe40001764270 */
[----:B------:R-:W-:-:S02]  /*12d50*/  FSEL R51, R51, -INF , !P4 ;  /* 0xff80000033337808 */ /* 0x000fc40006000000 */
[C---:B------:R-:W-:Y:S02]  /*12d60*/  ISETP.GT.AND P4, PT, R121.reuse, 0x39, P2 ;  /* 0x000000397900780c */ /* 0x040fe40001784270 */
        /* <DEDUP_REMOVED lines=12> */
[----:B0-----:R-:W-:Y:S02]  /*12e30*/  FMNMX.FTZ R3, R0, R3, !PT ;  /* 0x0000000300037209 */ /* 0x001fe40007810000 */
[C---:B------:R-:W-:Y:S02]  /*12e40*/  ISETP.LT.OR P3, PT, R122.reuse, 0x69, P3 ;  /* 0x000000697a00780c */ /* 0x040fe40001f61670 */
[----:B------:R-:W-:Y:S01]  /*12e50*/  ISETP.LT.OR P4, PT, R122, 0x4a, P4 ;  /* 0x0000004a7a00780c */ /* 0x000fe20002781670 */
[----:B------:R-:W0:Y:S01]  /*12e60*/  SHFL.BFLY PT, R0, R3, 0x1, 0x1f ;  /* 0x0c201f0003007f89 */ /* 0x000e2200000e0000 */
[----:B------:R-:W-:Y:S02]  /*12e70*/  FSEL R78, R78, -INF , !P3 ;  /* 0xff8000004e4e7808 */ /* 0x000fe40005800000 */
[----:B------:R-:W-:-:S02]  /*12e80*/  ISETP.GT.AND P3, PT, R121, 0x69, P2 ;  /* 0x000000697900780c */ /* 0x000fc40001764270 */
[----:B------:R-:W-:Y:S02]  /*12e90*/  FSEL R63, R63, -INF , !P4 ;  /* 0xff8000003f3f7808 */ /* 0x000fe40006000000 */
[----:B------:R-:W-:Y:S02]  /*12ea0*/  ISETP.GT.AND P4, PT, R121, 0x51, P2 ;  /* 0x000000517900780c */ /* 0x000fe40001784270 */
[C---:B------:R-:W-:Y:S02]  /*12eb0*/  ISETP.LT.OR P3, PT, R122.reuse, 0x6a, P3 ;  /* 0x0000006a7a00780c */ /* 0x040fe40001f61670 */
[----:B------:R-:W-:Y:S02]  /*12ec0*/  ISETP.LT.OR P4, PT, R122, 0x52, P4 ;  /* 0x000000527a00780c */ /* 0x000fe40002781670 */
[----:B------:R-:W-:Y:S02]  /*12ed0*/  FSEL R79, R79, -INF , !P3 ;  /* 0xff8000004f4f7808 */ /* 0x000fe40005800000 */
[----:B------:R-:W-:-:S02]  /*12ee0*/  ISETP.GT.AND P3, PT, R121, 0x70, P2 ;  /* 0x000000707900780c */ /* 0x000fc40001764270 */
[----:B------:R-:W-:Y:S02]  /*12ef0*/  FSEL R67, R67, -INF , !P4 ;  /* 0xff80000043437808 */ /* 0x000fe40006000000 */
[C---:B------:R-:W-:Y:S02]  /*12f00*/  ISETP.GT.AND P4, PT, R121.reuse, 0x59, P2 ;  /* 0x000000597900780c */ /* 0x040fe40001784270 */
[C---:B------:R-:W-:Y:S02]  /*12f10*/  ISETP.LT.OR P3, PT, R122.reuse, 0x71, P3 ;  /* 0x000000717a00780c */ /* 0x040fe40001f61670 */
[----:B------:R-:W-:Y:S02]  /*12f20*/  ISETP.LT.OR P4, PT, R122, 0x5a, P4 ;  /* 0x0000005a7a00780c */ /* 0x000fe40002781670 */
[----:B------:R-:W-:Y:S02]  /*12f30*/  FSEL R82, R82, -INF , !P3 ;  /* 0xff80000052527808 */ /* 0x000fe40005800000 */
[----:B------:R-:W-:-:S02]  /*12f40*/  ISETP.GT.AND P3, PT, R121, 0x71, P2 ;  /* 0x000000717900780c */ /* 0x000fc40001764270 */
[----:B------:R-:W-:Y:S02]  /*12f50*/  FSEL R71, R71, -INF , !P4 ;  /* 0xff80000047477808 */ /* 0x000fe40006000000 */
[----:B------:R-:W-:Y:S02]  /*12f60*/  ISETP.GT.AND P4, PT, R121, 0x61, P2 ;  /* 0x000000617900780c */ /* 0x000fe40001784270 */
[C---:B------:R-:W-:Y:S02]  /*12f70*/  ISETP.LT.OR P3, PT, R122.reuse, 0x72, P3 ;  /* 0x000000727a00780c */ /* 0x040fe40001f61670 */
[----:B0-----:R-:W-:Y:S02]  /*12f80*/  FMNMX.FTZ R3, R3, R0, !PT ;  /* 0x0000000003037209 */ /* 0x001fe40007810000 */
[----:B------:R-:W-:Y:S02]  /*12f90*/  ISETP.LT.OR P4, PT, R122, 0x62, P4 ;  /* 0x000000627a00780c */ /* 0x000fe40002781670 */
[----:B------:R-:W-:Y:S01]  /*12fa0*/  FSEL R83, R83, -INF , !P3 ;  /* 0xff80000053537808 */ /* 0x000fe20005800000 */
[----:B------:R-:W-:Y:S01]  /*12fb0*/  FMUL.FTZ R0, R3, UR41 ;  /* 0x0000002903007c20 */ /* 0x000fe20008410000 */
[----:B------:R-:W-:-:S02]  /*12fc0*/  ISETP.GT.AND P3, PT, R121, RZ, P2 ;  /* 0x000000ff7900720c */ /* 0x000fc40001764270 */
[----:B------:R-:W-:Y:S02]  /*12fd0*/  FSEL R75, R75, -INF , !P4 ;  /* 0xff8000004b4b7808 */ /* 0x000fe40006000000 */
[----:B------:R-:W-:Y:S02]  /*12fe0*/  FSETP.NEU.FTZ.AND P4, PT, R3, -INF , PT ;  /* 0xff8000000300780b */ /* 0x000fe40003f9d000 */
[----:B------:R-:W-:Y:S02]  /*12ff0*/  ISETP.LT.OR P3, PT, R122, 0x1, P3 ;  /* 0x000000017a00780c */ /* 0x000fe40001f61670 */
[----:B------:R-:W-:Y:S02]  /*13000*/  FSEL R0, R0, RZ, P4 ;  /* 0x000000ff00007208 */ /* 0x000fe40002000000 */
[----:B------:R-:W-:Y:S02]  /*13010*/  FSEL R26, R26, -INF , !P3 ;  /* 0xff8000001a1a7808 */ /* 0x000fe40005800000 */
[----:B------:R-:W-:Y:S01]  /*13020*/  ISETP.GT.AND P3, PT, R121, 0x78, P2 ;  /* 0x000000787900780c */ /* 0x000fe20001764270 */
        /* <DEDUP_REMOVED lines=15> */
[----:B------:R-:W-:Y:S01]  /*13120*/  ISETP.GT.AND P2, PT, R121, 0x79, P2 ;  /* 0x000000797900780c */ /* 0x000fe20001744270 */
[--C-:B------:R-:W-:Y:S01]  /*13130*/  FFMA.FTZ R136, R48, UR41, -R0.reuse ;  /* 0x0000002930887c23 */ /* 0x100fe20008010800 */
[----:B------:R-:W-:Y:S01]  /*13140*/  FMNMX.FTZ R28, R34, R25, !PT ;  /* 0x00000019221c7209 */ /* 0x000fe20007810000 */
[--C-:B------:R-:W-:Y:S01]  /*13150*/  FFMA.FTZ R138, R52, UR41, -R0.reuse ;  /* 0x00000029348a7c23 */ /* 0x100fe20008010800 */
[----:B------:R-:W-:Y:S01]  /*13160*/  MUFU.EX2 R25, R37 ;  /* 0x0000002500197308 */ /* 0x000fe20000000800 */
[--C-:B------:R-:W-:Y:S01]  /*13170*/  FFMA.FTZ R132, R56, UR41, -R0.reuse ;  /* 0x0000002938847c23 */ /* 0x100fe20008010800 */
[----:B------:R-:W-:Y:S01]  /*13180*/  FMNMX.FTZ R29, R35, R28, !PT ;  /* 0x0000001c231d7209 */ /* 0x000fe20007810000 */
[----:B------:R-:W-:-:S03]  /*13190*/  FFMA.FTZ R142, R44, UR41, -R0 ;  /* 0x000000292c8e7c23 */ /* 0x000fc60008010800 */
[----:B------:R-:W-:Y:S02]  /*131a0*/  FMNMX.FTZ R28, R38, R29, !PT ;  /* 0x0000001d261c7209 */ /* 0x000fe40007810000 */
[----:B------:R-:W-:Y:S01]  /*131b0*/  ISETP.LT.OR P3, PT, R122, 0x79, P3 ;  /* 0x000000797a00780c */ /* 0x000fe20001f61670 */
[----:B------:R-:W-:Y:S01]  /*131c0*/  MUFU.EX2 R148, R148 ;  /* 0x0000009400947308 */ /* 0x000fe20000000800 */
[----:B------:R-:W-:Y:S01]  /*131d0*/  FMNMX.FTZ R29, R39, R28, !PT ;  /* 0x0000001c271d7209 */ /* 0x000fe20007810000 */
[----:B------:R-:W-:-:S03]  /*131e0*/  FFMA.FTZ R28, R41, UR41, -R0 ;  /* 0x00000029291c7c23 */ /* 0x000fc60008010800 */
[----:B------:R-:W-:Y:S02]  /*131f0*/  FMNMX.FTZ R32, R42, R29, !PT ;  /* 0x0000001d2a207209 */ /* 0x000fe40007810000 */
[----:B------:R-:W-:Y:S01]  /*13200*/  ISETP.LT.OR P2, PT, R122, 0x7a, P2 ;  /* 0x0000007a7a00780c */ /* 0x000fe20001741670 */
[----:B------:R-:W-:Y:S01]  /*13210*/  MUFU.EX2 R12, R12 ;  /* 0x0000000c000c7308 */ /* 0x000fe20000000800 */
[----:B------:R-:W-:-:S04]  /*13220*/  FMNMX.FTZ R29, R43, R32, !PT ;  /* 0x000000202b1d7209 */ /* 0x000fc80007810000 */
[----:B------:R-:W-:Y:S02]  /*13230*/  FMNMX.FTZ R32, R46, R29, !PT ;  /* 0x0000001d2e207209 */ /* 0x000fe40007810000 */
[----:B------:R-:W-:Y:S01]  /*13240*/  FSEL R86, R86, -INF , !P3 ;  /* 0xff80000056567808 */ /* 0x000fe20005800000 */
[----:B------:R-:W-:Y:S01]  /*13250*/  MUFU.EX2 R150, R150 ;  /* 0x0000009600967308 */ /* 0x000fe20000000800 */
[----:B------:R-:W-:-:S04]  /*13260*/  FMNMX.FTZ R29, R47, R32, !PT ;  /* 0x000000202f1d7209 */ /* 0x000fc80007810000 */
[----:B------:R-:W-:Y:S02]  /*13270*/  FMNMX.FTZ R32, R50, R29, !PT ;  /* 0x0000001d32207209 */ /* 0x000fe40007810000 */
[----:B------:R-:W-:Y:S01]  /*13280*/  FSEL R87, R87, -INF , !P2 ;  /* 0xff80000057577808 */ /* 0x000fe20005000000 */
[----:B------:R-:W-:Y:S01]  /*13290*/  MUFU.EX2 R29, R45 ;  /* 0x0000002d001d7308 */ /* 0x000fe20000000800 */
[----:B------:R-:W-:-:S04]  /*132a0*/  FMNMX.FTZ R33, R51, R32, !PT ;  /* 0x0000002033217209 */ /* 0x000fc80007810000 */
[----:B------:R-:W-:Y:S02]  /*132b0*/  FMNMX.FTZ R32, R54, R33, !PT ;  /* 0x0000002136207209 */ /* 0x000fe40007810000 */
[----:B------:R-:W-:Y:S01]  /*132c0*/  FSEL R56, R3, RZ, P4 ;  /* 0x000000ff03387208 */ /* 0x000fe20002000000 */
[--C-:B------:R-:W-:Y:S01]  /*132d0*/  FFMA.FTZ R134, R60, UR41, -R0.reuse ;  /* 0x000000293c867c23 */ /* 0x100fe20008010800 */
[----:B------:R-:W-:Y:S01]  /*132e0*/  FMNMX.FTZ R33, R55, R32, !PT ;  /* 0x0000002037217209 */ /* 0x000fe20007810000 */
[--C-:B------:R-:W-:Y:S01]  /*132f0*/  FFMA.FTZ R32, R49, UR41, -R0.reuse ;  /* 0x0000002931207c23 */ /* 0x100fe20008010800 */
[--C-:B------:R-:W-:Y:S01]  /*13300*/  FFMA.FTZ R61, R61, UR41, -R0.reuse ;  /* 0x000000293d3d7c23 */ /* 0x100fe20008010800 */
[--C-:B------:R-:W-:Y:S01]  /*13310*/  FFMA.FTZ R128, R64, UR41, -R0.reuse ;  /* 0x0000002940807c23 */ /* 0x100fe20008010800 */
[----:B------:R-:W-:Y:S01]  /*13320*/  FMNMX.FTZ R36, R58, R33, !PT ;  /* 0x000000213a247209 */ /* 0x000fe20007810000 */
[----:B------:R-:W-:Y:S01]  /*13330*/  FADD.FTZ R56, -R56, R21 ;  /* 0x0000001538387221 */ /* 0x000fe20000010100 */
        /* <DEDUP_REMOVED lines=12> */
[----:B------:R0:W-:Y:S08]  /*13400*/  MUFU.EX2 R33, R53 ;  /* 0x0000003500217308 */ /* 0x0001f00000000800 */
[----:B------:R-:W-:Y:S01]  /*13410*/  MUFU.EX2 R144, R144 ;  /* 0x0000009000907308 */ /* 0x000fe20000000800 */
[----:B0-----:R-:W2:Y:S01]  /*13420*/  LDL R53, [R1+0x24] ;  /* 0x0000240001357983 */ /* 0x001ea20000100800 */
        /* <DEDUP_REMOVED lines=15> */
[----:B------:R-:W-:-:S05]  /*13520*/  FMNMX.FTZ R45, R87, R40, !PT ;  /* 0x00000028572d7209 */ /* 0x000fca0007810000 */
[----:B------:R-:W0:Y:S01]  /*13530*/  SHFL.BFLY PT, R48, R45, 0x2, 0x1f ;  /* 0x0c401f002d307f89 */ /* 0x000e2200000e0000 */
[----:B------:R-:W-:Y:S01]  /*13540*/  FMUL.FTZ R21, R56, UR41 ;  /* 0x0000002938157c20 */ /* 0x000fe20008410000 */
[----:B------:R-:W-:Y:S08]  /*13550*/  MUFU.EX2 R136, R136 ;  /* 0x0000008800887308 */ /* 0x000ff00000000800 */
[----:B------:R-:W-:Y:S08]  /*13560*/  MUFU.EX2 R32, R32 ;  /* 0x0000002000207308 */ /* 0x000ff00000000800 */
[----:B------:R-:W-:Y:S01]  /*13570*/  MUFU.EX2 R138, R138 ;  /* 0x0000008a008a7308 */ /* 0x000fe20000000800 */
[----:B0-----:R-:W-:-:S05]  /*13580*/  FMNMX.FTZ R49, R45, R48, !PT ;  /* 0x000000302d317209 */ /* 0x001fca0007810000 */
[----:B------:R-:W0:Y:S02]  /*13590*/  SHFL.BFLY PT, R52, R49, 0x1, 0x1f ;  /* 0x0c201f0031347f89 */ /* 0x000e2400000e0000 */
[----:B------:R-:W1:Y:S01]  /*135a0*/  MUFU.EX2 R21, R21 ;  /* 0x0000001500157308 */ /* 0x000e620000000800 */
[--C-:B------:R-:W-:Y:S01]  /*135b0*/  FFMA.FTZ R36, R57, UR41, -R0.reuse ;  /* 0x0000002939247c23 */ /* 0x100fe20008010800 */
[--C-:B------:R-:W-:Y:S01]  /*135c0*/  FFMA.FTZ R40, R65, UR41, -R0.reuse ;  /* 0x0000002941287c23 */ /* 0x100fe20008010800 */
[--C-:B------:R-:W-:Y:S01]  /*135d0*/  FFMA.FTZ R41, R69, UR41, -R0.reuse ;  /* 0x0000002945297c23 */ /* 0x100fe20008010800 */
[--C-:B------:R-:W-:Y:S01]  /*135e0*/  FFMA.FTZ R45, R77, UR41, -R0.reuse ;  /* 0x000000294d2d7c23 */ /* 0x100fe20008010800 */
[----:B------:R-:W-:Y:S01]  /*135f0*/  FFMA.FTZ R48, R81, UR41, -R0 ;  /* 0x0000002951307c23 */ /* 0x000fe20008010800 */
[----:B0-----:R-:W-:Y:S01]  /*13600*/  FMNMX.FTZ R0, R49, R52, !PT ;  /* 0x0000003431007209 */ /* 0x001fe20007810000 */
[----:B-1----:R-:W-:-:S03]  /*13610*/  FFMA.FTZ R7, R21, R7, R148 ;  /* 0x0000000715077223 */ /* 0x002fc60000010094 */
[C---:B------:R-:W-:Y:S01]  /*13620*/  FSETP.NEU.FTZ.AND P2, PT, R0.reuse, -INF , PT ;  /* 0xff8000000000780b */ /* 0x040fe20003f5d000 */
[----:B------:R-:W-:Y:S01]  /*13630*/  FMUL.FTZ R52, R0, UR41 ;  /* 0x0000002900347c20 */ /* 0x000fe20008410000 */
[----:B------:R-:W-:-:S04]  /*13640*/  FADD.FTZ R7, R12, R7 ;  /* 0x000000070c077221 */ /* 0x000fc80000010000 */
[----:B------:R-:W-:-:S05]  /*13650*/  FSEL R52, R52, RZ, P2 ;  /* 0x000000ff34347208 */ /* 0x000fca0001000000 */
[--C-:B------:R-:W-:Y:S01]  /*13660*/  FFMA.FTZ R141, R42, UR41, -R52.reuse ;  /* 0x000000292a8d7c23 */ /* 0x100fe20008010834 */
[----:B------:R-:W-:Y:S01]  /*13670*/  FADD.FTZ R42, R150, R7 ;  /* 0x00000007962a7221 */ /* 0x000fe20000010000 */
[--C-:B------:R-:W-:Y:S01]  /*13680*/  FFMA.FTZ R145, R34, UR41, -R52.reuse ;  /* 0x0000002922917c23 */ /* 0x100fe20008010834 */
[----:B------:R-:W-:Y:S01]  /*13690*/  FFMA.FTZ R34, R43, UR41, -R52 ;  /* 0x000000292b227c23 */ /* 0x000fe20008010834 */
[----:B------:R-:W-:Y:S01]  /*136a0*/  FSEL R7, R0, RZ, P2 ;  /* 0x000000ff00077208 */ /* 0x000fe20001000000 */
[----:B------:R-:W-:Y:S01]  /*136b0*/  FADD.FTZ R43, R13, R42 ;  /* 0x0000002a0d2b7221 */ /* 0x000fe20000010000 */
[----:B------:R-:W-:-:S03]  /*136c0*/  FFMA.FTZ R149, R26, UR41, -R52 ;  /* 0x000000291a957c23 */ /* 0x000fc60008010834 */
[----:B------:R-:W-:Y:S01]  /*136d0*/  FADD.FTZ R43, R144, R43 ;  /* 0x0000002b902b7221 */ /* 0x000fe20000010000 */
[----:B------:R-:W-:Y:S01]  /*136e0*/  FADD.FTZ R7, -R7, R20 ;  /* 0x0000001407077221 */ /* 0x000fe20000010100 */
[--C-:B------:R-:W-:Y:S02]  /*136f0*/  FFMA.FTZ R26, R27, UR41, -R52.reuse ;  /* 0x000000291b1a7c23 */ /* 0x100fe40008010834 */
[----:B------:R-:W-:Y:S01]  /*13700*/  FADD.FTZ R43, R24, R43 ;  /* 0x0000002b182b7221 */ /* 0x000fe20000010000 */
[----:B------:R-:W-:Y:S01]  /*13710*/  FMUL.FTZ R7, R7, UR41 ;  /* 0x0000002907077c20 */ /* 0x000fe20008410000 */
[----:B------:R-:W-:Y:S02]  /*13720*/  MUFU.EX2 R149, R149 ;  /* 0x0000009500957308 */ /* 0x000fe40000000800 */
[----:B------:R-:W-:Y:S01]  /*13730*/  FADD.FTZ R42, R146, R43 ;  /* 0x0000002b922a7221 */ /* 0x000fe20000010000 */
[----:B------:R-:W-:-:S05]  /*13740*/  FFMA.FTZ R151, R30, UR41, -R52 ;  /* 0x000000291e977c23 */ /* 0x000fca0008010834 */
        /* <DEDUP_REMOVED lines=8> */
[----:B------:R-:W-:Y:S01]  /*137d0*/  FFMA.FTZ R143, R46, UR41, -R52 ;  /* 0x000000292e8f7c23 */ /* 0x000fe20008010834 */
[----:B0-----:R-:W-:-:S05]  /*137e0*/  FFMA.FTZ R7, R20, R6, R149 ;  /* 0x0000000614077223 */ /* 0x001fca0000010095 */
[----:B------:R-:W0:Y:S01]  /*137f0*/  MUFU.EX2 R27, R27 ;  /* 0x0000001b001b7308 */ /* 0x000e220000000800 */
[----:B------:R-:W-:Y:S01]  /*13800*/  FADD.FTZ R46, R142, R43 ;  /* 0x0000002b8e2e7221 */ /* 0x000fe20000010000 */
[----:B------:R-:W-:-:S06]  /*13810*/  FFMA.FTZ R147, R38, UR41, -R52 ;  /* 0x0000002926937c23 */ /* 0x000fcc0008010834 */
[----:B------:R-:W4:Y:S01]  /*13820*/  MUFU.EX2 R145, R145 ;  /* 0x0000009100917308 */ /* 0x000f220000000800 */
[----:B------:R-:W-:Y:S01]  /*13830*/  FADD.FTZ R43, R29, R46 ;  /* 0x0000002e1d2b7221 */ /* 0x000fe20000010000 */
[----:B-1----:R-:W-:Y:S01]  /*13840*/  FADD.FTZ R46, R26, R7 ;  /* 0x000000071a2e7221 */ /* 0x002fe20000010000 */
[----:B------:R-:W-:-:S05]  /*13850*/  FFMA.FTZ R31, R39, UR41, -R52 ;  /* 0x00000029271f7c23 */ /* 0x000fca0008010834 */
[----:B------:R-:W1:Y:S01]  /*13860*/  MUFU.EX2 R30, R30 ;  /* 0x0000001e001e7308 */ /* 0x000e620000000800 */
[----:B------:R-:W-:Y:S01]  /*13870*/  FADD.FTZ R43, R136, R43 ;  /* 0x0000002b882b7221 */ /* 0x000fe20000010000 */
[----:B---3--:R-:W-:Y:S01]  /*13880*/  FADD.FTZ R46, R151, R46 ;  /* 0x0000002e972e7221 */ /* 0x008fe20000010000 */
[----:B------:R-:W-:-:S05]  /*13890*/  FFMA.FTZ R35, R47, UR41, -R52 ;  /* 0x000000292f237c23 */ /* 0x000fca0008010834 */
[----:B------:R-:W3:Y:S01]  /*138a0*/  MUFU.EX2 R147, R147 ;  /* 0x0000009300937308 */ /* 0x000ee20000000800 */
[----:B------:R-:W-:Y:S01]  /*138b0*/  FADD.FTZ R7, R32, R43 ;  /* 0x0000002b20077221 */ /* 0x000fe20000010000 */
[----:B0-----:R-:W-:Y:S01]  /*138c0*/  FADD.FTZ R46, R27, R46 ;  /* 0x0000002e1b2e7221 */ /* 0x001fe20000010000 */
[----:B------:R-:W-:Y:S02]  /*138d0*/  @!P1 IMAD R47, R153, 0x8, R2 ;  /* 0x00000008992f9824 */ /* 0x000fe400078e0202 */
[----:B------:R-:W-:-:S03]  /*138e0*/  FFMA.FTZ R137, R50, UR41, -R52 ;  /* 0x0000002932897c23 */ /* 0x000fc60008010834 */
[----:B------:R-:W0:Y:S01]  /*138f0*/  MUFU.EX2 R31, R31 ;  /* 0x0000001f001f7308 */ /* 0x000e220000000800 */
[----:B------:R-:W-:Y:S01]  /*13900*/  FADD.FTZ R50, R138, R7 ;  /* 0x000000078a327221 */ /* 0x000fe20000010000 */
[----:B----4-:R-:W-:Y:S01]  /*13910*/  FADD.FTZ R7, R145, R46 ;  /* 0x0000002e91077221 */ /* 0x010fe20000010000 */
[----:B------:R-:W-:-:S05]  /*13920*/  @!P1 VIADD R47, R47, 0x16860 ;  /* 0x000168602f2f9836 */ /* 0x000fca0000000000 */
[----:B------:R-:W4:Y:S01]  /*13930*/  MUFU.EX2 R132, R132 ;  /* 0x0000008400847308 */ /* 0x000f220000000800 */
[----:B-1----:R-:W-:-:S07]  /*13940*/  FADD.FTZ R46, R30, R7 ;  /* 0x000000071e2e7221 */ /* 0x002fce0000010000 */
[----:B------:R-:W1:Y:S01]  /*13950*/  MUFU.EX2 R141, R141 ;  /* 0x0000008d008d7308 */ /* 0x000e620000000800 */
[----:B------:R-:W-:Y:S01]  /*13960*/  @!P1 PRMT R47, RZ, 0x654, R47 ;  /* 0x00000654ff2f9816 */ /* 0x000fe2000000002f */
[----:B---3--:R-:W-:-:S03]  /*13970*/  FADD.FTZ R46, R147, R46 ;  /* 0x0000002e932e7221 */ /* 0x008fc60000010000 */
[----:B------:R3:W-:Y:S03]  /*13980*/  @!P1 SYNCS.ARRIVE.TRANS64.RED.A1T0 RZ, [R47+URZ], RZ ;  /* 0x000000ff2fff99a7 */ /* 0x0007e6000810043f */
[----:B------:R-:W5:Y:S08]  /*13990*/  MUFU.EX2 R36, R36 ;  /* 0x0000002400247308 */ /* 0x000f700000000800 */
[----:B------:R-:W5:Y:S01]  /*139a0*/  MUFU.EX2 R34, R34 ;  /* 0x0000002200227308 */ /* 0x000f620000000800 */
[----:B---3--:R-:W-:Y:S01]  /*139b0*/  FADD.FTZ R47, R33, R50 ;  /* 0x00000032212f7221 */ /* 0x008fe20000010000 */
[----:B0-----:R-:W-:-:S06]  /*139c0*/  FADD.FTZ R46, R31, R46 ;  /* 0x0000002e1f2e7221 */ /* 0x001fcc0000010000 */
[----:B------:R-:W0:Y:S01]  /*139d0*/  MUFU.EX2 R134, R134 ;  /* 0x0000008600867308 */ /* 0x000e220000000800 */
[----:B------:R-:W-:-:S07]  /*139e0*/  FFMA.FTZ R38, R51, UR41, -R52 ;  /* 0x0000002933267c23 */ /* 0x000fce0008010834 */
[----:B------:R-:W3:Y:S01]  /*139f0*/  MUFU.EX2 R143, R143 ;  /* 0x0000008f008f7308 */ /* 0x000ee20000000800 */
[----:B----4-:R-:W-:Y:S01]  /*13a00*/  FADD.FTZ R47, R132, R47 ;  /* 0x0000002f842f7221 */ /* 0x010fe20000010000 */
[----:B-1----:R-:W-:-:S06]  /*13a10*/  FADD.FTZ R7, R141, R46 ;  /* 0x0000002e8d077221 */ /* 0x002fcc0000010000 */
[----:B------:R-:W1:Y:S01]  /*13a20*/  MUFU.EX2 R37, R61 ;  /* 0x0000003d00257308 */ /* 0x000e620000000800 */
[----:B------:R-:W-:-:S07]  /*13a30*/  FFMA.FTZ R139, R54, UR41, -R52 ;  /* 0x00000029368b7c23 */ /* 0x000fce0008010834 */
[----:B------:R-:W4:Y:S01]  /*13a40*/  MUFU.EX2 R35, R35 ;  /* 0x0000002300237308 */ /* 0x000f220000000800 */
[----:B-----5:R-:W-:Y:S01]  /*13a50*/  FADD.FTZ R47, R36, R47 ;  /* 0x0000002f242f7221 */ /* 0x020fe20000010000 */
[----:B------:R-:W-:-:S06]  /*13a60*/  FADD.FTZ R46, R34, R7 ;  /* 0x00000007222e7221 */ /* 0x000fcc0000010000 */
[----:B------:R-:W5:Y:S01]  /*13a70*/  MUFU.EX2 R128, R128 ;  /* 0x0000008000807308 */ /* 0x000f620000000800 */
[----:B------:R-:W-:-:S07]  /*13a80*/  FFMA.FTZ R39, R55, UR41, -R52 ;  /* 0x0000002937277c23 */ /* 0x000fce0008010834 */
[----:B------:R-:W5:Y:S01]  /*13a90*/  MUFU.EX2 R137, R137 ;  /* 0x0000008900897308 */ /* 0x000f620000000800 */
[----:B0-----:R-:W-:Y:S01]  /*13aa0*/  FADD.FTZ R50, R134, R47 ;  /* 0x0000002f86327221 */ /* 0x001fe20000010000 */
[----:B---3--:R-:W-:-:S06]  /*13ab0*/  FADD.FTZ R46, R143, R46 ;  /* 0x0000002e8f2e7221 */ /* 0x008fcc0000010000 */
[----:B------:R-:W0:Y:S01]  /*13ac0*/  MUFU.EX2 R40, R40 ;  /* 0x0000002800287308 */ /* 0x000e220000000800 */
[----:B------:R-:W-:-:S07]  /*13ad0*/  FFMA.FTZ R133, R58, UR41, -R52 ;  /* 0x000000293a857c23 */ /* 0x000fce0008010834 */
[----:B------:R-:W3:Y:S01]  /*13ae0*/  MUFU.EX2 R38, R38 ;  /* 0x0000002600267308 */ /* 0x000ee20000000800 */
[----:B-1----:R-:W-:Y:S01]  /*13af0*/  FADD.FTZ R47, R37, R50 ;  /* 0x00000032252f7221 */ /* 0x002fe20000010000 */
[----:B----4-:R-:W-:-:S06]  /*13b00*/  FADD.FTZ R46, R35, R46 ;  /* 0x0000002e232e7221 */ /* 0x010fcc0000010000 */
[----:B------:R-:W1:Y:S01]  /*13b10*/  MUFU.EX2 R130, R130 ;  /* 0x0000008200827308 */ /* 0x000e620000000800 */
[----:B------:R-:W-:-:S07]  /*13b20*/  FFMA.FTZ R42, R59, UR41, -R52 ;  /* 0x000000293b2a7c23 */ /* 0x000fce0008010834 */
[----:B------:R-:W4:Y:S01]  /*13b30*/  MUFU.EX2 R139, R139 ;  /* 0x0000008b008b7308 */ /* 0x000f220000000800 */
[----:B-----5:R-:W-:Y:S01]  /*13b40*/  FADD.FTZ R47, R128, R47 ;  /* 0x0000002f802f7221 */ /* 0x020fe20000010000 */
[----:B------:R-:W-:-:S06]  /*13b50*/  FADD.FTZ R7, R137, R46 ;  /* 0x0000002e89077221 */ /* 0x000fcc0000010000 */
[----:B------:R-:W5:Y:S01]  /*13b60*/  MUFU.EX2 R41, R41 ;  /* 0x0000002900297308 */ /* 0x000f620000000800 */
[----:B------:R-:W-:-:S07]  /*13b70*/  FFMA.FTZ R135, R62, UR41, -R52 ;  /* 0x000000293e877c23 */ /* 0x000fce0008010834 */
[----:B------:R-:W2:Y:S01]  /*13b80*/  MUFU.EX2 R39, R39 ;  /* 0x0000002700277308 */ /* 0x000ea20000000800 */
[----:B0-----:R-:W-:Y:S01]  /*13b90*/  FADD.FTZ R47, R40, R47 ;  /* 0x0000002f282f7221 */ /* 0x001fe20000010000 */
[----:B------:R-:W-:-:S06]  /*13ba0*/  F2FP.F16.F32.PACK_AB R144, R24, R144 ;  /* 0x000000901890723e */ /* 0x000fcc00000000ff */
[----:B------:R-:W0:Y:S01]  /*13bb0*/  MUFU.EX2 R124, R124 ;  /* 0x0000007c007c7308 */ /* 0x000e220000000800 */
[----:B---3--:R-:W-:Y:S01]  /*13bc0*/  FADD.FTZ R24, R38, R7 ;  /* 0x0000000726187221 */ /* 0x008fe20000010000 */
[----:B------:R-:W-:-:S06]  /*13bd0*/  FFMA.FTZ R6, R63, UR41, -R52 ;  /* 0x000000293f067c23 */ /* 0x000fcc0008010834 */
[----:B------:R-:W3:Y:S01]  /*13be0*/  MUFU.EX2 R133, R133 ;  /* 0x0000008500857308 */ /* 0x000ee20000000800 */
[----:B-1----:R-:W-:Y:S01]  /*13bf0*/  FADD.FTZ R50, R130, R47 ;  /* 0x0000002f82327221 */ /* 0x002fe20000010000 */
[----:B------:R-:W-:-:S06]  /*13c00*/  F2FP.F16.F32.PACK_AB R140, R28, R140 ;  /* 0x0000008c1c8c723e */ /* 0x000fcc00000000ff */
[----:B------:R-:W1:Y:S01]  /*13c10*/  MUFU.EX2 R44, R44 ;  /* 0x0000002c002c7308 */ /* 0x000e620000000800 */
[----:B----4-:R-:W-:Y:S01]  /*13c20*/  FADD.FTZ R28, R139, R24 ;  /* 0x000000188b1c7221 */ /* 0x010fe20000010000 */
[----:B------:R-:W-:-:S06]  /*13c30*/  FFMA.FTZ R129, R66, UR41, -R52 ;  /* 0x0000002942817c23 */ /* 0x000fcc0008010834 */
[----:B------:R-:W4:Y:S01]  /*13c40*/  MUFU.EX2 R42, R42 ;  /* 0x0000002a002a7308 */ /* 0x000f220000000800 */
[----:B------:R-:W-:Y:S01]  /*13c50*/  F2FP.F16.F32.PACK_AB R150, R13, R150 ;  /* 0x000000960d96723e */ /* 0x000fe200000000ff */
[----:B-----5:R-:W-:-:S06]  /*13c60*/  FADD.FTZ R13, R41, R50 ;  /* 0x00000032290d7221 */ /* 0x020fcc0000010000 */
[----:B------:R-:W5:Y:S01]  /*13c70*/  MUFU.EX2 R126, R126 ;  /* 0x0000007e007e7308 */ /* 0x000f620000000800 */
[----:B--2---:R-:W-:Y:S01]  /*13c80*/  FADD.FTZ R28, R39, R28 ;  /* 0x0000001c271c7221 */ /* 0x004fe20000010000 */
[----:B------:R-:W-:-:S06]  /*13c90*/  FFMA.FTZ R43, R67, UR41, -R52 ;  /* 0x00000029432b7c23 */ /* 0x000fcc0008010834 */
[----:B------:R-:W2:Y:S01]  /*13ca0*/  MUFU.EX2 R135, R135 ;  /* 0x0000008700877308 */ /* 0x000ea20000000800 */
        /* <DEDUP_REMOVED lines=8> */
[----:B------:R-:W-:-:S07]  /*13d30*/  F2FP.F16.F32.PACK_AB R136, R32, R136 ;  /* 0x000000882088723e */ /* 0x000fce00000000ff */
[----:B------:R-:W4:Y:S01]  /*13d40*/  MUFU.EX2 R129, R129 ;  /* 0x0000008100817308 */ /* 0x000f220000000800 */
[----:B------:R-:W-:Y:S01]  /*13d50*/  FFMA.FTZ R71, R71, UR41, -R52 ;  /* 0x0000002947477c23 */ /* 0x000fe20008010834 */
[----:B-----5:R-:W-:-:S06]  /*13d60*/  FADD.FTZ R32, R126, R13 ;  /* 0x0000000d7e207221 */ /* 0x020fcc0000010000 */
[----:B------:R-:W5:Y:S01]  /*13d70*/  MUFU.EX2 R48, R48 ;  /* 0x0000003000307308 */ /* 0x000f620000000800 */
[----:B--2---:R-:W-:Y:S01]  /*13d80*/  FADD.FTZ R7, R135, R28 ;  /* 0x0000001c87077221 */ /* 0x004fe20000010000 */
[----:B------:R-:W-:-:S06]  /*13d90*/  FFMA.FTZ R125, R74, UR41, -R52 ;  /* 0x000000294a7d7c23 */ /* 0x000fcc0008010834 */
[----:B------:R-:W2:Y:S01]  /*13da0*/  MUFU.EX2 R43, R43 ;  /* 0x0000002b002b7308 */ /* 0x000ea20000000800 */
[----:B------:R-:W-:Y:S01]  /*13db0*/  F2FP.F16.F32.PACK_AB R148, R12, R148 ;  /* 0x000000940c94723e */ /* 0x000fe200000000ff */
[----:B0-----:R-:W-:-:S06]  /*13dc0*/  FADD.FTZ R13, R45, R32 ;  /* 0x000000202d0d7221 */ /* 0x001fcc0000010000 */
[----:B------:R-:W0:Y:S01]  /*13dd0*/  MUFU.EX2 R122, R122 ;  /* 0x0000007a007a7308 */ /* 0x000e220000000800 */
[----:B---3--:R-:W-:-:S07]  /*13de0*/  FADD.FTZ R28, R6, R7 ;  /* 0x00000007061c7221 */ /* 0x008fce0000010000 */
[----:B------:R-:W3:Y:S01]  /*13df0*/  MUFU.EX2 R131, R131 ;  /* 0x0000008300837308 */ /* 0x000ee20000000800 */
[----:B------:R-:W-:Y:S01]  /*13e00*/  FFMA.FTZ R75, R75, UR41, -R52 ;  /* 0x000000294b4b7c23 */ /* 0x000fe20008010834 */
[----:B-1----:R-:W-:Y:S01]  /*13e10*/  FADD.FTZ R13, R120, R13 ;  /* 0x0000000d780d7221 */ /* 0x002fe20000010000 */
[----:B----4-:R-:W-:-:S05]  /*13e20*/  FADD.FTZ R28, R129, R28 ;  /* 0x0000001c811c7221 */ /* 0x010fca0000010000 */
[----:B------:R-:W1:Y:S01]  /*13e30*/  MUFU.EX2 R12, R71 ;  /* 0x00000047000c7308 */ /* 0x000e620000000800 */
[----:B------:R-:W-:Y:S01]  /*13e40*/  FFMA.FTZ R78, R78, UR41, -R52 ;  /* 0x000000294e4e7c23 */ /* 0x000fe20008010834 */
[----:B-----5:R-:W-:Y:S01]  /*13e50*/  FADD.FTZ R13, R48, R13 ;  /* 0x0000000d300d7221 */ /* 0x020fe20000010000 */
[----:B--2---:R-:W-:-:S05]  /*13e60*/  FADD.FTZ R28, R43, R28 ;  /* 0x0000001c2b1c7221 */ /* 0x004fca0000010000 */
[----:B------:R-:W2:Y:S01]  /*13e70*/  MUFU.EX2 R125, R125 ;  /* 0x0000007d007d7308 */ /* 0x000ea20000000800 */
[----:B------:R-:W-:Y:S01]  /*13e80*/  FFMA.FTZ R79, R79, UR41, -R52 ;  /* 0x000000294f4f7c23 */ /* 0x000fe20008010834 */
[----:B0-----:R-:W-:Y:S01]  /*13e90*/  FADD.FTZ R32, R122, R13 ;  /* 0x0000000d7a207221 */ /* 0x001fe20000010000 */
[----:B---3--:R-:W-:-:S05]  /*13ea0*/  FADD.FTZ R13, R131, R28 ;  /* 0x0000001c830d7221 */ /* 0x008fca0000010000 */
        /* <DEDUP_REMOVED lines=18> */
[----:B------:R-:W0:Y:S08]  /*13fd0*/  MUFU.EX2 R49, R85 ;  /* 0x0000005500317308 */ /* 0x000e300000000800 */
[----:B------:R-:W3:Y:S01]  /*13fe0*/  MUFU.EX2 R52, R52 ;  /* 0x0000003400347308 */ /* 0x000ee20000000800 */
[----:B-1----:R-:W-:Y:S01]  /*13ff0*/  FADD.FTZ R26, R83, R26 ;  /* 0x0000001a531a7221 */ /* 0x002fe20000010000 */
[----:B------:R-:W-:-:S03]  /*14000*/  FMUL.FTZ R88, R88, R21 ;  /* 0x0000001558587220 */ /* 0x000fc60000410000 */
        /* <DEDUP_REMOVED lines=17> */
[-C--:B------:R-:W-:Y:S01]  /*14120*/  FMUL.FTZ R90, R90, R20.reuse ;  /* 0x000000145a5a7220 */ /* 0x080fe20000410000 */
        /* <DEDUP_REMOVED lines=19> */
[----:B---3--:R-:W-:Y:S01]  /*14260*/  FADD.FTZ R6, R52, R26 ;  /* 0x0000001a34067221 */ /* 0x008fe20000010000 */
        /* <DEDUP_REMOVED lines=28> */
.L_x_1269:
[----:B------:R-:W-:Y:S05]  /*14430*/  WARPSYNC.ALL ;  /* 0x0000000000007948 */ /* 0x000fea0003800000 */
[----:B------:R-:W-:Y:S06]  /*14440*/  BAR.ARV 0x8, 0x1a0 ;  /* 0x0206800000007b1d */ /* 0x000fec0000002000 */
[----:B------:R-:W-:Y:S05]  /*14450*/  @!P0 BRA `(.L_x_1288) ;  /* 0x0000000000048947 */ /* 0x000fea0003800000 */
[----:B------:R-:W-:Y:S01]  /*14460*/  BPT.TRAP 0x1 ;  /* 0x000000040000795c */ /* 0x000fe20000300000 */
.L_x_1288:
[----:B------:R-:W-:Y:S01]  /*14470*/  IMAD R11, R16, 0x8, R2 ;  /* 0x00000008100b7824 */ /* 0x000fe200078e0202 */
[----:B------:R-:W-:-:S04]  /*14480*/  SHF.L.U32 R4, R19, 0x1f, RZ ;  /* 0x0000001f13047819 */ /* 0x000fc800000006ff */
[----:B------:R0:W1:Y:S01]  /*14490*/  SYNCS.PHASECHK.TRANS64.TRYWAIT P2, [R11+URZ+0x16850], R4 ;  /* 0x016850040b0075a7 */ /* 0x000062000804017f */
[----:B------:R-:W-:Y:S05]  /*144a0*/  @!P0 BRA `(.L_x_1289) ;  /* 0x0000000000048947 */ /* 0x000fea0003800000 */
[----:B------:R-:W-:Y:S01]  /*144b0*/  BPT.TRAP 0x1 ;  /* 0x000000040000795c */ /* 0x000fe20000300000 */
.L_x_1289:
[----:B------:R-:W-:-:S05]  /*144c0*/  VIADD R2, R2, 0x400 ;  /* 0x0000040002027836 */ /* 0x000fca0000000000 */
[----:B------:R-:W-:-:S04]  /*144d0*/  SHF.R.U32.HI R2, RZ, 0x4, R2 ;  /* 0x00000004ff027819 */ /* 0x000fc80000011602 */
[----:B------:R-:W-:Y:S01]  /*144e0*/  LOP3.LUT R5, R2, 0x3fff, RZ, 0xc0, !PT ;  /* 0x00003fff02057812 */ /* 0x000fe200078ec0ff */
[----:B-1----:R-:W-:Y:S06]  /*144f0*/  @P2 BRA `(.L_x_1290) ;  /* 0x0000000000082947 */ /* 0x002fec0003800000 */
[----:B------:R-:W1:Y:S02]  /*14500*/  SYNCS.PHASECHK.TRANS64.TRYWAIT P0, [R11+URZ+0x16850], R4 ;  /* 0x016850040b0075a7 */ /* 0x000e64000800017f */
[----:B-1----:R-:W-:Y:S05]  /*14510*/  @!P0 BRA `(.L_x_1291) ;  /* 0x0000008400988947 */ /* 0x002fea0003800000 */
.L_x_1290:
[----:B01----:R-:W-:Y:S01]  /*14520*/  IMAD R4, R16, 0x400, R5 ;  /* 0x0000040010047824 */ /* 0x003fe200078e0205 */
[----:B------:R-:W2:Y:S01]  /*14530*/  LDL.LU R13, [R1+0x38] ;  /* 0x00003800010d7983 */ /* 0x000ea20000300800 */
[----:B------:R-:W-:Y:S01]  /*14540*/  IMAD.MOV.U32 R5, RZ, RZ, 0x40000040 ;  /* 0x40000040ff057424 */ /* 0x000fe200078e00ff */
[----:B------:R-:W-:Y:S05]  /*14550*/  WARPSYNC.ALL ;  /* 0x0000000000007948 */ /* 0x000fea0003800000 */
[C---:B------:R-:W-:Y:S01]  /*14560*/  R2UR UR6, R4.reuse ;  /* 0x00000000040672ca */ /* 0x040fe200000e0000 */
[----:B------:R-:W-:Y:S01]  /*14570*/  WARPGROUP.ARRIVE ;  /* 0x00000000000079c5 */ /* 0x000fe20000000000 */
[----:B------:R-:W-:Y:S01]  /*14580*/  R2UR UR7, R5 ;  /* 0x00000000050772ca */ /* 0x000fe200000e0000 */
[----:B------:R-:W-:Y:S01]  /*14590*/  VIADD R8, R4, 0x80 ;  /* 0x0000008004087836 */ /* 0x000fe20000000000 */
[----:B------:R-:W0:Y:S01]  /*145a0*/  SHFL.BFLY PT, R2, R7, 0x2, 0x1f ;  /* 0x0c401f0007027f89 */ /* 0x000e2200000e0000 */
[----:B------:R-:W-:Y:S01]  /*145b0*/  IMAD.MOV.U32 R9, RZ, RZ, 0x40000040 ;  /* 0x40000040ff097424 */ /* 0x000fe200078e00ff */
[----:B------:R-:W-:Y:S01]  /*145c0*/  CS2R R14, SRZ ;  /* 0x00000000000e7805 */ /* 0x000fe2000001ff00 */
[----:B------:R-:W-:-:S02]  /*145d0*/  IMAD.MOV.U32 R5, RZ, RZ, 0x40000040 ;  /* 0x40000040ff057424 */ /* 0x000fc400078e00ff */
[----:B------:R-:W-:Y:S02]  /*145e0*/  VIADD R16, R16, 0x1 ;  /* 0x0000000110107836 */ /* 0x000fe40000000000 */
[----:B------:R-:W-:Y:S02]  /*145f0*/  IMAD.U32 R20, RZ, RZ, UR41 ;  /* 0x00000029ff147e24 */ /* 0x000fe4000f8e00ff */
[----:B------:R-:W-:Y:S01]  /*14600*/  IMAD.MOV.U32 R28, RZ, RZ, -0x800000 ;  /* 0xff800000ff1c7424 */ /* 0x000fe200078e00ff */
[----:B------:R-:W-:Y:S01]  /*14610*/  ISETP.NE.AND P2, PT, R16, 0x2, PT ;  /* 0x000000021000780c */ /* 0x000fe20003f45270 */
[----:B------:R-:W-:Y:S01]  /*14620*/  HGMMA.64x64x16.F32 R88, R148, gdesc[UR4].tnspB, R88, gsb0 ;  /* 0x40e0000494587df0 */ /* 0x000fe20008000858 */
[----:B------:R-:W-:Y:S01]  /*14630*/  R2UR UR6, R8 ;  /* 0x00000000080672ca */ /* 0x000fe200000e0000 */
[----:B------:R-:W-:Y:S01]  /*14640*/  VIADD R8, R4, 0x100 ;  /* 0x0000010004087836 */ /* 0x000fe20000000000 */
[----:B------:R-:W-:Y:S01]  /*14650*/  R2UR UR7, R9 ;  /* 0x00000000090772ca */ /* 0x000fe200000e0000 */
[----:B------:R-:W-:Y:S01]  /*14660*/  IMAD.MOV.U32 R9, RZ, RZ, 0x40000040 ;  /* 0x40000040ff097424 */ /* 0x000fe200078e00ff */
[----:B------:R-:W-:Y:S01]  /*14670*/  SEL R16, R16, RZ, P2 ;  /* 0x000000ff10107207 */ /* 0x000fe20001000000 */
[----:B------:R-:W-:-:S02]  /*14680*/  IMAD.MOV.U32 R21, RZ, RZ, -0x800000 ;  /* 0xff800000ff157424 */ /* 0x000fc400078e00ff */
[----:B0-----:R-:W-:Y:S01]  /*14690*/  FADD.FTZ R2, R2, R7 ;  /* 0x0000000702027221 */ /* 0x001fe20000010000 */
        /* <DEDUP_REMOVED lines=20> */
[----:B------:R-:W-:Y:S02]  /*147e0*/  IMAD.MOV.U32 R9, RZ, RZ, 0x40000040 ;  /* 0x40000040ff097424 */ /* 0x000fe400078e00ff */
[----:B--2---:R-:W-:-:S05]  /*147f0*/  VIADD R13, R13, 0x1 ;  /* 0x000000010d0d7836 */ /* 0x004fca0000000000 */
[----:B------:R-:W-:Y:S01]  /*14800*/  STL [R1+0x38], R13 ;  /* 0x0000380d01007387 */ /* 0x000fe20000100800 */
[----:B------:R-:W-:Y:S02]  /*14810*/  WARPGROUP.DEPBAR.LE gsb0, 0x0 ;  /* 0x00008000000079c5 */ /* 0x000fe40000010000 */
[----:B------:R-:W-:-:S06]  /*14820*/  WARPGROUP.ARRIVE ;  /* 0x00000000000079c5 */ /* 0x000fcc0000000000 */
        /* <DEDUP_REMOVED lines=9> */
[----:B------:R-:W-:Y:S01]  /*148c0*/  R2UR UR6, R8 ;  /* 0x00000000080672ca */ /* 0x000fe200000e0000 */
[----:B------:R-:W-:Y:S01]  /*148d0*/  @!P1 VIADD R8, R11, 0x16860 ;  /* 0x000168600b089836 */ /* 0x000fe20000000000 */
[----:B------:R-:W-:Y:S02]  /*148e0*/  R2UR UR7, R9 ;  /* 0x00000000090772ca */ /* 0x000fe400000e0000 */
[----:B------:R-:W0:Y:S02]  /*148f0*/  SHFL.BFLY PT, R9, R6, 0x2, 0x1f ;  /* 0x0c401f0006097f89 */ /* 0x000e2400000e0000 */
[----:B------:R-:W-:Y:S01]  /*14900*/  @!P1 PRMT R8, RZ, 0x654, R8 ;  /* 0x00000654ff089816 */ /* 0x000fe20000000008 */
[----:B0-----:R-:W-:Y:S01]  /*14910*/  FADD.FTZ R9, R9, R6 ;  /* 0x0000000609097221 */ /* 0x001fe20000010000 */
[----:B------:R-:W-:Y:S02]  /*14920*/  WARPGROUP.DEPBAR.LE gsb0, 0x0 ;  /* 0x00008000000079c5 */ /* 0x000fe40000010000 */
[----:B------:R-:W-:-:S06]  /*14930*/  WARPGROUP.ARRIVE ;  /* 0x00000000000079c5 */ /* 0x000fcc0000000000 */
[----:B------:R-:W-:Y:S01]  /*14940*/  HGMMA.64x64x16.F32 R88, R124, gdesc[UR4].tnspB, R88, gsb0 ;  /* 0x40e000047c587df0 */ /* 0x000fe20008000858 */
[----:B------:R-:W-:Y:S02]  /*14950*/  R2UR UR6, R4 ;  /* 0x00000000040672ca */ /* 0x000fe400000e0000 */
[----:B------:R-:W-:Y:S01]  /*14960*/  R2UR UR7, R5 ;  /* 0x00000000050772ca */ /* 0x000fe200000e0000 */
[----:B------:R-:W0:Y:S04]  /*14970*/  SHFL.BFLY PT, R4, R9, 0x1, 0x1f ;  /* 0x0c201f0009047f89 */ /* 0x000e2800000e0000 */
[----:B------:R-:W1:Y:S01]  /*14980*/  SHFL.BFLY PT, R5, R2, 0x1, 0x1f ;  /* 0x0c201f0002057f89 */ /* 0x000e6200000e0000 */
[----:B0-----:R-:W-:Y:S01]  /*14990*/  FADD.FTZ R12, R9, R4 ;  /* 0x00000004090c7221 */ /* 0x001fe20000010000 */
[----:B-1----:R-:W-:-:S04]  /*149a0*/  FADD.FTZ R10, R2, R5 ;  /* 0x00000005020a7221 */ /* 0x002fc80000010000 */
[----:B------:R-:W-:Y:S02]  /*149b0*/  FSETP.NE.FTZ.AND P3, PT, R12, RZ, PT ;  /* 0x000000ff0c00720b */ /* 0x000fe40003f75000 */
[----:B------:R-:W-:Y:S02]  /*149c0*/  SEL R2, RZ, 0x1, P2 ;  /* 0x00000001ff027807 */ /* 0x000fe40001000000 */
[----:B------:R-:W-:Y:S02]  /*149d0*/  FSETP.NE.FTZ.AND P0, PT, R10, RZ, PT ;  /* 0x000000ff0a00720b */ /* 0x000fe40003f15000 */
[----:B------:R-:W-:Y:S01]  /*149e0*/  LOP3.LUT R19, R19, R2, RZ, 0x3c, !PT ;  /* 0x0000000213137212 */ /* 0x000fe200078e3cff */
[----:B------:R-:W-:-:S06]  /*149f0*/  IMAD.U32 R2, RZ, RZ, UR41 ;  /* 0x00000029ff027e24 */ /* 0x000fcc000f8e00ff */
[----:B------:R-:W0:Y:S01]  /*14a00*/  @P3 MUFU.LG2 R6, R12 ;  /* 0x0000000c00063308 */ /* 0x000e220000000c00 */
[----:B------:R-:W-:-:S03]  /*14a10*/  @P3 FMUL.FTZ R20, R20, 0.69314718246459960938 ;  /* 0x3f31721814143820 */ /* 0x000fc60000410000 */
[----:B------:R-:W-:-:S04]  /*14a20*/  @P0 FMUL.FTZ R2, R2, 0.69314718246459960938 ;  /* 0x3f31721802020820 */ /* 0x000fc80000410000 */
[----:B------:R-:W1:Y:S08]  /*14a30*/  @P0 MUFU.LG2 R4, R10 ;  /* 0x0000000a00040308 */ /* 0x000e700000000c00 */
[----:B------:R-:W2:Y:S01]  /*14a40*/  @P0 MUFU.RCP R14, R10 ;  /* 0x0000000a000e0308 */ /* 0x000ea20000001000 */
[----:B0-----:R-:W-:-:S04]  /*14a50*/  @P3 FMUL.FTZ R7, R6, 0.69314718246459960938 ;  /* 0x3f31721806073820 */ /* 0x001fc80000410000 */
[----:B------:R-:W-:-:S03]  /*14a60*/  @P3 FFMA.FTZ R21, R20, R0, R7 ;  /* 0x0000000014153223 */ /* 0x000fc60000010007 */
[----:B------:R-:W0:Y:S01]  /*14a70*/  @P3 MUFU.RCP R15, R12 ;  /* 0x0000000c000f3308 */ /* 0x000e220000001000 */
[----:B-1----:R-:W-:-:S04]  /*14a80*/  @P0 FMUL.FTZ R5, R4, 0.69314718246459960938 ;  /* 0x3f31721804050820 */ /* 0x002fc80000410000 */
[----:B------:R-:W-:Y:S01]  /*14a90*/  @P0 FFMA.FTZ R28, R2, R3, R5 ;  /* 0x00000003021c0223 */ /* 0x000fe20000010005 */
[----:B------:R-:W-:Y:S01]  /*14aa0*/  PLOP3.LUT P0, PT, PT, PT, PT, 0x8, 0x0 ;  /* 0x000000000000781c */ /* 0x000fe20003f0e170 */
[----:B------:R-:W-:Y:S02]  /*14ab0*/  WARPGROUP.DEPBAR.LE gsb0, 0x0 ;  /* 0x00008000000079c5 */ /* 0x000fe40000010000 */
[----:B------:R-:W-:-:S06]  /*14ac0*/  WARPGROUP.ARRIVE ;  /* 0x00000000000079c5 */ /* 0x000fcc0000000000 */
[----:B------:R-:W-:Y:S03]  /*14ad0*/  HGMMA.64x64x16.F32 R88, R120, gdesc[UR4].tnspB, R88, gsb0 ;  /* 0x40e0000478587df0 */ /* 0x000fe60008000858 */
        /* <DEDUP_REMOVED lines=33> */
[----:B-1----:R-:W-:-:S07]  /*14cf0*/  FMUL.FTZ R15, R119, R15 ;  /* 0x0000000f770f7220 */ /* 0x002fce0000410000 */
.L_x_1173:
[----:B------:R-:W-:Y:S05]  /*14d00*/  WARPSYNC.ALL ;  /* 0x0000000000007948 */ /* 0x000fea0003800000 */
[----:B------:R-:W0:Y:S08]  /*14d10*/  S2UR UR5, SR_CgaCtaId ;  /* 0x00000000000579c3 */ /* 0x000e300000008800 */
[----:B------:R-:W-:Y:S06]  /*14d20*/  BAR.SYNC.DEFER_BLOCKING 0x5, 0x1a0 ;  /* 0x0146800000007b1d */ /* 0x000fec0000010000 */
[----:B------:R-:W-:Y:S01]  /*14d30*/  UMOV UR4, 0x400 ;  /* 0x0000040000047882 */ /* 0x000fe20000000000 */
[----:B------:R-:W-:Y:S01]  /*14d40*/  BSSY B0, `(.L_x_1292) ;  /* 0x00001a0000007945 */ /* 0x000fe20003800000 */
[----:B------:R-:W1:Y:S01]  /*14d50*/  S2R R4, SR_TID.X ;  /* 0x0000000000047919 */ /* 0x000e620000002100 */
[----:B0-----:R-:W-:-:S06]  /*14d60*/  ULEA UR4, UR5, UR4, 0x18 ;  /* 0x0000000405047291 */ /* 0x001fcc000f8ec03f */
[----:B------:R-:W-:-:S05]  /*14d70*/  IMAD.U32 R2, RZ, RZ, UR4 ;  /* 0x00000004ff027e24 */ /* 0x000fca000f8e00ff */
[----:B------:R-:W0:Y:S01]  /*14d80*/  LDS.128 R8, [R2+0x168d0] ;  /* 0x0168d00002087984 */ /* 0x000e220000000c00 */
[----:B-1----:R-:W-:-:S05]  /*14d90*/  VIADD R39, R4, 0xffffff80 ;  /* 0xffffff8004277836 */ /* 0x002fca0000000000 */
[----:B--2---:R-:W-:-:S04]  /*14da0*/  SHF.R.S32.HI R34, RZ, 0x1f, R39 ;  /* 0x0000001fff227819 */ /* 0x004fc80000011427 */
[----:B------:R-:W-:-:S04]  /*14db0*/  LEA.HI R20, R34, R39, RZ, 0x3 ;  /* 0x0000002722147211 */ /* 0x000fc800078f18ff */
[----:B------:R-:W-:Y:S02]  /*14dc0*/  LOP3.LUT R0, R20, 0x1ffffff8, RZ, 0xc0, !PT ;  /* 0x1ffffff814007812 */ /* 0x000fe400078ec0ff */
[----:B------:R-:W-:-:S03]  /*14dd0*/  SHF.R.S32.HI R20, RZ, 0x3, R20 ;  /* 0x00000003ff147819 */ /* 0x000fc60000011414 */
[----:B------:R-:W-:-:S04]  /*14de0*/  IMAD.IADD R0, R39, 0x1, -R0 ;  /* 0x0000000127007824 */ /* 0x000fc800078e0a00 */
[----:B------:R-:W-:Y:S01]  /*14df0*/  IMAD.SHL.U32 R0, R0, 0x8, RZ ;  /* 0x0000000800007824 */ /* 0x000fe200078e00ff */
[----:B0-----:R0:W-:Y:S04]  /*14e00*/  STL.64 [R1], R8 ;  /* 0x0000000801007387 */ /* 0x0011e80000100a00 */
[----:B------:R0:W-:Y:S01]  /*14e10*/  STL.64 [R1+0x8], R10 ;  /* 0x0000080a01007387 */ /* 0x0001e20000100a00 */
[----:B------:R-:W-:Y:S06]  /*14e20*/  BAR.ARV 0x4, 0x1a0 ;  /* 0x0106800000007b1d */ /* 0x000fec0000002000 */
[----:B------:R-:W-:Y:S05]  /*14e30*/  @P0 BRA `(.L_x_1293) ;  /* 0x0000001000000947 */ /* 0x000fea0003800000 */
[----:B------:R-:W2:Y:S01]  /*14e40*/  LDL R35, [R1+0x34] ;  /* 0x0000340001237983 */ /* 0x000ea20000100800 */
[----:B0-----:R-:W-:Y:S01]  /*14e50*/  VIADD R11, R4, 0xffffff80 ;  /* 0xffffff80040b7836 */ /* 0x001fe20000000000 */
[----:B------:R-:W-:Y:S01]  /*14e60*/  LEA.HI R4, R34, R39, RZ, 0x4 ;  /* 0x0000002722047211 */ /* 0x000fe200078f20ff */
[----:B------:R-:W0:Y:S03]  /*14e70*/  S2R R5, SR_SWINHI ;  /* 0x0000000000057919 */ /* 0x000e260000002f00 */
[----:B------:R-:W-:Y:S02]  /*14e80*/  SHF.R.S32.HI R9, RZ, 0x4, R4 ;  /* 0x00000004ff097819 */ /* 0x000fe40000011404 */
[----:B------:R-:W-:Y:S02]  /*14e90*/  SHF.R.S32.HI R10, RZ, 0x1f, R11 ;  /* 0x0000001fff0a7819 */ /* 0x000fe4000001140b */
[----:B------:R-:W-:-:S02]  /*14ea0*/  LOP3.LUT R8, R4, 0x3fffff0, RZ, 0xc0, !PT ;  /* 0x03fffff004087812 */ /* 0x000fc400078ec0ff */
[----:B------:R-:W-:Y:S02]  /*14eb0*/  LEA.HI R10, R10, R11, RZ, 0x5 ;  /* 0x0000000b0a0a7211 */ /* 0x000fe400078f28ff */
[----:B------:R-:W-:Y:S01]  /*14ec0*/  LEA.HI R4, R4, R9, RZ, 0x1 ;  /* 0x0000000904047211 */ /* 0x000fe200078f08ff */
[----:B------:R-:W-:Y:S01]  /*14ed0*/  IMAD.IADD R8, R39, 0x1, -R8 ;  /* 0x0000000127087824 */ /* 0x000fe200078e0a08 */
[----:B------:R-:W-:Y:S02]  /*14ee0*/  SHF.R.S32.HI R10, RZ, 0x5, R10 ;  /* 0x00000005ff0a7819 */ /* 0x000fe4000001140a */
[----:B------:R-:W-:-:S03]  /*14ef0*/  LOP3.LUT R4, R4, 0x1ffffffe, RZ, 0xc0, !PT ;  /* 0x1ffffffe04047812 */ /* 0x000fc600078ec0ff */
[----:B------:R-:W-:Y:S02]  /*14f00*/  IMAD R11, R10, 0x10, R8 ;  /* 0x000000100a0b7824 */ /* 0x000fe400078e0208 */
[----:B------:R-:W-:-:S04]  /*14f10*/  IMAD.IADD R4, R9, 0x1, -R4 ;  /* 0x0000000109047824 */ /* 0x000fc800078e0a04 */
[----:B------:R-:W-:Y:S01]  /*14f20*/  IMAD R4, R11, 0x8, R4 ;  /* 0x000000080b047824 */ /* 0x000fe200078e0204 */
[----:B------:R-:W-:Y:S02]  /*14f30*/  MOV R24, R2 ;  /* 0x0000000200187202 */ /* 0x000fe40000000f00 */
[----:B0-----:R-:W-:Y:S01]  /*14f40*/  MOV R25, R5 ;  /* 0x0000000500197202 */ /* 0x001fe20000000f00 */
[----:B------:R-:W-:-:S04]  /*14f50*/  IMAD.SHL.U32 R5, R4, 0x8, RZ ;  /* 0x0000000804057824 */ /* 0x000fc800078e00ff */
[----:B------:R-:W-:-:S03]  /*14f60*/  IMAD.WIDE R4, R5, 0x2, R24 ;  /* 0x0000000205047825 */ /* 0x000fc600078e0218 */
[C---:B-----5:R-:W-:Y:S02]  /*14f70*/  IADD3 R23, P0, R4.reuse, 0x60, RZ ;  /* 0x0000006004177810 */ /* 0x060fe40007f1e0ff */
[C---:B------:R-:W-:Y:S02]  /*14f80*/  LOP3.LUT R9, R4.reuse, 0x380, RZ, 0xc0, !PT ;  /* 0x0000038004097812 */ /* 0x040fe400078ec0ff */
[----:B------:R-:W-:Y:S02]  /*14f90*/  LOP3.LUT R8, R23, 0x380, RZ, 0xc0, !PT ;  /* 0x0000038017087812 */ /* 0x000fe400078ec0ff */
[----:B------:R-:W-:Y:S02]  /*14fa0*/  SHF.R.U64 R9, R9, 0x3, RZ ;  /* 0x0000000309097819 */ /* 0x000fe400000012ff */
[C---:B------:R-:W-:Y:S02]  /*14fb0*/  IADD3 R11, P1, R4.reuse, 0x40, RZ ;  /* 0x00000040040b7810 */ /* 0x040fe40007f3e0ff */
[----:B------:R-:W-:-:S02]  /*14fc0*/  IADD3 R13, P2, R4, 0x20, RZ ;  /* 0x00000020040d7810 */ /* 0x000fc40007f5e0ff */
[----:B------:R-:W-:Y:S02]  /*14fd0*/  SHF.R.U64 R8, R8, 0x3, RZ ;  /* 0x0000000308087819 */ /* 0x000fe400000012ff */
[----:B------:R-:W-:Y:S01]  /*14fe0*/  LOP3.LUT R4, R9, R4, RZ, 0x3c, !PT ;  /* 0x0000000409047212 */ /* 0x000fe200078e3cff */
[----:B------:R-:W-:Y:S05]  /*14ff0*/  WARPSYNC.ALL ;  /* 0x0000000000007948 */ /* 0x000fea0003800000 */
[----:B------:R-:W-:Y:S01]  /*15000*/  LOP3.LUT R8, R8, R23, RZ, 0x3c, !PT ;  /* 0x0000001708087212 */ /* 0x000fe200078e3cff */
[----:B------:R-:W-:Y:S01]  /*15010*/  ULDC.64 UR4, c[0x0][0xbd8] ;  /* 0x0002f60000047ab9 */ /* 0x000fe20000000a00 */
[----:B------:R-:W-:-:S02]  /*15020*/  LOP3.LUT R10, R11, 0x380, RZ, 0xc0, !PT ;  /* 0x000003800b0a7812 */ /* 0x000fc400078ec0ff */
[----:B------:R-:W-:Y:S01]  /*15030*/  MOV R23, R4 ;  /* 0x0000000400177202 */ /* 0x000fe20000000f00 */
[--C-:B------:R-:W-:Y:S01]  /*15040*/  IMAD.X R9, RZ, RZ, R5.reuse, P0 ;  /* 0x000000ffff097224 */ /* 0x100fe200000e0605 */
[----:B------:R-:W-:Y:S02]  /*15050*/  F2FP.F16.F32.PACK_AB R4, R89, R26 ;  /* 0x0000001a5904723e */ /* 0x000fe400000000ff */
[----:B------:R-:W2:Y:S01]  /*15060*/  LDC.64 R26, c[0x0][0xbd8] ;  /* 0x0002f600ff1a7b82 */ /* 0x000ea20000000a00 */
[----:B------:R-:W-:Y:S02]  /*15070*/  ISETP.NE.U32.AND P0, PT, RZ, UR4, PT ;  /* 0x00000004ff007c0c */ /* 0x000fe4000bf05070 */
[----:B------:R-:W-:Y:S02]  /*15080*/  SHF.R.U64 R10, R10, 0x3, RZ ;  /* 0x000000030a0a7819 */ /* 0x000fe400000012ff */
[----:B------:R-:W-:Y:S01]  /*15090*/  ISETP.NE.AND.EX P0, PT, RZ, UR5, PT, P0 ;  /* 0x00000005ff007c0c */ /* 0x000fe2000bf05300 */
[----:B------:R-:W-:Y:S01]  /*150a0*/  ULDC.64 UR4, c[0x0][0xbe0] ;  /* 0x0002f80000047ab9 */ /* 0x000fe20000000a00 */
[----:B------:R-:W-:Y:S01]  /*150b0*/  LOP3.LUT R10, R10, R11, RZ, 0x3c, !PT ;  /* 0x0000000b0a0a7212 */ /* 0x000fe200078e3cff */
[----:B------:R-:W-:Y:S01]  /*150c0*/  IMAD.X R11, RZ, RZ, R5, P1 ;  /* 0x000000ffff0b7224 */ /* 0x000fe200008e0605 */
[----:B------:R-:W-:-:S02]  /*150d0*/  LOP3.LUT R12, R13, 0x380, RZ, 0xc0, !PT ;  /* 0x000003800d0c7812 */ /* 0x000fc400078ec0ff */
[----:B------:R-:W-:Y:S02]  /*150e0*/  ISETP.NE.U32.AND P1, PT, RZ, UR4, PT ;  /* 0x00000004ff007c0c */ /* 0x000fe4000bf25070 */
[----:B------:R-:W-:Y:S02]  /*150f0*/  SHF.R.U64 R12, R12, 0x3, RZ ;  /* 0x000000030c0c7819 */ /* 0x000fe400000012ff */
[----:B------:R-:W-:Y:S02]  /*15100*/  ISETP.NE.AND.EX P1, PT, RZ, UR5, PT, P1 ;  /* 0x00000005ff007c0c */ /* 0x000fe4000bf25310 */
[----:B------:R-:W-:Y:S01]  /*15110*/  LOP3.LUT R12, R12, R13, RZ, 0x3c, !PT ;  /* 0x0000000d0c0c7212 */ /* 0x000fe200078e3cff */
[----:B------:R-:W-:Y:S01]  /*15120*/  IMAD.X R13, RZ, RZ, R5, P2 ;  /* 0x000000ffff0d7224 */ /* 0x000fe200010e0605 */
[----:B------:R-:W-:Y:S02]  /*15130*/  F2FP.F16.F32.PACK_AB R5, R91, R90 ;  /* 0x0000005a5b05723e */ /* 0x000fe400000000ff */
[----:B------:R-:W-:-:S02]  /*15140*/  F2FP.F16.F32.PACK_AB R6, R6, R3 ;  /* 0x000000030606723e */ /* 0x000fc400000000ff */
[----:B------:R-:W-:Y:S01]  /*15150*/  F2FP.F16.F32.PACK_AB R7, R7, R94 ;  /* 0x0000005e0707723e */ /* 0x000fe200000000ff */
[----:B------:R-:W-:Y:S01]  /*15160*/  BAR.SYNC.DEFER_BLOCKING 0x1, 0x180 ;  /* 0x0046000000007b1d */ /* 0x000fe20000010000 */
        /* <DEDUP_REMOVED lines=11> */
[----:B------:R0:W-:Y:S01]  /*15220*/  STSM.16.M88.4 [R23], R4 ;  /* 0x0000000417007844 */ /* 0x0001e20000000200 */
[----:B------:R-:W-:-:S03]  /*15230*/  LEA.HI R34, R34, R39, RZ, 0x7 ;  /* 0x0000002722227211 */ /* 0x000fc600078f38ff */
[----:B------:R1:W-:Y:S01]  /*15240*/  STSM.16.M88.4 [R33], R8 ;  /* 0x0000000821007844 */ /* 0x0003e20000000200 */
[----:B------:R-:W-:Y:S02]  /*15250*/  LOP3.LUT R29, R34, 0xffffff80, RZ, 0xc0, !PT ;  /* 0xffffff80221d7812 */ /* 0x000fe400078ec0ff */
[----:B0-----:R-:W-:Y:S02]  /*15260*/  F2FP.F16.F32.PACK_AB R4, R105, R104 ;  /* 0x000000686904723e */ /* 0x001fe400000000ff */
[----:B------:R-:W-:Y:S02]  /*15270*/  F2FP.F16.F32.PACK_AB R5, R107, R106 ;  /* 0x0000006a6b05723e */ /* 0x000fe400000000ff */
[----:B------:R-:W-:Y:S02]  /*15280*/  F2FP.F16.F32.PACK_AB R6, R109, R108 ;  /* 0x0000006c6d06723e */ /* 0x000fe400000000ff */
[----:B------:R-:W-:-:S05]  /*15290*/  F2FP.F16.F32.PACK_AB R7, R111, R110 ;  /* 0x0000006e6f07723e */ /* 0x000fca00000000ff */
[----:B------:R0:W-:Y:S04]  /*152a0*/  STSM.16.M88.4 [R32], R4 ;  /* 0x0000000420007844 */ /* 0x0001e80000000200 */
[----:B------:R3:W-:Y:S01]  /*152b0*/  STSM.16.M88.4 [R3], R12 ;  /* 0x0000000c03007844 */ /* 0x0007e20000000200 */
[----:B-1----:R-:W-:Y:S01]  /*152c0*/  IMAD.IADD R11, R39, 0x1, -R29 ;  /* 0x00000001270b7824 */ /* 0x002fe200078e0a1d */
[----:B------:R-:W-:Y:S01]  /*152d0*/  ULDC UR4, c[0x0][0xa88] ;  /* 0x0002a20000047ab9 */ /* 0x000fe20000000800 */
[----:B------:R-:W-:-:S03]  /*152e0*/  IMAD.MOV.U32 R23, RZ, RZ, RZ ;  /* 0x000000ffff177224 */ /* 0x000fc600078e00ff */
[----:B0-----:R-:W-:-:S04]  /*152f0*/  SHF.R.S32.HI R6, RZ, 0x1f, R11 ;  /* 0x0000001fff067819 */ /* 0x001fc8000001140b */
[----:B------:R-:W-:Y:S01]  /*15300*/  LEA.HI R4, R6, R11, RZ, 0x2 ;  /* 0x0000000b06047211 */ /* 0x000fe200078f10ff */
[----:B---3--:R-:W-:-:S03]  /*15310*/  IMAD.U32 R3, RZ, RZ, UR4 ;  /* 0x00000004ff037e24 */ /* 0x008fc6000f8e00ff */
[--C-:B------:R-:W-:Y:S02]  /*15320*/  SHF.R.S32.HI R7, RZ, 0x2, R4.reuse ;  /* 0x00000002ff077819 */ /* 0x100fe40000011404 */
[----:B------:R-:W-:Y:S01]  /*15330*/  SHF.R.S32.HI R8, RZ, 0x1f, R4 ;  /* 0x0000001fff087819 */ /* 0x000fe20000011404 */
[C---:B--2---:R-:W-:Y:S01]  /*15340*/  IMAD.WIDE R30, R35.reuse, 0x4, R26 ;  /* 0x00000004231e7825 */ /* 0x044fe200078e021a */
[----:B------:R-:W-:Y:S08]  /*15350*/  BAR.SYNC.DEFER_BLOCKING 0x1, 0x180 ;  /* 0x0046000000007b1d */ /* 0x000ff00000010000 */
[----:B------:R-:W0:Y:S01]  /*15360*/  @P1 LDC.64 R26, c[0x0][0xbe0] ;  /* 0x0002f800ff1a1b82 */ /* 0x000e220000000a00 */
[----:B------:R1:W5:Y:S01]  /*15370*/  @P0 LDG.E R23, desc[UR38][R30.64] ;  /* 0x000000261e170981 */ /* 0x000362000c1e1900 */
[----:B0-----:R-:W-:-:S05]  /*15380*/  @P1 IMAD.WIDE R4, R35, 0x4, R26 ;  /* 0x0000000423041825 */ /* 0x001fca00078e021a */
[----:B------:R1:W5:Y:S01]  /*15390*/  @P1 LDG.E R3, desc[UR38][R4.64] ;  /* 0x0000002604031981 */ /* 0x000362000c1e1900 */
[----:B------:R-:W-:Y:S02]  /*153a0*/  SHF.R.S32.HI R34, RZ, 0x7, R34 ;  /* 0x00000007ff227819 */ /* 0x000fe40000011422 */
[----:B------:R-:W-:Y:S01]  /*153b0*/  LEA.HI R8, R8, R7, RZ, 0x3 ;  /* 0x0000000708087211 */ /* 0x000fe200078f18ff */
[----:B------:R-:W-:Y:S06]  /*153c0*/  @P1 BRA `(.L_x_1294) ;  /* 0x0000000000101947 */ /* 0x000fec0003800000 */
[----:B------:R-:W-:Y:S05]  /*153d0*/  @!P0 BRA `(.L_x_1294) ;  /* 0x00000000000c8947 */ /* 0x000fea0003800000 */
[----:B-1----:R-:W2:Y:S04]  /*153e0*/  LDG.E R4, desc[UR38][R30.64] ;  /* 0x000000261e047981 */ /* 0x002ea8000c1e1900 */
[----:B-----5:R-:W2:Y:S02]  /*153f0*/  LDG.E R3, desc[UR38][R30.64+0x4] ;  /* 0x000004261e037981 */ /* 0x020ea4000c1e1900 */
[----:B--2---:R-:W-:-:S07]  /*15400*/  IMAD.IADD R3, R3, 0x1, -R4 ;  /* 0x0000000103037824 */ /* 0x004fce00078e0a04 */
.L_x_1294:
[----:B------:R-:W2:Y:S01]  /*15410*/  LDL.LU R40, [R1+0x30] ;  /* 0x0000300001287983 */ /* 0x000ea20000300800 */
[----:B------:R-:W-:Y:S01]  /*15420*/  LOP3.LUT R8, R8, 0xfffffff8, RZ, 0xc0, !PT ;  /* 0xfffffff808087812 */ /* 0x000fe200078ec0ff */
[----:B-1----:R-:W-:Y:S01]  /*15430*/  IMAD.HI R5, R34, 0x55555556, RZ ;  /* 0x5555555622057827 */ /* 0x002fe200078e02ff */
[----:B------:R-:W-:Y:S01]  /*15440*/  LEA.HI R6, R6, R11, RZ, 0x5 ;  /* 0x0000000b06067211 */ /* 0x000fe200078f28ff */
[----:B------:R-:W3:Y:S01]  /*15450*/  LDL.LU R39, [R1+0x3c] ;  /* 0x00003c0001277983 */ /* 0x000ee20000300800 */
[----:B------:R-:W-:Y:S01]  /*15460*/  ULDC.64 UR4, c[0x0][0xb70] ;  /* 0x0002dc0000047ab9 */ /* 0x000fe20000000a00 */
[----:B------:R-:W-:Y:S01]  /*15470*/  IMAD.IADD R13, R7, 0x1, -R8 ;  /* 0x00000001070d7824 */ /* 0x000fe200078e0a08 */
[----:B------:R-:W-:Y:S01]  /*15480*/  SHF.R.S32.HI R6, RZ, 0x5, R6 ;  /* 0x00000005ff067819 */ /* 0x000fe20000011406 */
[--C-:B-----5:R-:W-:Y:S01]  /*15490*/  IMAD.MOV.U32 R30, RZ, RZ, R23.reuse ;  /* 0x000000ffff1e7224 */ /* 0x120fe200078e0017 */
[----:B------:R-:W-:Y:S02]  /*154a0*/  SHF.R.S32.HI R31, RZ, 0x1f, R23 ;  /* 0x0000001fff1f7819 */ /* 0x000fe40000011417 */
[----:B------:R-:W-:Y:S01]  /*154b0*/  LEA.HI R9, R5, R5, RZ, 0x1 ;  /* 0x0000000505097211 */ /* 0x000fe200078f08ff */
[----:B------:R-:W-:Y:S01]  /*154c0*/  IMAD R8, R6, 0x10, R13 ;  /* 0x0000001006087824 */ /* 0x000fe200078e020d */
[----:B------:R-:W-:-:S02]  /*154d0*/  SHF.R.S32.HI R6, RZ, 0x1f, R35 ;  /* 0x0000001fff067819 */ /* 0x000fc40000011423 */
[----:B------:R-:W-:Y:S01]  /*154e0*/  SEL R37, R35, RZ, !P0 ;  /* 0x000000ff23257207 */ /* 0x000fe20004000000 */
[----:B------:R-:W-:Y:S01]  /*154f0*/  IMAD R9, R9, -0x3, R34 ;  /* 0xfffffffd09097824 */ /* 0x000fe200078e0222 */
[----:B------:R-:W-:Y:S02]  /*15500*/  SEL R38, R6, RZ, !P0 ;  /* 0x000000ff06267207 */ /* 0x000fe40004000000 */
[----:B------:R-:W-:Y:S01]  /*15510*/  LOP3.LUT P0, RZ, R11, 0x3, RZ, 0xc0, !PT ;  /* 0x000000030bff7812 */ /* 0x000fe2000780c0ff */
[----:B------:R-:W-:Y:S01]  /*15520*/  IMAD R8, R9, 0x40, R8 ;  /* 0x0000004009087824 */ /* 0x000fe200078e0208 */
[--C-:B------:R-:W-:Y:S01]  /*15530*/  SHF.R.S32.HI R33, RZ, 0x1f, R0.reuse ;  /* 0x0000001fff217819 */ /* 0x100fe20000011400 */
[----:B------:R-:W-:Y:S01]  /*15540*/  IMAD.MOV.U32 R32, RZ, RZ, R0 ;  /* 0x000000ffff207224 */ /* 0x000fe200078e0000 */
[----:B------:R-:W-:Y:S01]  /*15550*/  BSSY B1, `(.L_x_1295) ;  /* 0x000005f000017945 */ /* 0x000fe20003800000 */
[----:B--2---:R-:W-:Y:S01]  /*15560*/  SHF.R.S32.HI R29, RZ, 0x1f, R40 ;  /* 0x0000001fff1d7819 */ /* 0x004fe20000011428 */
[----:B---3--:R-:W-:-:S04]  /*15570*/  IMAD R10, R39, 0xc0, R8 ;  /* 0x000000c0270a7824 */ /* 0x008fc800078e0208 */
[----:B------:R-:W-:Y:S01]  /*15580*/  IMAD R4, R29, UR4, RZ ;  /* 0x000000041d047c24 */ /* 0x000fe2000f8e02ff */
[----:B------:R-:W-:-:S03]  /*15590*/  SHF.R.S32.HI R9, RZ, 0x1f, R10 ;  /* 0x0000001fff097819 */ /* 0x000fc6000001140a */
[C---:B------:R-:W-:Y:S02]  /*155a0*/  IMAD R7, R40.reuse, UR5, R4 ;  /* 0x0000000528077c24 */ /* 0x040fe4000f8e0204 */
[----:B------:R-:W-:Y:S01]  /*155b0*/  IMAD.WIDE.U32 R4, R40, UR4, R30 ;  /* 0x0000000428047c25 */ /* 0x000fe2000f8e001e */
[----:B------:R-:W-:-:S03]  /*155c0*/  ULDC.64 UR4, c[0x0][0xb78] ;  /* 0x0002de0000047ab9 */ /* 0x000fc60000000a00 */
[----:B------:R-:W-:Y:S02]  /*155d0*/  IMAD.IADD R5, R5, 0x1, R7 ;  /* 0x0000000105057824 */ /* 0x000fe400078e0207 */
[----:B------:R-:W-:Y:S02]  /*155e0*/  IMAD R6, R38, UR4, RZ ;  /* 0x0000000426067c24 */ /* 0x000fe4000f8e02ff */
[----:B------:R-:W-:-:S04]  /*155f0*/  IMAD.WIDE.U32 R4, R37, UR4, R4 ;  /* 0x0000000425047c25 */ /* 0x000fc8000f8e0004 */
[----:B------:R-:W-:Y:S01]  /*15600*/  IMAD R8, R37, UR5, R6 ;  /* 0x0000000525087c24 */ /* 0x000fe2000f8e0206 */
[----:B------:R-:W-:Y:S01]  /*15610*/  IADD3 R6, P1, R10, R4, RZ ;  /* 0x000000040a067210 */ /* 0x000fe20007f3e0ff */
[----:B------:R-:W-:Y:S01]  /*15620*/  IMAD R7, R20, 0x40, R0 ;  /* 0x0000004014077824 */ /* 0x000fe200078e0200 */
[----:B------:R-:W-:Y:S01]  /*15630*/  ULDC.64 UR4, c[0x0][0xb40] ;  /* 0x0002d00000047ab9 */ /* 0x000fe20000000a00 */
[----:B------:R-:W-:Y:S01]  /*15640*/  VIADD R4, R10, 0x8 ;  /* 0x000000080a047836 */ /* 0x000fe20000000000 */
[----:B------:R-:W-:Y:S01]  /*15650*/  IADD3.X R9, R9, R5, R8, P1, !PT ;  /* 0x0000000509097210 */ /* 0x000fe20000ffe408 */
[----:B------:R-:W-:Y:S01]  /*15660*/  IMAD.WIDE R24, R7, 0x2, R24 ;  /* 0x0000000207187825 */ /* 0x000fe200078e0218 */
[----:B------:R-:W-:Y:S02]  /*15670*/  LEA R34, P2, R6, UR4, 0x2 ;  /* 0x0000000406227c11 */ /* 0x000fe4000f8410ff */
[----:B------:R-:W-:Y:S02]  /*15680*/  ISETP.GE.OR P1, PT, R10, R3, P0 ;  /* 0x000000030a00720c */ /* 0x000fe40000726670 */
[----:B------:R-:W-:Y:S01]  /*15690*/  LEA.HI.X R35, R6, UR5, R9, 0x2, P2 ;  /* 0x0000000506237c11 */ /* 0x000fe200090f1409 */
[----:B------:R-:W-:Y:S01]  /*156a0*/  ULDC.64 UR4, c[0x0][0xaa0] ;  /* 0x0002a80000047ab9 */ /* 0x000fe20000000a00 */
[----:B------:R-:W-:-:S02]  /*156b0*/  IADD3 R15, P2, R24, 0x1800, RZ ;  /* 0x00001800180f7810 */ /* 0x000fc40007f5e0ff */
[C---:B------:R-:W-:Y:S02]  /*156c0*/  IADD3 R11, P3, R24.reuse, 0x3000, RZ ;  /* 0x00003000180b7810 */ /* 0x040fe40007f7e0ff */
[C---:B------:R-:W-:Y:S01]  /*156d0*/  IADD3 R7, P4, R24.reuse, 0x4800, RZ ;  /* 0x0000480018077810 */ /* 0x040fe20007f9e0ff */
[--C-:B------:R-:W-:Y:S01]  /*156e0*/  IMAD.X R9, RZ, RZ, R25.reuse, P2 ;  /* 0x000000ffff097224 */ /* 0x100fe200010e0619 */
[----:B------:R-:W-:Y:S01]  /*156f0*/  LOP3.LUT R5, R24, 0x380, RZ, 0xc0, !PT ;  /* 0x0000038018057812 */ /* 0x000fe200078ec0ff */
[--C-:B------:R-:W-:Y:S01]  /*15700*/  IMAD.X R13, RZ, RZ, R25.reuse, P3 ;  /* 0x000000ffff0d7224 */ /* 0x100fe200018e0619 */
[----:B------:R-:W-:Y:S01]  /*15710*/  ISETP.GE.OR P0, PT, R4, R3, P0 ;  /* 0x000000030400720c */ /* 0x000fe20000706670 */
[----:B------:R-:W-:Y:S01]  /*15720*/  IMAD.X R27, RZ, RZ, R25, P4 ;  /* 0x000000ffff1b7224 */ /* 0x000fe200020e0619 */
[----:B------:R-:W-:Y:S01]  /*15730*/  LOP3.LUT R8, R15, 0x380, RZ, 0xc0, !PT ;  /* 0x000003800f087812 */ /* 0x000fe200078ec0ff */
[----:B------:R-:W-:Y:S01]  /*15740*/  @!P1 STG.E desc[UR38][R34.64], R28 ;  /* 0x0000001c22009986 */ /* 0x000fe2000c101926 */
[----:B------:R-:W-:-:S02]  /*15750*/  LOP3.LUT R10, R11, 0x380, RZ, 0xc0, !PT ;  /* 0x000003800b0a7812 */ /* 0x000fc400078ec0ff */
[----:B------:R-:W-:Y:S02]  /*15760*/  LOP3.LUT R6, R7, 0x380, RZ, 0xc0, !PT ;  /* 0x0000038007067812 */ /* 0x000fe400078ec0ff */
[----:B------:R-:W-:Y:S02]  /*15770*/  SHF.R.U64 R5, R5, 0x3, RZ ;  /* 0x0000000305057819 */ /* 0x000fe400000012ff */
[----:B------:R-:W-:Y:S02]  /*15780*/  SHF.R.U64 R8, R8, 0x3, RZ ;  /* 0x0000000308087819 */ /* 0x000fe400000012ff */
[----:B------:R-:W-:Y:S01]  /*15790*/  SHF.R.U64 R10, R10, 0x3, RZ ;  /* 0x000000030a0a7819 */ /* 0x000fe200000012ff */
[----:B------:R0:W-:Y:S01]  /*157a0*/  @!P0 STG.E desc[UR38][R34.64+0x20], R21 ;  /* 0x0000201522008986 */ /* 0x0001e2000c101926 */
[----:B------:R-:W-:Y:S02]  /*157b0*/  SHF.R.U64 R6, R6, 0x3, RZ ;  /* 0x0000000306067819 */ /* 0x000fe400000012ff */
[----:B------:R-:W-:Y:S01]  /*157c0*/  LOP3.LUT R4, R5, R24, RZ, 0x3c, !PT ;  /* 0x0000001805047212 */ /* 0x000fe200078e3cff */
[----:B------:R-:W-:Y:S01]  /*157d0*/  IMAD.MOV.U32 R5, RZ, RZ, R25 ;  /* 0x000000ffff057224 */ /* 0x000fe200078e0019 */
[----:B------:R-:W-:-:S02]  /*157e0*/  LOP3.LUT R8, R8, R15, RZ, 0x3c, !PT ;  /* 0x0000000f08087212 */ /* 0x000fc400078e3cff */
[----:B------:R-:W-:Y:S02]  /*157f0*/  LOP3.LUT R12, R10, R11, RZ, 0x3c, !PT ;  /* 0x0000000b0a0c7212 */ /* 0x000fe400078e3cff */
[----:B------:R-:W-:Y:S02]  /*15800*/  LOP3.LUT R26, R6, R7, RZ, 0x3c, !PT ;  /* 0x00000007061a7212 */ /* 0x000fe400078e3cff */
[----:B------:R-:W5:Y:S01]  /*15810*/  LD.E.128 R4, desc[UR38][R4.64] ;  /* 0x0000002604047980 */ /* 0x000f62000c101d00 */
[----:B------:R-:W-:-:S03]  /*15820*/  IMAD R36, R31, UR4, RZ ;  /* 0x000000041f247c24 */ /* 0x000fc6000f8e02ff */
[----:B------:R-:W5:Y:S01]  /*15830*/  LD.E.128 R8, desc[UR38][R8.64] ;  /* 0x0000002608087980 */ /* 0x000f62000c101d00 */
[----:B------:R-:W-:Y:S01]  /*15840*/  IMAD.WIDE.U32 R30, R23, UR4, R32 ;  /* 0x00000004171e7c25 */ /* 0x000fe2000f8e0020 */
[----:B------:R-:W-:Y:S02]  /*15850*/  ULDC UR4, c[0x0][0xa8c] ;  /* 0x0002a30000047ab9 */ /* 0x000fe40000000800 */
[----:B------:R-:W5:Y:S04]  /*15860*/  LD.E.128 R12, desc[UR38][R12.64] ;  /* 0x000000260c0c7980 */ /* 0x000f68000c101d00 */
[----:B------:R-:W5:Y:S01]  /*15870*/  LD.E.128 R24, desc[UR38][R26.64] ;  /* 0x000000261a187980 */ /* 0x000f62000c101d00 */
[----:B------:R-:W-:Y:S01]  /*15880*/  ISETP.GE.AND P0, PT, R0, UR4, PT ;  /* 0x0000000400007c0c */ /* 0x000fe2000bf06270 */
[----:B------:R-:W-:Y:S01]  /*15890*/  IMAD R32, R39, -0xc0, R3 ;  /* 0xffffff4027207824 */ /* 0x000fe200078e0203 */
[----:B------:R-:W-:Y:S01]  /*158a0*/  @!PT LDS RZ, [RZ] ;  /* 0x00000000fffff984 */ /* 0x000fe20000000800 */
[----:B------:R-:W-:Y:S01]  /*158b0*/  @!PT LDS RZ, [RZ] ;  /* 0x00000000fffff984 */ /* 0x000fe20000000800 */
[----:B------:R-:W-:Y:S01]  /*158c0*/  @!PT LDS RZ, [RZ] ;  /* 0x00000000fffff984 */ /* 0x000fe20000000800 */
[----:B------:R-:W-:Y:S01]  /*158d0*/  @!PT LDS RZ, [RZ] ;  /* 0x00000000fffff984 */ /* 0x000fe20000000800 */
[----:B------:R1:W-:Y:S06]  /*158e0*/  MEMBAR.ALL.CTA ;  /* 0x0000000000007992 */ /* 0x0003ec0000008000 */
[----:B-1----:R-:W1:Y:S01]  /*158f0*/  FENCE.VIEW.ASYNC.S ;  /* 0x00000000000073c6 */ /* 0x002e620000000000 */
[----:B------:R-:W-:Y:S01]  /*15900*/  IMAD R23, R23, UR5, R36 ;  /* 0x0000000517177c24 */ /* 0x000fe2000f8e0224 */
[----:B------:R-:W-:Y:S01]  /*15910*/  ULDC.64 UR4, c[0x0][0xae0] ;  /* 0x0002b80000047ab9 */ /* 0x000fe20000000a00 */
[----:B------:R-:W-:-:S02]  /*15920*/  VIADD R0, R20, 0x30 ;  /* 0x0000003014007836 */ /* 0x000fc40000000000 */
[C---:B------:R-:W-:Y:S02]  /*15930*/  VIADD R3, R20.reuse, 0x60 ;  /* 0x0000006014037836 */ /* 0x040fe40000000000 */
[----:B0-----:R-:W-:Y:S01]  /*15940*/  VIADD R21, R20, 0x90 ;  /* 0x0000009014157836 */ /* 0x001fe20000000000 */
[-C--:B------:R-:W-:Y:S01]  /*15950*/  ISETP.GE.OR P3, PT, R0, R32.reuse, P0 ;  /* 0x000000200000720c */ /* 0x080fe20000766670 */
[----:B------:R-:W-:Y:S01]  /*15960*/  IMAD.IADD R31, R31, 0x1, R23 ;  /* 0x000000011f1f7824 */ /* 0x000fe200078e0217 */
[-C--:B------:R-:W-:Y:S01]  /*15970*/  ISETP.GE.OR P1, PT, R3, R32.reuse, P0 ;  /* 0x000000200300720c */ /* 0x080fe20000726670 */
[----:B------:R-:W-:Y:S01]  /*15980*/  IMAD R23, R29, UR4, RZ ;  /* 0x000000041d177c24 */ /* 0x000fe2000f8e02ff */
[-C--:B------:R-:W-:Y:S01]  /*15990*/  ISETP.GE.OR P2, PT, R21, R32.reuse, P0 ;  /* 0x000000201500720c */ /* 0x080fe20000746670 */
[----:B------:R-:W-:Y:S01]  /*159a0*/  IMAD.WIDE.U32 R28, R40, UR4, R30 ;  /* 0x00000004281c7c25 */ /* 0x000fe2000f8e001e */
[----:B------:R-:W-:Y:S02]  /*159b0*/  ISETP.GE.OR P0, PT, R20, R32, P0 ;  /* 0x000000201400720c */ /* 0x000fe40000706670 */
[----:B------:R-:W-:Y:S01]  /*159c0*/  SHF.R.S32.HI R21, RZ, 0x1f, R20 ;  /* 0x0000001fff157819 */ /* 0x000fe20000011414 */
[----:B------:R-:W-:Y:S01]  /*159d0*/  IMAD R23, R40, UR5, R23 ;  /* 0x0000000528177c24 */ /* 0x000fe2000f8e0217 */
[----:B------:R-:W-:Y:S01]  /*159e0*/  ULDC.64 UR4, c[0x0][0xae8] ;  /* 0x0002ba0000047ab9 */ /* 0x000fe20000000a00 */
[----:B------:R-:W-:-:S02]  /*159f0*/  VIADD R0, R2, 0x16820 ;  /* 0x0001682002007836 */ /* 0x000fc40000000000 */
[----:B------:R-:W-:Y:S02]  /*15a00*/  IMAD.IADD R29, R29, 0x1, R23 ;  /* 0x000000011d1d7824 */ /* 0x000fe400078e0217 */
[----:B------:R-:W-:Y:S01]  /*15a10*/  IMAD R3, R38, UR4, RZ ;  /* 0x0000000426037c24 */ /* 0x000fe2000f8e02ff */
[----:B------:R-:W-:Y:S01]  /*15a20*/  PRMT R0, RZ, 0x654, R0 ;  /* 0x00000654ff007816 */ /* 0x000fe20000000000 */
[----:B------:R-:W-:-:S03]  /*15a30*/  IMAD.WIDE.U32 R32, R37, UR4, R28 ;  /* 0x0000000425207c25 */ /* 0x000fc6000f8e001c */
[----:B-1----:R0:W-:Y:S01]  /*15a40*/  SYNCS.ARRIVE.TRANS64.RED.A1T0 RZ, [R0+URZ], RZ ;  /* 0x000000ff00ff79a7 */ /* 0x0021e2000810043f */
[----:B------:R-:W-:Y:S02]  /*15a50*/  IMAD R3, R37, UR5, R3 ;  /* 0x0000000525037c24 */ /* 0x000fe4000f8e0203 */
        /* <DEDUP_REMOVED lines=14> */
.L_x_1296:
[----:B------:R-:W-:Y:S05]  /*15b40*/  BSYNC B1 ;  /* 0x0000000000017941 */ /* 0x000fea0003800000 */
.L_x_1295:
        /* <DEDUP_REMOVED lines=15> */
.L_x_1298:
[----:B------:R-:W-:Y:S05]  /*15c40*/  BSYNC B1 ;  /* 0x0000000000017941 */ /* 0x000fea0003800000 */
.L_x_1297:
        /* <DEDUP_REMOVED lines=15> */
.L_x_1300:
[----:B------:R-:W-:Y:S05]  /*15d40*/  BSYNC B1 ;  /* 0x0000000000017941 */ /* 0x000fea0003800000 */
.L_x_1299:
        /* <DEDUP_REMOVED lines=13> */
[----:B------:R3:W-:Y:S01]  /*15e20*/  STG.E.128 desc[UR38][R6.64], R24 ;  /* 0x0000001806007986 */ /* 0x0007e2000c101d26 */
[----:B------:R-:W-:Y:S05]  /*15e30*/  BRA `(.L_x_1301) ;  /* 0x0000000800407947 */ /* 0x000fea0003800000 */
.L_x_1293:
[----:B0-----:R-:W2:Y:S01]  /*15e40*/  LDL R8, [R1+0x34] ;  /* 0x0000340001087983 */ /* 0x001ea20000100800 */
[----:B------:R-:W-:Y:S01]  /*15e50*/  ULDC.64 UR4, c[0x0][0xbd8] ;  /* 0x0002f60000047ab9 */ /* 0x000fe20000000a00 */
[----:B------:R-:W2:Y:S01]  /*15e60*/  LDC.64 R4, c[0x0][0xbd8] ;  /* 0x0002f600ff047b82 */ /* 0x000ea20000000a00 */
[----:B------:R-:W-:Y:S01]  /*15e70*/  ISETP.NE.U32.AND P0, PT, RZ, UR4, PT ;  /* 0x00000004ff007c0c */ /* 0x000fe2000bf05070 */
[----:B------:R-:W-:-:S03]  /*15e80*/  IMAD.MOV.U32 R9, RZ, RZ, RZ ;  /* 0x000000ffff097224 */ /* 0x000fc600078e00ff */
[----:B------:R-:W-:Y:S01]  /*15e90*/  ISETP.NE.AND.EX P0, PT, RZ, UR5, PT, P0 ;  /* 0x00000005ff007c0c */ /* 0x000fe2000bf05300 */
[----:B------:R-:W-:Y:S02]  /*15ea0*/  ULDC.64 UR4, c[0x0][0xbe0] ;  /* 0x0002f80000047ab9 */ /* 0x000fe40000000a00 */
[----:B------:R-:W-:-:S04]  /*15eb0*/  ISETP.NE.U32.AND P1, PT, RZ, UR4, PT ;  /* 0x00000004ff007c0c */ /* 0x000fc8000bf25070 */
[----:B------:R-:W-:-:S13]  /*15ec0*/  ISETP.NE.AND.EX P1, PT, RZ, UR5, PT, P1 ;  /* 0x00000005ff007c0c */ /* 0x000fda000bf25310 */
[----:B------:R-:W0:Y:S01]  /*15ed0*/  @P1 LDC.64 R6, c[0x0][0xbe0] ;  /* 0x0002f800ff061b82 */ /* 0x000e220000000a00 */
[----:B------:R-:W-:Y:S02]  /*15ee0*/  ULDC UR4, c[0x0][0xa88] ;  /* 0x0002a20000047ab9 */ /* 0x000fe40000000800 */
[----:B------:R-:W-:Y:S02]  /*15ef0*/  IMAD.U32 R3, RZ, RZ, UR4 ;  /* 0x00000004ff037e24 */ /* 0x000fe4000f8e00ff */
[----:B--2---:R-:W-:-:S04]  /*15f00*/  IMAD.WIDE R4, R8, 0x4, R4 ;  /* 0x0000000408047825 */ /* 0x004fc800078e0204 */
[----:B0-----:R-:W-:Y:S01]  /*15f10*/  @P1 IMAD.WIDE R6, R8, 0x4, R6 ;  /* 0x0000000408061825 */ /* 0x001fe200078e0206 */
[----:B------:R0:W5:Y:S04]  /*15f20*/  @P0 LDG.E R9, desc[UR38][R4.64] ;  /* 0x0000002604090981 */ /* 0x000168000c1e1900 */
[----:B------:R0:W5:Y:S01]  /*15f30*/  @P1 LDG.E R3, desc[UR38][R6.64] ;  /* 0x0000002606031981 */ /* 0x000162000c1e1900 */
[----:B------:R-:W-:Y:S01]  /*15f40*/  ISETP.GT.AND P2, PT, R39, 0xbf, PT ;  /* 0x000000bf2700780c */ /* 0x000fe20003f44270 */
[----:B------:R-:W-:-:S12]  /*15f50*/  @P1 BRA `(.L_x_1302) ;  /* 0x0000000000101947 */ /* 0x000fd80003800000 */
[----:B------:R-:W-:Y:S05]  /*15f60*/  @!P0 BRA `(.L_x_1302) ;  /* 0x00000000000c8947 */ /* 0x000fea0003800000 */
[----:B0-----:R-:W2:Y:S04]  /*15f70*/  LDG.E R6, desc[UR38][R4.64] ;  /* 0x0000002604067981 */ /* 0x001ea8000c1e1900 */
[----:B-----5:R-:W2:Y:S02]  /*15f80*/  LDG.E R3, desc[UR38][R4.64+0x4] ;  /* 0x0000042604037981 */ /* 0x020ea4000c1e1900 */
[----:B--2---:R-:W-:-:S07]  /*15f90*/  IMAD.IADD R3, R3, 0x1, -R6 ;  /* 0x0000000103037824 */ /* 0x004fce00078e0a06 */
.L_x_1302:
[----:B------:R-:W2:Y:S04]  /*15fa0*/  LDL R15, [R1+0x30] ;  /* 0x00003000010f7983 */ /* 0x000ea80000100800 */
[----:B------:R1:W5:Y:S01]  /*15fb0*/  LDL R14, [R1+0x3c] ;  /* 0x00003c00010e7983 */ /* 0x0003620000100800 */
[----:B0-----:R-:W-:Y:S01]  /*15fc0*/  SHF.R.S32.HI R4, RZ, 0x1f, R8 ;  /* 0x0000001fff047819 */ /* 0x001fe20000011408 */
[----:B------:R-:W-:Y:S01]  /*15fd0*/  BSSY B1, `(.L_x_1303) ;  /* 0x000001d000017945 */ /* 0x000fe20003800000 */
[----:B------:R-:W-:Y:S02]  /*15fe0*/  SEL R11, R8, RZ, !P0 ;  /* 0x000000ff080b7207 */ /* 0x000fe40004000000 */
[----:B------:R-:W-:Y:S02]  /*15ff0*/  SHF.R.S32.HI R13, RZ, 0x1f, R0 ;  /* 0x0000001fff0d7819 */ /* 0x000fe40000011400 */
[----:B------:R-:W-:-:S02]  /*16000*/  SEL R12, R4, RZ, !P0 ;  /* 0x000000ff040c7207 */ /* 0x000fc40004000000 */
[----:B-----5:R-:W-:Y:S02]  /*16010*/  SHF.R.S32.HI R8, RZ, 0x1f, R9 ;  /* 0x0000001fff087819 */ /* 0x020fe40000011409 */
[----:B--2---:R-:W-:Y:S01]  /*16020*/  SHF.R.S32.HI R10, RZ, 0x1f, R15 ;  /* 0x0000001fff0a7819 */ /* 0x004fe2000001140f */
[----:B-1----:R-:W-:Y:S06]  /*16030*/  @P2 BRA `(.L_x_1304) ;  /* 0x0000000000582947 */ /* 0x002fec0003800000 */
[----:B------:R-:W0:Y:S02]  /*16040*/  S2R R5, SR_TID.X ;  /* 0x0000000000057919 */ /* 0x000e240000002100 */
[----:B0-----:R-:W-:-:S04]  /*16050*/  IMAD R4, R14, 0xc0, R5 ;  /* 0x000000c00e047824 */ /* 0x001fc800078e0205 */
        /* <DEDUP_REMOVED lines=14> */
[----:B------:R-:W-:-:S03]  /*16140*/  ULDC.64 UR4, c[0x0][0xb40] ;  /* 0x0002d00000047ab9 */ /* 0x000fc60000000a00 */
[----:B------:R-:W-:Y:S01]  /*16150*/  IMAD.IADD R5, R5, 0x1, R7 ;  /* 0x0000000105057824 */ /* 0x000fe200078e0207 */
[----:B------:R-:W-:-:S04]  /*16160*/  LEA R6, P0, R4, UR4, 0x2 ;  /* 0x0000000404067c11 */ /* 0x000fc8000f8010ff */
[----:B------:R-:W-:Y:S01]  /*16170*/  LEA.HI.X R7, R4, UR5, R5, 0x2, P0 ;  /* 0x0000000504077c11 */ /* 0x000fe200080f1405 */
[----:B------:R-:W-:-:S05]  /*16180*/  IMAD.MOV.U32 R5, RZ, RZ, -0x800000 ;  /* 0xff800000ff057424 */ /* 0x000fca00078e00ff */
[----:B------:R0:W-:Y:S03]  /*16190*/  STG.E desc[UR38][R6.64], R5 ;  /* 0x0000000506007986 */ /* 0x0001e6000c101926 */
.L_x_1304:
[----:B------:R-:W-:Y:S05]  /*161a0*/  BSYNC B1 ;  /* 0x0000000000017941 */ /* 0x000fea0003800000 */
.L_x_1303:
[----:B------:R-:W-:Y:S01]  /*161b0*/  ULDC.64 UR4, c[0x0][0xaa0] ;  /* 0x0002a80000047ab9 */ /* 0x000fe20000000a00 */
[----:B------:R-:W-:Y:S01]  /*161c0*/  IMAD.MOV.U32 R4, RZ, RZ, R0 ;  /* 0x000000ffff047224 */ /* 0x000fe200078e0000 */
[----:B------:R-:W-:Y:S01]  /*161d0*/  ULDC.64 UR6, c[0x0][0xae0] ;  /* 0x0002b80000067ab9 */ /* 0x000fe20000000a00 */
[----:B0-----:R-:W-:Y:S01]  /*161e0*/  IMAD.MOV.U32 R5, RZ, RZ, R13 ;  /* 0x000000ffff057224 */ /* 0x001fe200078e000d */
[----:B------:R-:W-:Y:S01]  /*161f0*/  SHF.R.S32.HI R21, RZ, 0x1f, R20 ;  /* 0x0000001fff157819 */ /* 0x000fe20000011414 */
[----:B------:R-:W-:Y:S01]  /*16200*/  IMAD R6, R8, UR4, RZ ;  /* 0x0000000408067c24 */ /* 0x000fe2000f8e02ff */
[----:B------:R-:W-:Y:S01]  /*16210*/  BSSY B1, `(.L_x_1305) ;  /* 0x0000024000017945 */ /* 0x000fe20003800000 */
[C---:B------:R-:W-:Y:S01]  /*16220*/  IMAD.WIDE.U32 R4, R9.reuse, UR4, R4 ;  /* 0x0000000409047c25 */ /* 0x040fe2000f8e0004 */
[----:B------:R-:W-:Y:S02]  /*16230*/  ULDC UR4, c[0x0][0xa8c] ;  /* 0x0002a30000047ab9 */ /* 0x000fe40000000800 */
[----:B------:R-:W-:Y:S01]  /*16240*/  ISETP.GE.AND P0, PT, R0, UR4, PT ;  /* 0x0000000400007c0c */ /* 0x000fe2000bf06270 */
[----:B------:R-:W-:Y:S01]  /*16250*/  IMAD R9, R9, UR5, R6 ;  /* 0x0000000509097c24 */ /* 0x000fe2000f8e0206 */
[----:B------:R-:W-:Y:S01]  /*16260*/  ULDC.64 UR4, c[0x0][0xae8] ;  /* 0x0002ba0000047ab9 */ /* 0x000fe20000000a00 */
[----:B------:R-:W-:-:S02]  /*16270*/  VIADD R6, R20, 0x30 ;  /* 0x0000003014067836 */ /* 0x000fc40000000000 */
[----:B------:R-:W-:Y:S02]  /*16280*/  IMAD R7, R14, -0xc0, R3 ;  /* 0xffffff400e077824 */ /* 0x000fe400078e0203 */
[----:B------:R-:W-:Y:S02]  /*16290*/  IMAD R0, R10, UR6, RZ ;  /* 0x000000060a007c24 */ /* 0x000fe4000f8e02ff */
[----:B------:R-:W-:Y:S01]  /*162a0*/  IMAD.IADD R5, R5, 0x1, R9 ;  /* 0x0000000105057824 */ /* 0x000fe200078e0209 */
[----:B------:R-:W-:Y:S01]  /*162b0*/  ISETP.GE.OR P3, PT, R6, R7, P0 ;  /* 0x000000070600720c */ /* 0x000fe20000766670 */
[----:B------:R-:W-:Y:S02]  /*162c0*/  IMAD R3, R15, UR7, R0 ;  /* 0x000000070f037c24 */ /* 0x000fe4000f8e0200 */
[C---:B------:R-:W-:Y:S02]  /*162d0*/  VIADD R0, R20.reuse, 0x60 ;  /* 0x0000006014007836 */ /* 0x040fe40000000000 */
[----:B------:R-:W-:-:S02]  /*162e0*/  VIADD R6, R20, 0x90 ;  /* 0x0000009014067836 */ /* 0x000fc40000000000 */
[----:B------:R-:W-:Y:S01]  /*162f0*/  IMAD.WIDE.U32 R4, R15, UR6, R4 ;  /* 0x000000060f047c25 */ /* 0x000fe2000f8e0004 */
[-C--:B------:R-:W-:Y:S02]  /*16300*/  ISETP.GE.OR P1, PT, R0, R7.reuse, P0 ;  /* 0x000000070000720c */ /* 0x080fe40000726670 */
        /* <DEDUP_REMOVED lines=20> */
.L_x_1306:
[----:B------:R-:W-:Y:S05]  /*16450*/  BSYNC B1 ;  /* 0x0000000000017941 */ /* 0x000fea0003800000 */
.L_x_1305:
        /* <DEDUP_REMOVED lines=15> */
.L_x_1308:
[----:B------:R-:W-:Y:S05]  /*16550*/  BSYNC B1 ;  /* 0x0000000000017941 */ /* 0x000fea0003800000 */
.L_x_1307:
        /* <DEDUP_REMOVED lines=15> */
.L_x_1310:
[----:B------:R-:W-:Y:S05]  /*16650*/  BSYNC B1 ;  /* 0x0000000000017941 */ /* 0x000fea0003800000 */
.L_x_1309:
        /* <DEDUP_REMOVED lines=14> */
.L_x_1301:
[----:B------:R-:W-:Y:S05]  /*16740*/  BSYNC B0 ;  /* 0x0000000000007941 */ /* 0x000fea0003800000 */
.L_x_1292:
[----:B------:R-:W2:Y:S01]  /*16750*/  LDL R0, [R1+0xc] ;  /* 0x00000c0001007983 */ /* 0x000ea20000100800 */
[----:B------:R-:W-:Y:S02]  /*16760*/  ULDC UR4, c[0x0][0xc14] ;  /* 0x0003050000047ab9 */ /* 0x000fe40000000800 */
[----:B--2---:R-:W-:-:S13]  /*16770*/  ISETP.GE.AND P0, PT, R0, UR4, PT ;  /* 0x0000000400007c0c */ /* 0x004fda000bf06270 */
[----:B------:R-:W-:Y:S05]  /*16780*/  @!P0 BRA `(.L_x_1311) ;  /* 0xfffffea400a08947 */ /* 0x000fea000383ffff */
[----:B------:R-:W-:Y:S05]  /*16790*/  BRA `(.L_x_1097) ;  /* 0x0000005400407947 */ /* 0x000fea0003800000 */
.L_x_1095:
[----:B------:R-:W-:-:S08]  /*167a0*/  NOP ;  /* 0x0000000000007918 */ /* 0x000fd00000000000 */
[----:B------:R-:W0:-:S00]  /*167b0*/  USETMAXREG.DEALLOC.CTAPOOL 0x20 ;  /* 0x00000020000079c8 */ /* 0x000e0000080e0500 */
[----:B0-----:R-:W-:-:S06]  /*167c0*/  LOP3.LUT R0, R0, 0x3, RZ, 0xc0, !PT ;  /* 0x0000000300007812 */ /* 0x001fcc00078ec0ff */
[----:B------:R-:W0:Y:S02]  /*167d0*/  SHFL.IDX PT, R0, R0, RZ, 0x1f ;  /* 0x00001fff00007589 */ /* 0x000e2400000e0000 */
[----:B0-----:R-:W-:-:S13]  /*167e0*/  ISETP.NE.AND P0, PT, R0, RZ, PT ;  /* 0x000000ff0000720c */ /* 0x001fda0003f05270 */
[----:B------:R-:W-:Y:S05]  /*167f0*/  @P0 BRA `(.L_x_1097) ;  /* 0x0000005400280947 */ /* 0x000fea0003800000 */
        /* <DEDUP_REMOVED lines=15> */
[----:B------:R-:W-:Y:S01]  /*168f0*/  ISETP.GE.U32.AND P0, PT, R28, 0x2, PT ;  /* 0x000000021c00780c */ /* 0x000fe20003f06070 */
[----:B------:R-:W-:Y:S01]  /*16900*/  IMAD.MOV.U32 R19, RZ, RZ, RZ ;  /* 0x000000ffff137224 */ /* 0x000fe200078e00ff */
        /* <DEDUP_REMOVED lines=38> */
.L_x_1316:
[----:B------:R-:W-:Y:S02]  /*16b70*/  VIADD R0, R19, 0x1f ;  /* 0x0000001f13007836 */ /* 0x000fe40000000000 */
[----:B------:R-:W-:-:S03]  /*16b80*/  IMAD.U32 R19, RZ, RZ, UR7 ;  /* 0x00000007ff137e24 */ /* 0x000fc6000f8e00ff */
[----:B------:R-:W-:-:S13]  /*16b90*/  ISETP.GE.AND P0, PT, R0, UR5, PT ;  /* 0x0000000500007c0c */ /* 0x000fda000bf06270 */
[----:B------:R-:W-:Y:S05]  /*16ba0*/  @P0 BRA `(.L_x_1313) ;  /* 0x0000000400d00947 */ /* 0x000fea0003800000 */
[----:B------:R-:W-:Y:S01]  /*16bb0*/  IMAD.MOV.U32 R19, RZ, RZ, R0 ;  /* 0x000000ffff137224 */ /* 0x000fe200078e0000 */
[C---:B------:R-:W-:Y:S01]  /*16bc0*/  ISETP.NE.AND P1, PT, R28.reuse, 0x1f, PT ;  /* 0x0000001f1c00780c */ /* 0x040fe20003f25270 */
[----:B------:R-:W-:Y:S01]  /*16bd0*/  BSSY B0, `(.L_x_1314) ;  /* 0x0000008000007945 */ /* 0x000fe20003800000 */
[----:B------:R-:W-:Y:S02]  /*16be0*/  IMAD.MOV.U32 R0, RZ, RZ, RZ ;  /* 0x000000ffff007224 */ /* 0x000fe400078e00ff */
[----:B------:R-:W-:-:S05]  /*16bf0*/  IMAD.IADD R5, R28, 0x1, R19 ;  /* 0x000000011c057824 */ /* 0x000fca00078e0213 */
[----:B------:R-:W-:-:S13]  /*16c00*/  ISETP.GE.OR P0, PT, R5, UR5, !P1 ;  /* 0x0000000505007c0c */ /* 0x000fda000cf06670 */
[----:B------:R-:W-:Y:S05]  /*16c10*/  @P0 BRA `(.L_x_1315) ;  /* 0x00000000000c0947 */ /* 0x000fea0003800000 */
[----:B------:R-:W0:Y:S02]  /*16c20*/  LDC.64 R2, c[0x0][0xc58] ;  /* 0x00031600ff027b82 */ /* 0x000e240000000a00 */
[----:B0-----:R-:W-:-:S05]  /*16c30*/  IMAD.WIDE R2, R5, 0x4, R2 ;  /* 0x0000000405027825 */ /* 0x001fca00078e0202 */
[----:B------:R0:W5:Y:S02]  /*16c40*/  LDG.E R0, desc[UR38][R2.64] ;  /* 0x0000002602007981 */ /* 0x000164000c1e1900 */
.L_x_1315:
[----:B------:R-:W-:Y:S05]  /*16c50*/  BSYNC B0 ;  /* 0x0000000000007941 */ /* 0x000fea0003800000 */
.L_x_1314:
[----:B0----5:R-:W0:Y:S01]  /*16c60*/  SHFL.UP PT, R2, R0, 0x1, RZ ;  /* 0x0420000000027989 */ /* 0x021e2200000e00ff */
[C---:B------:R-:W-:Y:S02]  /*16c70*/  ISETP.NE.AND P0, PT, R28.reuse, RZ, PT ;  /* 0x000000ff1c00720c */ /* 0x040fe40003f05270 */
[----:B------:R-:W-:Y:S02]  /*16c80*/  ISETP.GE.U32.AND P1, PT, R28, 0x2, PT ;  /* 0x000000021c00780c */ /* 0x000fe40003f26070 */
        /* <DEDUP_REMOVED lines=23> */
.L_x_1312:
        /* <DEDUP_REMOVED lines=20> */
.L_x_1317:
        /* <DEDUP_REMOVED lines=59> */
.L_x_1313:
[----:B------:R-:W-:Y:S02]  /*172f0*/  IMAD.MOV.U32 R17, RZ, RZ, RZ ;  /* 0x000000ffff117224 */ /* 0x000fe400078e00ff */
[----:B------:R-:W-:Y:S02]  /*17300*/  IMAD.U32 R16, RZ, RZ, UR6 ;  /* 0x00000006ff107e24 */ /* 0x000fe4000f8e00ff */
[----:B------:R-:W-:-:S07]  /*17310*/  IMAD.MOV.U32 R18, RZ, RZ, RZ ;  /* 0x000000ffff127224 */ /* 0x000fce00078e00ff */
.L_x_1318:
        /* <DEDUP_REMOVED lines=13> */
[----:B------:R-:W-:Y:S01]  /*173f0*/  ULDC.64 UR40, c[0x0][0x198] ;  /* 0x0000660000287ab9 */ /* 0x000fe20000000a00 */
[----:B------:R-:W-:Y:S01]  /*17400*/  IMAD.MOV.U32 R25, RZ, RZ, RZ ;  /* 0x000000ffff197224 */ /* 0x000fe200078e00ff */
[----:B------:R-:W-:Y:S01]  /*17410*/  ULDC UR37, c[0x0][0xc] ;  /* 0x0000030000257ab9 */ /* 0x000fe20000000800 */
[----:B------:R-:W-:Y:S02]  /*17420*/  IMAD.MOV.U32 R22, RZ, RZ, RZ ;  /* 0x000000ffff167224 */ /* 0x000fe400078e00ff */
[----:B------:R-:W-:-:S07]  /*17430*/  IMAD.MOV.U32 R24, RZ, RZ, 0x1 ;  /* 0x00000001ff187424 */ /* 0x000fce00078e00ff */
.L_x_1419:
[----:B------:R-:W-:Y:S05]  /*17440*/  YIELD ;  /* 0x0000000000007946 */ /* 0x000fea0003800000 */
[----:B------:R-:W-:Y:S01]  /*17450*/  ULDC.64 UR4, c[0x0][0xa28] ;  /* 0x00028a0000047ab9 */ /* 0x000fe20000000a00 */
[----:B------:R-:W-:Y:S01]  /*17460*/  IMAD.MOV.U32 R8, RZ, RZ, RZ ;  /* 0x000000ffff087224 */ /* 0x000fe200078e00ff */
[----:B------:R-:W-:Y:S01]  /*17470*/  ISETP.NE.U32.AND P0, PT, RZ, UR4, PT ;  /* 0x00000004ff007c0c */ /* 0x000fe2000bf05070 */
[----:B0-----:R-:W-:Y:S01]  /*17480*/  IMAD.MOV.U32 R0, RZ, RZ, RZ ;  /* 0x000000ffff007224 */ /* 0x001fe200078e00ff */
[----:B------:R-:W-:Y:S01]  /*17490*/  ULDC.64 UR8, c[0x0][0xa08] ;  /* 0x0002820000087ab9 */ /* 0x000fe20000000a00 */
[----:B------:R-:W-:Y:S01]  /*174a0*/  ULDC.64 UR10, c[0x0][0xa10] ;  /* 0x00028400000a7ab9 */ /* 0x000fe20000000a00 */
[----:B------:R-:W-:Y:S01]  /*174b0*/  ISETP.NE.AND.EX P0, PT, RZ, UR5, PT, P0 ;  /* 0x00000005ff007c0c */ /* 0x000fe2000bf05300 */
[----:B------:R-:W-:-:S12]  /*174c0*/  ULDC.64 UR4, c[0x0][0xa00] ;  /* 0x0002800000047ab9 */ /* 0x000fd80000000a00 */
[----:B--2---:R-:W0:Y:S01]  /*174d0*/  @P0 LDC.64 R2, c[0x0][0xa28] ;  /* 0x00028a00ff020b82 */ /* 0x004e220000000a00 */
[----:B------:R-:W-:-:S04]  /*174e0*/  ISETP.NE.U32.AND P2, PT, RZ, UR4, PT ;  /* 0x00000004ff007c0c */ /* 0x000fc8000bf45070 */
[----:B------:R-:W-:Y:S01]  /*174f0*/  ISETP.NE.AND.EX P2, PT, RZ, UR5, PT, P2 ;  /* 0x00000005ff007c0c */ /* 0x000fe2000bf45320 */
[----:B------:R-:W-:Y:S01]  /*17500*/  ULDC.64 UR4, c[0x0][0xa18] ;  /* 0x0002860000047ab9 */ /* 0x000fe20000000a00 */
[----:B0-----:R-:W-:-:S05]  /*17510*/  @P0 IMAD.WIDE R2, R19, 0x4, R2 ;  /* 0x0000000413020825 */ /* 0x001fca00078e0202 */
[----:B------:R0:W5:Y:S01]  /*17520*/  @P0 LDG.E R8, desc[UR38][R2.64] ;  /* 0x0000002602080981 */ /* 0x000162000c1e1900 */
[----:B------:R-:W-:Y:S01]  /*17530*/  ISETP.NE.U32.AND P0, PT, RZ, UR4, PT ;  /* 0x00000004ff007c0c */ /* 0x000fe2000bf05070 */
[----:B0-----:R-:W0:Y:S03]  /*17540*/  LDC.64 R2, c[0x0][0xa00] ;  /* 0x00028000ff027b82 */ /* 0x001e260000000a00 */
[----:B------:R-:W-:-:S13]  /*17550*/  ISETP.NE.AND.EX P0, PT, RZ, UR5, PT, P0 ;  /* 0x00000005ff007c0c */ /* 0x000fda000bf05300 */
[----:B------:R-:W2:Y:S01]  /*17560*/  @P0 LDC.64 R4, c[0x0][0xa18] ;  /* 0x00028600ff040b82 */ /* 0x000ea20000000a00 */
[----:B0-----:R-:W-:-:S05]  /*17570*/  IMAD.WIDE R2, R19, 0x4, R2 ;  /* 0x0000000413027825 */ /* 0x001fca00078e0202 */
[----:B------:R-:W3:Y:S01]  /*17580*/  @P2 LDG.E R0, desc[UR38][R2.64] ;  /* 0x0000002602002981 */ /* 0x000ee2000c1e1900 */
[----:B------:R-:W-:Y:S02]  /*17590*/  ULDC UR4, c[0x0][0x288] ;  /* 0x0000a20000047ab9 */ /* 0x000fe40000000800 */
[----:B------:R-:W-:Y:S01]  /*175a0*/  IMAD.U32 R7, RZ, RZ, UR4 ;  /* 0x00000004ff077e24 */ /* 0x000fe2000f8e00ff */
[----:B------:R-:W-:Y:S01]  /*175b0*/  ULDC.64 UR4, c[0x0][0x3f8] ;  /* 0x0000fe0000047ab9 */ /* 0x000fe20000000a00 */
[----:B--2---:R-:W-:-:S05]  /*175c0*/  @P0 IMAD.WIDE R4, R19, 0x4, R4 ;  /* 0x0000000413040825 */ /* 0x004fca00078e0204 */
[----:B------:R0:W5:Y:S01]  /*175d0*/  @P0 LDG.E R7, desc[UR38][R4.64] ;  /* 0x0000002604070981 */ /* 0x000162000c1e1900 */
[----:B------:R-:W-:Y:S01]  /*175e0*/  UISETP.NE.U32.AND UP0, UPT, UR4, URZ, UPT ;  /* 0x0000003f0400728c */ /* 0x000fe2000bf05070 */
[----:B------:R-:W-:Y:S01]  /*175f0*/  ISETP.NE.U32.AND P1, PT, RZ, UR8, PT ;  /* 0x00000008ff007c0c */ /* 0x000fe2000bf25070 */
[----:B------:R-:W-:Y:S01]  /*17600*/  ULDC UR6, c[0x0][0x338] ;  /* 0x0000ce0000067ab9 */ /* 0x000fe20000000800 */
[----:B------:R-:W-:Y:S01]  /*17610*/  ULDC UR4, c[0x0][0x404] ;  /* 0x0001010000047ab9 */ /* 0x000fe20000000800 */
[----:B------:R-:W-:Y:S01]  /*17620*/  UISETP.NE.AND.EX UP0, UPT, UR5, URZ, UPT, UP0 ;  /* 0x0000003f0500728c */ /* 0x000fe2000bf05300 */
[----:B------:R-:W-:Y:S01]  /*17630*/  ISETP.NE.AND.EX P3, PT, RZ, UR9, PT, P1 ;  /* 0x00000009ff007c0c */ /* 0x000fe2000bf65310 */
[----:B------:R-:W-:Y:S01]  /*17640*/  IMAD.U32 R6, RZ, RZ, UR6 ;  /* 0x00000006ff067e24 */ /* 0x000fe2000f8e00ff */
[----:B------:R-:W-:Y:S01]  /*17650*/  ULDC UR5, c[0x0][0x2e0] ;  /* 0x0000b80000057ab9 */ /* 0x000fe20000000800 */
[----:B------:R-:W-:Y:S01]  /*17660*/  USEL UR4, UR4, 0x1, UP0 ;  /* 0x0000000104047887 */ /* 0x000fe20008000000 */
[----:B------:R-:W-:-:S03]  /*17670*/  ISETP.NE.U32.AND P1, PT, RZ, UR10, PT ;  /* 0x0000000aff007c0c */ /* 0x000fc6000bf25070 */
[----:B------:R-:W-:Y:S01]  /*17680*/  UIMAD UR4, UR4, UR5, URZ ;  /* 0x00000005040472a4 */ /* 0x000fe2000f8e023f */
[----:B------:R-:W-:-:S05]  /*17690*/  ISETP.NE.AND.EX P1, PT, RZ, UR11, PT, P1 ;  /* 0x0000000bff007c0c */ /* 0x000fca000bf25310 */
[----:B------:R-:W-:Y:S01]  /*176a0*/  IMAD.U32 R9, RZ, RZ, UR4 ;  /* 0x00000004ff097e24 */ /* 0x000fe2000f8e00ff */
[----:B---3--:R0:W-:Y:S01]  /*176b0*/  STL [R1+0x8], R0 ;  /* 0x0000080001007387 */ /* 0x0081e20000100800 */
[----:B------:R-:W-:Y:S06]  /*176c0*/  @P0 BRA `(.L_x_1320) ;  /* 0x0000000000100947 */ /* 0x000fec0003800000 */
[----:B------:R-:W-:Y:S05]  /*176d0*/  @!P2 BRA `(.L_x_1320) ;  /* 0x00000000000ca947 */ /* 0x000fea0003800000 */
[----:B0-----:R-:W2:Y:S04]  /*176e0*/  LDG.E R0, desc[UR38][R2.64] ;  /* 0x0000002602007981 */ /* 0x001ea8000c1e1900 */
[----:B-----5:R-:W2:Y:S02]  /*176f0*/  LDG.E R7, desc[UR38][R2.64+0x4] ;  /* 0x0000042602077981 */ /* 0x020ea4000c1e1900 */
[----:B--2---:R-:W-:-:S07]  /*17700*/  IMAD.IADD R7, R7, 0x1, -R0 ;  /* 0x0000000107077824 */ /* 0x004fce00078e0a00 */
.L_x_1320:
[----:B0-----:R-:W0:Y:S01]  /*17710*/  LDC.64 R4, c[0x0][0xa08] ;  /* 0x00028200ff047b82 */ /* 0x001e220000000a00 */
[----:B------:R-:W-:Y:S01]  /*17720*/  IMAD.MOV.U32 R23, RZ, RZ, RZ ;  /* 0x000000ffff177224 */ /* 0x000fe200078e00ff */
[----:B------:R-:W-:-:S06]  /*17730*/  ULDC.64 UR4, c[0x0][0xa20] ;  /* 0x0002880000047ab9 */ /* 0x000fcc0000000a00 */
[----:B------:R-:W2:Y:S01]  /*17740*/  LDC.64 R2, c[0x0][0xa10] ;  /* 0x00028400ff027b82 */ /* 0x000ea20000000a00 */
[----:B------:R-:W-:Y:S02]  /*17750*/  IMAD.MOV.U32 R0, RZ, RZ, RZ ;  /* 0x000000ffff007224 */ /* 0x000fe400078e00ff */
[----:B0-----:R-:W-:-:S05]  /*17760*/  IMAD.WIDE R4, R19, 0x4, R4 ;  /* 0x0000000413047825 */ /* 0x001fca00078e0204 */
[----:B------:R-:W3:Y:S01]  /*17770*/  @P3 LDG.E R23, desc[UR38][R4.64] ;  /* 0x0000002604173981 */ /* 0x000ee2000c1e1900 */
[----:B--2---:R-:W-:-:S05]  /*17780*/  IMAD.WIDE R2, R19, 0x4, R2 ;  /* 0x0000000413027825 */ /* 0x004fca00078e0202 */
[----:B------:R0:W5:Y:S01]  /*17790*/  @P1 LDG.E R0, desc[UR38][R2.64] ;  /* 0x0000002602001981 */ /* 0x000162000c1e1900 */
[----:B------:R-:W-:-:S04]  /*177a0*/  ISETP.NE.U32.AND P0, PT, RZ, UR4, PT ;  /* 0x00000004ff007c0c */ /* 0x000fc8000bf05070 */
[----:B------:R-:W-:Y:S01]  /*177b0*/  ISETP.NE.AND.EX P0, PT, RZ, UR5, PT, P0 ;  /* 0x00000005ff007c0c */ /* 0x000fe2000bf05300 */
[----:B---3-5:R-:W-:-:S12]  /*177c0*/  IMAD.IADD R23, R23, 0x1, R8 ;  /* 0x0000000117177824 */ /* 0x028fd800078e0208 */
[----:B0-----:R-:W-:Y:S05]  /*177d0*/  @!P0 BRA `(.L_x_1321) ;  /* 0x0000000000108947 */ /* 0x001fea0003800000 */
[----:B------:R-:W0:Y:S02]  /*177e0*/  LDC.64 R4, c[0x0][0xa20] ;  /* 0x00028800ff047b82 */ /* 0x000e240000000a00 */
[----:B0-----:R-:W-:-:S05]  /*177f0*/  IMAD.WIDE R4, R19, 0x4, R4 ;  /* 0x0000000413047825 */ /* 0x001fca00078e0204 */
[----:B------:R0:W5:Y:S01]  /*17800*/  LDG.E R9, desc[UR38][R4.64] ;  /* 0x0000002604097981 */ /* 0x000162000c1e1900 */
[----:B------:R-:W-:Y:S05]  /*17810*/  BRA `(.L_x_1322) ;  /* 0x0000000000107947 */ /* 0x000fea0003800000 */
.L_x_1321:
[----:B------:R-:W-:Y:S05]  /*17820*/  @!P3 BRA `(.L_x_1322) ;  /* 0x00000000000cb947 */ /* 0x000fea0003800000 */
[----:B------:R-:W2:Y:S04]  /*17830*/  LDG.E R10, desc[UR38][R4.64] ;  /* 0x00000026040a7981 */ /* 0x000ea8000c1e1900 */
[----:B------:R-:W2:Y:S02]  /*17840*/  LDG.E R9, desc[UR38][R4.64+0x4] ;  /* 0x0000042604097981 */ /* 0x000ea4000c1e1900 */
[----:B--2---:R-:W-:-:S07]  /*17850*/  IMAD.IADD R9, R9, 0x1, -R10 ;  /* 0x0000000109097824 */ /* 0x004fce00078e0a0a */
.L_x_1322:
[----:B0-----:R-:W2:Y:S04]  /*17860*/  @P1 LDG.E R5, desc[UR38][R2.64] ;  /* 0x0000002602051981 */ /* 0x001ea8000c1e1900 */
[----:B------:R-:W2:Y:S01]  /*17870*/  @P1 LDG.E R4, desc[UR38][R2.64+0x4] ;  /* 0x0000042602041981 */ /* 0x000ea2000c1e1900 */
[----:B-----5:R-:W-:Y:S02]  /*17880*/  IMAD.IADD R10, R9, 0x1, -R8 ;  /* 0x00000001090a7824 */ /* 0x020fe400078e0a08 */
[----:B------:R-:W-:-:S05]  /*17890*/  IMAD R14, R17, 0xc0, RZ ;  /* 0x000000c0110e7824 */ /* 0x000fca00078e02ff */
[----:B------:R-:W-:Y:S01]  /*178a0*/  IADD3 R11, -R7, 0xc0, R14 ;  /* 0x000000c0070b7810 */ /* 0x000fe20007ffe10e */
[----:B--2---:R-:W-:Y:S02]  /*178b0*/  @P1 IMAD.IADD R6, R4, 0x1, -R5 ;  /* 0x0000000104061824 */ /* 0x004fe400078e0a05 */
[----:B------:R-:W0:Y:S02]  /*178c0*/  LDC.64 R4, c[0x0][0x9e0] ;  /* 0x00027800ff047b82 */ /* 0x000e240000000a00 */
[----:B------:R-:W-:-:S04]  /*178d0*/  IMAD.IADD R12, R10, 0x1, R6 ;  /* 0x000000010a0c7824 */ /* 0x000fc800078e0206 */
[C---:B------:R-:W-:Y:S02]  /*178e0*/  VIADD R8, R12.reuse, 0x7f ;  /* 0x0000007f0c087836 */ /* 0x040fe40000000000 */
[----:B------:R-:W-:-:S03]  /*178f0*/  IMAD.IADD R2, R12, 0x1, R11 ;  /* 0x000000010c027824 */ /* 0x000fc600078e020b */
[----:B------:R-:W-:-:S04]  /*17900*/  SHF.R.S32.HI R9, RZ, 0x1f, R8 ;  /* 0x0000001fff097819 */ /* 0x000fc80000011408 */
[----:B------:R-:W-:-:S04]  /*17910*/  LEA.HI R9, R9, R8, RZ, 0x7 ;  /* 0x0000000809097211 */ /* 0x000fc800078f38ff */
[----:B------:R-:W-:Y:S02]  /*17920*/  SHF.R.S32.HI R3, RZ, 0x7, R9 ;  /* 0x00000007ff037819 */ /* 0x000fe40000011409 */
[----:B0-----:R-:W-:Y:S01]  /*17930*/  ISETP.GE.AND P2, PT, R5, 0x1, PT ;  /* 0x000000010500780c */ /* 0x001fe20003f46270 */
[----:B------:R-:W-:-:S12]  /*17940*/  IMAD.IADD R11, R2, 0x1, R4 ;  /* 0x00000001020b7824 */ /* 0x000fd800078e0204 */
        /* <DEDUP_REMOVED lines=12> */
.L_x_1325:
[----:B------:R-:W-:-:S13]  /*17a10*/  ISETP.NE.AND P0, PT, R5, 0x1, PT ;  /* 0x000000010500780c */ /* 0x000fda0003f05270 */
[----:B------:R-:W0:Y:S02]  /*17a20*/  @P0 LDC.64 R8, c[0x0][0x9e8] ;  /* 0x00027a00ff080b82 */ /* 0x000e240000000a00 */
[----:B0-----:R-:W-:-:S05]  /*17a30*/  @P0 IMAD.HI.U32 R8, R4, R8, RZ ;  /* 0x0000000804080227 */ /* 0x001fca00078e00ff */
[----:B------:R-:W-:-:S07]  /*17a40*/  @P0 SHF.R.U32.HI R4, RZ, R9, R8 ;  /* 0x00000009ff040219 */ /* 0x000fce0000011608 */
.L_x_1326:
[----:B------:R-:W-:Y:S05]  /*17a50*/  BSYNC B0 ;  /* 0x0000000000007941 */ /* 0x000fea0003800000 */
.L_x_1324:
[----:B------:R-:W-:-:S05]  /*17a60*/  IMAD R4, R4, R5, R5 ;  /* 0x0000000504047224 */ /* 0x000fca00078e0205 */
[----:B------:R-:W-:-:S07]  /*17a70*/  VIMNMX R11, R11, R4, PT ;  /* 0x000000040b0b7248 */ /* 0x000fce0003fe0100 */
.L_x_1323:
        /* <DEDUP_REMOVED lines=15> */
.L_x_1329:
[----:B------:R-:W-:-:S13]  /*17b70*/  ISETP.NE.AND P0, PT, R5, 0x1, PT ;  /* 0x000000010500780c */ /* 0x000fda0003f05270 */
[----:B------:R-:W0:Y:S02]  /*17b80*/  @P0 LDC.64 R8, c[0x0][0x9e8] ;  /* 0x00027a00ff080b82 */ /* 0x000e240000000a00 */
[----:B0-----:R-:W-:-:S04]  /*17b90*/  @P0 IMAD.HI.U32 R12, R4, R8, RZ ;  /* 0x00000008040c0227 */ /* 0x001fc800078e00ff */
[----:B------:R-:W-:Y:S01]  /*17ba0*/  IMAD.MOV.U32 R8, RZ, RZ, R4 ;  /* 0x000000ffff087224 */ /* 0x000fe200078e0004 */
[----:B------:R-:W-:-:S07]  /*17bb0*/  @P0 SHF.R.U32.HI R8, RZ, R9, R12 ;  /* 0x00000009ff080219 */ /* 0x000fce000001160c */
.L_x_1330:
[----:B------:R-:W-:Y:S05]  /*17bc0*/  BSYNC B0 ;  /* 0x0000000000007941 */ /* 0x000fea0003800000 */
.L_x_1328:
[----:B------:R-:W-:-:S05]  /*17bd0*/  IMAD R8, R8, R5, RZ ;  /* 0x0000000508087224 */ /* 0x000fca00078e02ff */
[----:B------:R-:W-:-:S07]  /*17be0*/  VIMNMX R7, R7, R8, !PT ;  /* 0x0000000807077248 */ /* 0x000fce0007fe0100 */
.L_x_1327:
[----:B------:R-:W-:Y:S01]  /*17bf0*/  VIADD R11, R11, 0x7f ;  /* 0x0000007f0b0b7836 */ /* 0x000fe20000000000 */
[----:B------:R-:W-:Y:S01]  /*17c00*/  SHF.R.S32.HI R12, RZ, 0x1f, R7 ;  /* 0x0000001fff0c7819 */ /* 0x000fe20000011407 */
[----:B------:R-:W-:Y:S01]  /*17c10*/  BSSY B0, `(.L_x_1331) ;  /* 0x00000b0000007945 */ /* 0x000fe20003800000 */
[----:B------:R-:W-:Y:S02]  /*17c20*/  PLOP3.LUT P2, PT, PT, PT, PT, 0x80, 0x0 ;  /* 0x000000000000781c */ /* 0x000fe40003f4f070 */
[----:B------:R-:W-:Y:S02]  /*17c30*/  SHF.R.S32.HI R8, RZ, 0x1f, R11 ;  /* 0x0000001fff087819 */ /* 0x000fe4000001140b */
[----:B------:R-:W-:Y:S02]  /*17c40*/  LEA.HI R12, R12, R7, RZ, 0x7 ;  /* 0x000000070c0c7211 */ /* 0x000fe400078f38ff */
[----:B------:R-:W-:Y:S02]  /*17c50*/  LEA.HI R8, R8, R11, RZ, 0x7 ;  /* 0x0000000b08087211 */ /* 0x000fe400078f38ff */
[----:B------:R-:W-:-:S02]  /*17c60*/  SHF.R.S32.HI R12, RZ, 0x7, R12 ;  /* 0x00000007ff0c7819 */ /* 0x000fc4000001140c */
[----:B------:R-:W-:Y:S02]  /*17c70*/  SHF.R.S32.HI R8, RZ, 0x7, R8 ;  /* 0x00000007ff087819 */ /* 0x000fe40000011408 */
[----:B------:R-:W-:Y:S02]  /*17c80*/  VIMNMX R5, RZ, R12, !PT ;  /* 0x0000000cff057248 */ /* 0x000fe40007fe0100 */
[----:B------:R-:W-:-:S03]  /*17c90*/  VIMNMX R7, R3, R8, PT ;  /* 0x0000000803077248 */ /* 0x000fc60003fe0100 */
[--C-:B------:R-:W-:Y:S02]  /*17ca0*/  IMAD R5, R5, 0x80, -R10.reuse ;  /* 0x0000008005057824 */ /* 0x100fe400078e0a0a */
[----:B------:R-:W-:-:S03]  /*17cb0*/  IMAD R7, R7, 0x80, -R10 ;  /* 0x0000008007077824 */ /* 0x000fc600078e0a0a */
[----:B------:R-:W-:Y:S02]  /*17cc0*/  VIMNMX R5, RZ, R5, !PT ;  /* 0x00000005ff057248 */ /* 0x000fe40007fe0100 */
[----:B------:R-:W-:-:S04]  /*17cd0*/  VIMNMX R6, R7, R6, PT ;  /* 0x0000000607067248 */ /* 0x000fc80003fe0100 */
[----:B------:R-:W-:-:S13]  /*17ce0*/  ISETP.GT.AND P0, PT, R6, R5, PT ;  /* 0x000000050600720c */ /* 0x000fda0003f04270 */
[----:B------:R-:W-:Y:S01]  /*17cf0*/  @P0 VIADD R7, R6, 0x7f ;  /* 0x0000007f06070836 */ /* 0x000fe20000000000 */
[----:B------:R-:W-:-:S04]  /*17d00*/  SHF.R.U32.HI R6, RZ, 0x7, R5 ;  /* 0x00000007ff067819 */ /* 0x000fc80000011605 */
[----:B------:R-:W-:-:S04]  /*17d10*/  @P0 SHF.R.S32.HI R8, RZ, 0x1f, R7 ;  /* 0x0000001fff080819 */ /* 0x000fc80000011407 */
[----:B------:R-:W-:Y:S01]  /*17d20*/  @P0 LEA.HI R8, R8, R7, RZ, 0x7 ;  /* 0x0000000708080211 */ /* 0x000fe200078f38ff */
[----:B------:R-:W-:-:S03]  /*17d30*/  IMAD.MOV.U32 R7, RZ, RZ, R6 ;  /* 0x000000ffff077224 */ /* 0x000fc600078e0006 */
[----:B------:R-:W-:-:S04]  /*17d40*/  @P0 SHF.R.S32.HI R7, RZ, 0x7, R8 ;  /* 0x00000007ff070819 */ /* 0x000fc80000011408 */
[----:B------:R-:W-:-:S13]  /*17d50*/  ISETP.GT.AND P0, PT, R7, R6, PT ;  /* 0x000000060700720c */ /* 0x000fda0003f04270 */
[----:B------:R-:W-:Y:S05]  /*17d60*/  @!P0 BRA `(.L_x_1332) ;  /* 0x0000000800688947 */ /* 0x000fea0003800000 */
[----:B------:R-:W0:Y:S01]  /*17d70*/  LDC R5, c[0x0][0x428] ;  /* 0x00010a00ff057b82 */ /* 0x000e220000000800 */
[----:B------:R-:W-:Y:S01]  /*17d80*/  UMOV UR4, 0xffffffff ;  /* 0xffffffff00047882 */ /* 0x000fe20000000000 */
[----:B------:R-:W-:Y:S02]  /*17d90*/  SEL R10, R19, RZ, !P1 ;  /* 0x000000ff130a7207 */ /* 0x000fe40004800000 */
[----:B0-----:R-:W-:-:S13]  /*17da0*/  ISETP.NE.AND P0, PT, R5, 0x1, PT ;  /* 0x000000010500780c */ /* 0x001fda0003f05270 */
[----:B------:R-:W0:Y:S08]  /*17db0*/  @P0 LDC R5, c[0x0][0x42c] ;  /* 0x00010b00ff050b82 */ /* 0x000e300000000800 */
[----:B------:R-:W2:Y:S01]  /*17dc0*/  @P0 LDC R9, c[0x0][0x430] ;  /* 0x00010c00ff090b82 */ /* 0x000ea20000000800 */
[----:B0-----:R-:W-:-:S04]  /*17dd0*/  @P0 IMAD.HI.U32 R8, R18, R5, RZ ;  /* 0x0000000512080227 */ /* 0x001fc800078e00ff */
[----:B------:R-:W-:Y:S01]  /*17de0*/  IMAD.MOV.U32 R5, RZ, RZ, R18 ;  /* 0x000000ffff057224 */ /* 0x000fe200078e0012 */
[----:B--2---:R-:W-:Y:S01]  /*17df0*/  @P0 SHF.R.U32.HI R5, RZ, R9, R8 ;  /* 0x00000009ff050219 */ /* 0x004fe20000011608 */
[----:B------:R-:W-:Y:S06]  /*17e00*/  BRA.DIV UR4, `(.L_x_1333) ;  /* 0x0000004e04707947 */ /* 0x000fec000b800000 */
.L_x_1489:
[----:B------:R-:W-:-:S03]  /*17e10*/  UMOV UR4, 0xffffffff ;  /* 0xffffffff00047882 */ /* 0x000fc60000000000 */
[----:B------:R-:W-:Y:S05]  /*17e20*/  BRA.DIV UR4, `(.L_x_1334) ;  /* 0x0000004e04987947 */ /* 0x000fea000b800000 */
[----:B------:R-:W-:-:S13]  /*17e30*/  ELECT P6, URZ, PT ;  /* 0x00000000003f782f */ /* 0x000fda00038c0000 */
.L_x_1492:
        /* <DEDUP_REMOVED lines=12> */
.L_x_1493:
[----:B------:R-:W-:Y:S05]  /*17f00*/  BSYNC B1 ;  /* 0x0000000000017941 */ /* 0x000fea0003800000 */
.L_x_1335:
[----:B------:R-:W-:Y:S04]  /*17f10*/  BSSY B1, `(.L_x_1337) ;  /* 0x0000037000017945 */ /* 0x000fe80003800000 */
[----:B------:R-:W-:Y:S05]  /*17f20*/  @!P6 BRA `(.L_x_1338) ;  /* 0x0000000000d4e947 */ /* 0x000fea0003800000 */
[----:B0-----:R-:W-:Y:S01]  /*17f30*/  IMAD R9, R25, 0x8, R8 ;  /* 0x0000000819097824 */ /* 0x001fe200078e0208 */
[----:B------:R-:W-:-:S04]  /*17f40*/  SHF.L.U32 R12, R26, 0x1f, RZ ;  /* 0x0000001f1a0c7819 */ /* 0x000fc800000006ff */
[----:B------:R-:W0:Y:S02]  /*17f50*/  SYNCS.PHASECHK.TRANS64.TRYWAIT P0, [R9+URZ+0x168a0], R12 ;  /* 0x0168a00c090075a7 */ /* 0x000e24000800017f */
[----:B0-----:R-:W-:Y:S05]  /*17f60*/  @!P0 BRA `(.L_x_1339) ;  /* 0x0000004c007c8947 */ /* 0x001fea0003800000 */
.L_x_1494:
[----:B------:R-:W2:Y:S02]  /*17f70*/  S2R R11, SR_TID.X ;  /* 0x00000000000b7919 */ /* 0x000ea40000002100 */
[----:B--2---:R-:W-:-:S04]  /*17f80*/  LOP3.LUT R11, R11, 0x7f, RZ, 0xc0, !PT ;  /* 0x0000007f0b0b7812 */ /* 0x004fc800078ec0ff */
[----:B------:R-:W-:-:S13]  /*17f90*/  ISETP.NE.AND P1, PT, R11, RZ, PT ;  /* 0x000000ff0b00720c */ /* 0x000fda0003f25270 */
[----:B------:R-:W-:Y:S05]  /*17fa0*/  @P1 BRA `(.L_x_1340) ;  /* 0x0000000000141947 */ /* 0x000fea0003800000 */
[----:B------:R-:W-:Y:S01]  /*17fb0*/  ISETP.NE.AND P0, PT, R28, RZ, PT ;  /* 0x000000ff1c00720c */ /* 0x000fe20003f05270 */
[----:B------:R-:W-:-:S04]  /*17fc0*/  IMAD.MOV.U32 R14, RZ, RZ, 0x4000 ;  /* 0x00004000ff0e7424 */ /* 0x000fc800078e00ff */
[----:B------:R2:W-:Y:S08]  /*17fd0*/  SYNCS.ARRIVE.TRANS64 RZ, [R9+URZ+0x16890], R14 ;  /* 0x0168900e09ff79a7 */ /* 0x0005f0000800003f */
[----:B------:R-:W-:Y:S05]  /*17fe0*/  @!P0 BRA `(.L_x_1340) ;  /* 0x0000000000048947 */ /* 0x000fea0003800000 */
[----:B------:R-:W-:Y:S01]  /*17ff0*/  BPT.TRAP 0x1 ;  /* 0x000000040000795c */ /* 0x000fe20000300000 */
.L_x_1340:
[----:B------:R-:W-:Y:S01]  /*18000*/  IMAD R11, R25, 0x4000, R8 ;  /* 0x00004000190b7824 */ /* 0x000fe200078e0208 */
[----:B------:R-:W-:Y:S01]  /*18010*/  R2UR UR9, R9 ;  /* 0x00000000090972ca */ /* 0x000fe200000e0000 */
[----:B------:R-:W-:Y:S01]  /*18020*/  UIADD3 UR4, UP0, UR40, 0x570, URZ ;  /* 0x0000057028047890 */ /* 0x000fe2000ff1e03f */
[----:B------:R-:W-:Y:S01]  /*18030*/  R2UR UR12, R5 ;  /* 0x00000000050c72ca */ /* 0x000fe200000e0000 */
[----:B------:R-:W-:Y:S01]  /*18040*/  UMOV UR6, 0x0 ;  /* 0x0000000000067882 */ /* 0x000fe20000000000 */
[----:B------:R-:W-:Y:S01]  /*18050*/  R2UR UR8, R11 ;  /* 0x000000000b0872ca */ /* 0x000fe200000e0000 */
[----:B------:R-:W-:Y:S01]  /*18060*/  IMAD R11, R7, 0x80, R0 ;  /* 0x00000080070b7824 */ /* 0x000fe200078e0200 */
[----:B------:R-:W-:Y:S01]  /*18070*/  R2UR UR13, R10 ;  /* 0x000000000a0d72ca */ /* 0x000fe200000e0000 */
[----:B------:R-:W-:Y:S02]  /*18080*/  UIADD3.X UR5, URZ, UR41, URZ, UP0, !UPT ;  /* 0x000000293f057290 */ /* 0x000fe400087fe43f */
[----:B------:R-:W-:Y:S01]  /*18090*/  VIADD R11, R11, 0xffffff80 ;  /* 0xffffff800b0b7836 */ /* 0x000fe20000000000 */
[----:B------:R-:W-:Y:S01]  /*180a0*/  UMOV UR7, 0x12f00000 ;  /* 0x12f0000000077882 */ /* 0x000fe20000000000 */
[----:B------:R-:W-:-:S02]  /*180b0*/  UMOV UR10, URZ ;  /* 0x0000003f000a7c82 */ /* 0x000fc40008000000 */
[----:B------:R-:W-:Y:S01]  /*180c0*/  UIADD3 UR9, UR9, 0x16890, URZ ;  /* 0x0001689009097890 */ /* 0x000fe2000fffe03f */
[----:B------:R-:W-:-:S03]  /*180d0*/  R2UR UR11, R11 ;  /* 0x000000000b0b72ca */ /* 0x000fc600000e0000 */
[----:B------:R-:W-:-:S10]  /*180e0*/  UIADD3 UR8, UR8, 0xe400, URZ ;  /* 0x0000e40008087890 */ /* 0x000fd4000fffe03f */
[----:B------:R3:W-:Y:S01]  /*180f0*/  UTMALDG.4D [UR8], [UR4], desc[UR6] ;  /* 0x00000608040075b4 */ /* 0x0007e20008019000 */
[----:B------:R-:W4:Y:S02]  /*18100*/  SYNCS.PHASECHK.TRANS64.TRYWAIT P0, [R9+URZ+0x168c0], R12 ;  /* 0x0168c00c090075a7 */ /* 0x000f24000800017f */
[----:B---34-:R-:W-:Y:S05]  /*18110*/  @!P0 BRA `(.L_x_1341) ;  /* 0x0000004c00248947 */ /* 0x018fea0003800000 */
.L_x_1495:
[----:B------:R-:W-:Y:S01]  /*18120*/  IMAD.SHL.U32 R13, R25, 0x2000, RZ ;  /* 0x00002000190d7824 */ /* 0x000fe200078e00ff */
[----:B------:R-:W-:Y:S06]  /*18130*/  @P1 BRA `(.L_x_1342) ;  /* 0x0000000000141947 */ /* 0x000fec0003800000 */
[----:B------:R-:W-:Y:S01]  /*18140*/  ISETP.NE.AND P0, PT, R28, RZ, PT ;  /* 0x000000ff1c00720c */ /* 0x000fe20003f05270 */
[----:B0--3--:R-:W-:-:S04]  /*18150*/  IMAD.MOV.U32 R12, RZ, RZ, 0x4000 ;  /* 0x00004000ff0c7424 */ /* 0x009fc800078e00ff */
[----:B------:R4:W-:Y:S08]  /*18160*/  SYNCS.ARRIVE.TRANS64 RZ, [R9+URZ+0x168b0], R12 ;  /* 0x0168b00c09ff79a7 */ /* 0x0009f0000800003f */
[----:B------:R-:W-:Y:S05]  /*18170*/  @!P0 BRA `(.L_x_1342) ;  /* 0x0000000000048947 */ /* 0x000fea0003800000 */
[----:B------:R-:W-:Y:S01]  /*18180*/  BPT.TRAP 0x1 ;  /* 0x000000040000795c */ /* 0x000fe20000300000 */
.L_x_1342:
        /* <DEDUP_REMOVED lines=11> */
[----:B------:R-:W-:-:S04]  /*18240*/  UIADD3 UR9, UR9, 0x168b0, URZ ;  /* 0x000168b009097890 */ /* 0x000fc8000fffe03f */
[----:B------:R-:W-:-:S09]  /*18250*/  UIADD3 UR8, UR8, 0x400, URZ ;  /* 0x0000040008087890 */ /* 0x000fd2000fffe03f */
[----:B------:R0:W-:Y:S02]  /*18260*/  UTMALDG.4D [UR8], [UR4], desc[UR6] ;  /* 0x00000608040075b4 */ /* 0x0001e40008019000 */
[----:B0-----:R-:W-:Y:S01]  /*18270*/  NOP ;  /* 0x0000000000007918 */ /* 0x001fe20000000000 */
.L_x_1338:
[----:B------:R-:W-:Y:S05]  /*18280*/  BSYNC B1 ;  /* 0x0000000000017941 */ /* 0x000fea0003800000 */
.L_x_1337:
[----:B------:R-:W-:Y:S01]  /*18290*/  VIADD R25, R25, 0x1 ;  /* 0x0000000119197836 */ /* 0x000fe20000000000 */
[----:B------:R-:W-:Y:S01]  /*182a0*/  PLOP3.LUT P2, PT, PT, PT, PT, 0x8, 0x0 ;  /* 0x000000000000781c */ /* 0x000fe20003f4e170 */
[----:B------:R-:W-:-:S03]  /*182b0*/  VIADD R7, R7, 0xfffffffe ;  /* 0xfffffffe07077836 */ /* 0x000fc60000000000 */
[----:B------:R-:W-:-:S04]  /*182c0*/  ISETP.NE.AND P0, PT, R25, 0x2, PT ;  /* 0x000000021900780c */ /* 0x000fc80003f05270 */
[----:B------:R-:W-:Y:S02]  /*182d0*/  SEL R25, R25, RZ, P0 ;  /* 0x000000ff19197207 */ /* 0x000fe40000000000 */
[----:B0-234-:R-:W-:Y:S02]  /*182e0*/  SEL R9, RZ, 0x1, P0 ;  /* 0x00000001ff097807 */ /* 0x01dfe40000000000 */
[----:B------:R-:W-:Y:S02]  /*182f0*/  ISETP.GE.AND P0, PT, R7, R6, PT ;  /* 0x000000060700720c */ /* 0x000fe40003f06270 */
[----:B------:R-:W-:-:S11]  /*18300*/  LOP3.LUT R26, R26, R9, RZ, 0x3c, !PT ;  /* 0x000000091a1a7212 */ /* 0x000fd600078e3cff */
[----:B------:R-:W-:Y:S05]  /*18310*/  @!P0 BRA `(.L_x_1332) ;  /* 0x0000000000fc8947 */ /* 0x000fea0003800000 */
.L_x_1349:
[----:B------:R-:W-:Y:S05]  /*18320*/  YIELD ;  /* 0x0000000000007946 */ /* 0x000fea0003800000 */
[----:B------:R-:W-:Y:S04]  /*18330*/  BSSY B1, `(.L_x_1343) ;  /* 0x0000034000017945 */ /* 0x000fe80003800000 */
[----:B------:R-:W-:Y:S05]  /*18340*/  @!P6 BRA `(.L_x_1344) ;  /* 0x0000000000c8e947 */ /* 0x000fea0003800000 */
[----:B------:R-:W-:Y:S01]  /*18350*/  IMAD R12, R25, 0x8, R8 ;  /* 0x00000008190c7824 */ /* 0x000fe200078e0208 */
[----:B------:R-:W-:-:S04]  /*18360*/  SHF.L.U32 R9, R26, 0x1f, RZ ;  /* 0x0000001f1a097819 */ /* 0x000fc800000006ff */
[----:B------:R-:W0:Y:S02]  /*18370*/  SYNCS.PHASECHK.TRANS64.TRYWAIT P0, [R12+URZ+0x168a0], R9 ;  /* 0x0168a0090c0075a7 */ /* 0x000e24000800017f */
[----:B0-----:R-:W-:Y:S05]  /*18380*/  @!P0 BRA `(.L_x_1345) ;  /* 0x00000048009c8947 */ /* 0x001fea0003800000 */
.L_x_1496:
        /* <DEDUP_REMOVED lines=9> */
.L_x_1346:
[----:B--2---:R-:W-:Y:S01]  /*18420*/  IMAD R11, R25, 0x4000, R8 ;  /* 0x00004000190b7824 */ /* 0x004fe200078e0208 */
        /* <DEDUP_REMOVED lines=16> */
.L_x_1497:
[----:B------:R-:W-:Y:S05]  /*18530*/  @P0 BRA `(.L_x_1348) ;  /* 0x0000000000140947 */ /* 0x000fea0003800000 */
[----:B------:R-:W-:Y:S01]  /*18540*/  ISETP.NE.AND P1, PT, R28, RZ, PT ;  /* 0x000000ff1c00720c */ /* 0x000fe20003f25270 */
[----:B0-2---:R-:W-:-:S04]  /*18550*/  IMAD.MOV.U32 R9, RZ, RZ, 0x4000 ;  /* 0x00004000ff097424 */ /* 0x005fc800078e00ff */
[----:B------:R3:W-:Y:S08]  /*18560*/  SYNCS.ARRIVE.TRANS64 RZ, [R12+URZ+0x168b0], R9 ;  /* 0x0168b0090cff79a7 */ /* 0x0007f0000800003f */
[----:B------:R-:W-:Y:S05]  /*18570*/  @!P1 BRA `(.L_x_1348) ;  /* 0x0000000000049947 */ /* 0x000fea0003800000 */
[----:B------:R-:W-:Y:S01]  /*18580*/  BPT.TRAP 0x1 ;  /* 0x000000040000795c */ /* 0x000fe20000300000 */
.L_x_1348:
        /* <DEDUP_REMOVED lines=14> */
.L_x_1344:
[----:B------:R-:W-:Y:S05]  /*18670*/  BSYNC B1 ;  /* 0x0000000000017941 */ /* 0x000fea0003800000 */
.L_x_1343:
[----:B------:R-:W-:-:S05]  /*18680*/  VIADD R25, R25, 0x1 ;  /* 0x0000000119197836 */ /* 0x000fca0000000000 */
[----:B------:R-:W-:-:S04]  /*18690*/  ISETP.NE.AND P0, PT, R25, 0x2, PT ;  /* 0x000000021900780c */ /* 0x000fc80003f05270 */
[----:B0-23--:R-:W-:Y:S02]  /*186a0*/  SEL R9, RZ, 0x1, P0 ;  /* 0x00000001ff097807 */ /* 0x00dfe40000000000 */
[----:B------:R-:W-:Y:S02]  /*186b0*/  SEL R25, R25, RZ, P0 ;  /* 0x000000ff19197207 */ /* 0x000fe40000000000 */
[C---:B------:R-:W-:Y:S02]  /*186c0*/  ISETP.GT.AND P0, PT, R7.reuse, R6, PT ;  /* 0x000000060700720c */ /* 0x040fe40003f04270 */
[----:B------:R-:W-:Y:S01]  /*186d0*/  LOP3.LUT R26, R26, R9, RZ, 0x3c, !PT ;  /* 0x000000091a1a7212 */ /* 0x000fe200078e3cff */
[----:B------:R-:W-:-:S04]  /*186e0*/  VIADD R9, R7, 0xffffffff ;  /* 0xffffffff07097836 */ /* 0x000fc80000000000 */
[----:B------:R-:W-:-:S06]  /*186f0*/  IMAD.MOV.U32 R7, RZ, RZ, R9 ;  /* 0x000000ffff077224 */ /* 0x000fcc00078e0009 */
[----:B------:R-:W-:Y:S05]  /*18700*/  @P0 BRA `(.L_x_1349) ;  /* 0xfffffffc00040947 */ /* 0x000fea000383ffff */
.L_x_1332:
[----:B------:R-:W-:Y:S05]  /*18710*/  BSYNC B0 ;  /* 0x0000000000007941 */ /* 0x000fea0003800000 */
.L_x_1331:
[----:B------:R-:W0:Y:S01]  /*18720*/  LDC.64 R6, c[0x0][0x9e0] ;  /* 0x00027800ff067b82 */ /* 0x000e220000000a00 */
[----:B------:R-:W-:Y:S07]  /*18730*/  @!P2 WARPSYNC.ALL ;  /* 0x000000000000a948 */ /* 0x000fee0003800000 */
[----:B------:R-:W-:Y:S01]  /*18740*/  @!P2 BAR.SYNC.DEFER_BLOCKING 0xc, 0x1a0 ;  /* 0x030680000000ab1d */ /* 0x000fe20000010000 */
        /* <DEDUP_REMOVED lines=14> */
.L_x_1352:
[----:B------:R-:W-:-:S13]  /*18830*/  ISETP.NE.AND P1, PT, R7, 0x1, PT ;  /* 0x000000010700780c */ /* 0x000fda0003f25270 */
[----:B------:R-:W0:Y:S02]  /*18840*/  @P1 LDC.64 R8, c[0x0][0x9e8] ;  /* 0x00027a00ff081b82 */ /* 0x000e240000000a00 */
[----:B0-----:R-:W-:-:S05]  /*18850*/  @P1 IMAD.HI.U32 R8, R0, R8, RZ ;  /* 0x0000000800081227 */ /* 0x001fca00078e00ff */
[----:B------:R-:W-:-:S07]  /*18860*/  @P1 SHF.R.U32.HI R0, RZ, R9, R8 ;  /* 0x00000009ff001219 */ /* 0x000fce0000011608 */
.L_x_1353:
[----:B------:R-:W-:Y:S05]  /*18870*/  BSYNC B0 ;  /* 0x0000000000007941 */ /* 0x000fea0003800000 */
.L_x_1351:
[----:B------:R-:W-:-:S05]  /*18880*/  IMAD R5, R0, R7, R7 ;  /* 0x0000000700057224 */ /* 0x000fca00078e0207 */
[----:B------:R-:W-:-:S07]  /*18890*/  VIMNMX R6, R6, R5, PT ;  /* 0x0000000506067248 */ /* 0x000fce0003fe0100 */
.L_x_1350:
[----:B------:R-:W-:Y:S01]  /*188a0*/  VIADD R6, R6, 0x7f ;  /* 0x0000007f06067836 */ /* 0x000fe20000000000 */
[----:B------:R-:W-:-:S04]  /*188b0*/  ULDC UR4, c[0x0][0x9dc] ;  /* 0x0002770000047ab9 */ /* 0x000fc80000000800 */
[----:B------:R-:W-:-:S04]  /*188c0*/  SHF.R.S32.HI R5, RZ, 0x1f, R6 ;  /* 0x0000001fff057819 */ /* 0x000fc80000011406 */
[----:B------:R-:W-:-:S04]  /*188d0*/  LEA.HI R5, R5, R6, RZ, 0x7 ;  /* 0x0000000605057211 */ /* 0x000fc800078f38ff */
[----:B------:R-:W-:-:S04]  /*188e0*/  SHF.R.S32.HI R0, RZ, 0x7, R5 ;  /* 0x00000007ff007819 */ /* 0x000fc80000011405 */
[----:B------:R-:W-:Y:S01]  /*188f0*/  VIMNMX R8, R3, R0, PT ;  /* 0x0000000003087248 */ /* 0x000fe20003fe0100 */
[----:B------:R-:W-:-:S04]  /*18900*/  VIADD R0, R4, -UR4 ;  /* 0x8000000404007c36 */ /* 0x000fc80008000000 */
[----:B------:R0:W-:Y:S01]  /*18910*/  STL [R1], R8 ;  /* 0x0000000801007387 */ /* 0x0001e20000100800 */
[----:B------:R-:W-:Y:S05]  /*18920*/  @!P0 BRA `(.L_x_1354) ;  /* 0x0000000000448947 */ /* 0x000fea0003800000 */
[----:B------:R-:W-:Y:S01]  /*18930*/  ISETP.GT.AND P0, PT, R4, -0x1, PT ;  /* 0xffffffff0400780c */ /* 0x000fe20003f04270 */
[----:B------:R-:W-:-:S12]  /*18940*/  BSSY B0, `(.L_x_1355) ;  /* 0x000000d000007945 */ /* 0x000fd80003800000 */
[----:B------:R-:W-:Y:S05]  /*18950*/  @P0 BRA `(.L_x_1356) ;  /* 0x00000000001c0947 */ /* 0x000fea0003800000 */
[----:B------:R-:W-:Y:S02]  /*18960*/  ISETP.NE.AND P0, PT, R7, 0x1, PT ;  /* 0x000000010700780c */ /* 0x000fe40003f05270 */
[----:B------:R-:W-:-:S11]  /*18970*/  LOP3.LUT R5, RZ, R4, RZ, 0x33, !PT ;  /* 0x00000004ff057212 */ /* 0x000fd600078e33ff */
[----:B------:R-:W2:Y:S02]  /*18980*/  @P0 LDC.64 R2, c[0x0][0x9e8] ;  /* 0x00027a00ff020b82 */ /* 0x000ea40000000a00 */
[----:B--2---:R-:W-:-:S05]  /*18990*/  @P0 IMAD.HI.U32 R2, R5, R2, RZ ;  /* 0x0000000205020227 */ /* 0x004fca00078e00ff */
[----:B------:R-:W-:-:S04]  /*189a0*/  @P0 SHF.R.U32.HI R5, RZ, R3, R2 ;  /* 0x00000003ff050219 */ /* 0x000fc80000011602 */
[----:B------:R-:W-:Y:S01]  /*189b0*/  LOP3.LUT R4, RZ, R5, RZ, 0x33, !PT ;  /* 0x00000005ff047212 */ /* 0x000fe200078e33ff */
[----:B------:R-:W-:Y:S06]  /*189c0*/  BRA `(.L_x_1357) ;  /* 0x0000000000107947 */ /* 0x000fec0003800000 */
.L_x_1356:
[----:B------:R-:W-:-:S13]  /*189d0*/  ISETP.NE.AND P0, PT, R7, 0x1, PT ;  /* 0x000000010700780c */ /* 0x000fda0003f05270 */
[----:B------:R-:W2:Y:S02]  /*189e0*/  @P0 LDC.64 R2, c[0x0][0x9e8] ;  /* 0x00027a00ff020b82 */ /* 0x000ea40000000a00 */
[----:B--2---:R-:W-:-:S05]  /*189f0*/  @P0 IMAD.HI.U32 R2, R4, R2, RZ ;  /* 0x0000000204020227 */ /* 0x004fca00078e00ff */
[----:B------:R-:W-:-:S07]  /*18a00*/  @P0 SHF.R.U32.HI R4, RZ, R3, R2 ;  /* 0x00000003ff040219 */ /* 0x000fce0000011602 */
.L_x_1357:
[----:B------:R-:W-:Y:S05]  /*18a10*/  BSYNC B0 ;  /* 0x0000000000007941 */ /* 0x000fea0003800000 */
.L_x_1355:
[----:B------:R-:W-:-:S05]  /*18a20*/  IMAD R7, R4, R7, RZ ;  /* 0x0000000704077224 */ /* 0x000fca00078e02ff */
[----:B------:R-:W-:-:S07]  /*18a30*/  VIMNMX R0, R0, R7, !PT ;  /* 0x0000000700007248 */ /* 0x000fce0007fe0100 */
.L_x_1354:
        /* <DEDUP_REMOVED lines=9> */
[----:B------:R-:W2:Y:S01]  /*18ad0*/  S2R R7, SR_LANEID ;  /* 0x0000000000077919 */ /* 0x000ea20000000000 */
[----:B------:R-:W-:Y:S01]  /*18ae0*/  VOTEU.ANY UR4, UPT, PT ;  /* 0x0000000000047886 */ /* 0x000fe200038e0100 */
[----:B------:R-:W3:Y:S01]  /*18af0*/  LDC.64 R2, c[0x0][0xc38] ;  /* 0x00030e00ff027b82 */ /* 0x000ee20000000a00 */
[----:B------:R-:W2:Y:S08]  /*18b00*/  FLO.U32 R0, UR4 ;  /* 0x0000000400007d00 */ /* 0x000eb000080e0000 */
[----:B------:R-:W3:Y:S01]  /*18b10*/  POPC R5, UR4 ;  /* 0x0000000400057d09 */ /* 0x000ee20008000000 */
[----:B--2---:R-:W-:-:S13]  /*18b20*/  ISETP.EQ.U32.AND P0, PT, R0, R7, PT ;  /* 0x000000070000720c */ /* 0x004fda0003f02070 */
[----:B---3--:R-:W2:Y:S01]  /*18b30*/  @P0 ATOMG.E.ADD.STRONG.GPU PT, R3, desc[UR38][R2.64], R5 ;  /* 0x00000005020309a8 */ /* 0x008ea200081ee1e6 */
[----:B------:R-:W3:Y:S02]  /*18b40*/  S2R R4, SR_LTMASK ;  /* 0x0000000000047919 */ /* 0x000ee40000003900 */
[----:B---3--:R-:W-:-:S04]  /*18b50*/  LOP3.LUT R4, R4, UR4, RZ, 0xc0, !PT ;  /* 0x0000000404047c12 */ /* 0x008fc8000f8ec0ff */
[----:B------:R-:W3:Y:S01]  /*18b60*/  POPC R7, R4 ;  /* 0x0000000400077309 */ /* 0x000ee20000000000 */
[----:B--2---:R-:W3:Y:S02]  /*18b70*/  SHFL.IDX PT, R0, R3, R0, 0x1f ;  /* 0x00001f0003007589 */ /* 0x004ee400000e0000 */
[----:B---3--:R-:W-:Y:S01]  /*18b80*/  IADD3 R16, R0, UR37, R7 ;  /* 0x0000002500107c10 */ /* 0x008fe2000fffe007 */
[----:B------:R-:W-:Y:S06]  /*18b90*/  BRA `(.L_x_1360) ;  /* 0x0000002000747947 */ /* 0x000fec0003800000 */
.L_x_1359:
[----:B------:R-:W2:Y:S01]  /*18ba0*/  S2R R0, SR_CgaCtaId ;  /* 0x0000000000007919 */ /* 0x000ea20000008800 */
[----:B------:R-:W-:-:S04]  /*18bb0*/  MOV R27, 0x400 ;  /* 0x00000400001b7802 */ /* 0x000fc80000000f00 */
[----:B--2---:R-:W-:-:S05]  /*18bc0*/  LEA R27, R0, R27, 0x18 ;  /* 0x0000001b001b7211 */ /* 0x004fca00078ec0ff */
        /* <DEDUP_REMOVED lines=8> */
[----:B------:R-:W2:Y:S01]  /*18c50*/  LDC.64 R2, c[0x4][R2] ;  /* 0x0100000002027b82 */ /* 0x000ea20000000a00 */
[----:B------:R-:W-:Y:S02]  /*18c60*/  IMAD.U32 R5, RZ, RZ, UR7 ;  /* 0x00000007ff057e24 */ /* 0x000fe4000f8e00ff */
[----:B------:R-:W-:Y:S02]  /*18c70*/  IMAD.U32 R6, RZ, RZ, UR8 ;  /* 0x00000008ff067e24 */ /* 0x000fe4000f8e00ff */
[----:B------:R-:W-:-:S02]  /*18c80*/  IMAD.U32 R7, RZ, RZ, UR9 ;  /* 0x00000009ff077e24 */ /* 0x000fc4000f8e00ff */
[----:B------:R-:W-:Y:S02]  /*18c90*/  IMAD.U32 R10, RZ, RZ, UR4 ;  /* 0x00000004ff0a7e24 */ /* 0x000fe4000f8e00ff */
[----:B------:R-:W-:Y:S02]  /*18ca0*/  IMAD.U32 R11, RZ, RZ, UR5 ;  /* 0x00000005ff0b7e24 */ /* 0x000fe4000f8e00ff */
[----:B0-----:R-:W-:Y:S02]  /*18cb0*/  IMAD.MOV.U32 R8, RZ, RZ, 0x70 ;  /* 0x00000070ff087424 */ /* 0x001fe400078e00ff */
[----:B------:R-:W-:Y:S02]  /*18cc0*/  IMAD.MOV.U32 R12, RZ, RZ, 0x1 ;  /* 0x00000001ff0c7424 */ /* 0x000fe400078e00ff */
[----:B------:R-:W-:-:S07]  /*18cd0*/  IMAD.MOV.U32 R13, RZ, RZ, RZ ;  /* 0x000000ffff0d7224 */ /* 0x000fce00078e00ff */
[----:B------:R-:W-:-:S07]  /*18ce0*/  LEPC R20, `(.L_x_1361) ;  /* 0x000000001014794e */ /* 0x000fce0000000000 */
[----:B-12---:R-:W-:Y:S05]  /*18cf0*/  CALL.ABS.NOINC R2 ;  /* 0x0000000002007343 */ /* 0x006fea0003c00000 */
.L_x_1361:
[----:B------:R-:W-:-:S05]  /*18d00*/  VIADD R0, R27, 0x400 ;  /* 0x000004001b007836 */ /* 0x000fca0000000000 */
[----:B------:R-:W-:-:S13]  /*18d10*/  LOP3.LUT P0, RZ, R0, 0x3ff, RZ, 0xc0, !PT ;  /* 0x000003ff00ff7812 */ /* 0x000fda000780c0ff */
[----:B------:R-:W-:Y:S05]  /*18d20*/  @!P0 BRA `(.L_x_1362) ;  /* 0x0000000000808947 */ /* 0x000fea0003800000 */
[----:B------:R-:W-:Y:S01]  /*18d30*/  MOV R0, 0x0 ;  /* 0x0000000000007802 */ /* 0x000fe20000000f00 */
[----:B------:R-:W-:Y:S01]  /*18d40*/  ULDC.64 UR6, c[0x4][0xa8] ;  /* 0x01002a0000067ab9 */ /* 0x000fe20000000a00 */
[----:B------:R-:W-:Y:S01]  /*18d50*/  ULDC.64 UR8, c[0x4][0xb0] ;  /* 0x01002c0000087ab9 */ /* 0x000fe20000000a00 */
[----:B------:R-:W-:Y:S01]  /*18d60*/  ULDC.64 UR4, c[0x4][0x10] ;  /* 0x0100040000047ab9 */ /* 0x000fe20000000a00 */
[----:B------:R2:W3:Y:S01]  /*18d70*/  LDC.64 R2, c[0x4][R0] ;  /* 0x0100000000027b82 */ /* 0x0004e20000000a00 */
[----:B------:R-:W-:Y:S02]  /*18d80*/  IMAD.U32 R4, RZ, RZ, UR6 ;  /* 0x00000006ff047e24 */ /* 0x000fe4000f8e00ff */
[----:B------:R-:W-:Y:S02]  /*18d90*/  IMAD.U32 R5, RZ, RZ, UR7 ;  /* 0x00000007ff057e24 */ /* 0x000fe4000f8e00ff */
[----:B------:R-:W-:Y:S02]  /*18da0*/  IMAD.U32 R6, RZ, RZ, UR8 ;  /* 0x00000008ff067e24 */ /* 0x000fe4000f8e00ff */
[----:B------:R-:W-:-:S02]  /*18db0*/  IMAD.U32 R7, RZ, RZ, UR9 ;  /* 0x00000009ff077e24 */ /* 0x000fc4000f8e00ff */
[----:B------:R-:W-:Y:S02]  /*18dc0*/  IMAD.U32 R10, RZ, RZ, UR4 ;  /* 0x00000004ff0a7e24 */ /* 0x000fe4000f8e00ff */
[----:B------:R-:W-:Y:S02]  /*18dd0*/  IMAD.U32 R11, RZ, RZ, UR5 ;  /* 0x00000005ff0b7e24 */ /* 0x000fe4000f8e00ff */
[----:B0-----:R-:W-:Y:S02]  /*18de0*/  IMAD.MOV.U32 R8, RZ, RZ, 0x70 ;  /* 0x00000070ff087424 */ /* 0x001fe400078e00ff */
[----:B------:R-:W-:Y:S02]  /*18df0*/  IMAD.MOV.U32 R12, RZ, RZ, 0x1 ;  /* 0x00000001ff0c7424 */ /* 0x000fe400078e00ff */
[----:B--2---:R-:W-:-:S07]  /*18e00*/  IMAD.MOV.U32 R13, RZ, RZ, RZ ;  /* 0x000000ffff0d7224 */ /* 0x004fce00078e00ff */
[----:B------:R-:W-:-:S07]  /*18e10*/  LEPC R20, `(.L_x_1363) ;  /* 0x000000001014794e */ /* 0x000fce0000000000 */
[----:B-1-3--:R-:W-:Y:S05]  /*18e20*/  CALL.ABS.NOINC R2 ;  /* 0x0000000002007343 */ /* 0x00afea0003c00000 */
.L_x_1363:
        /* <DEDUP_REMOVED lines=16> */
.L_x_1362:
[----:B------:R-:W2:Y:S01]  /*18f30*/  LDL.LU R20, [R1+0x8] ;  /* 0x0000080001147983 */ /* 0x000ea20000300800 */
[----:B------:R-:W-:Y:S01]  /*18f40*/  ULDC.64 UR4, c[0x0][0x9f8] ;  /* 0x00027e0000047ab9 */ /* 0x000fe20000000a00 */
[----:B------:R-:W3:Y:S01]  /*18f50*/  LDC R0, c[0x0][0x428] ;  /* 0x00010a00ff007b82 */ /* 0x000ee20000000800 */
[----:B------:R-:W-:Y:S01]  /*18f60*/  ISETP.NE.U32.AND P0, PT, RZ, UR4, PT ;  /* 0x00000004ff007c0c */ /* 0x000fe2000bf05070 */
[----:B------:R-:W-:-:S03]  /*18f70*/  IMAD.MOV.U32 R6, RZ, RZ, R19 ;  /* 0x000000ffff067224 */ /* 0x000fc600078e0013 */
[----:B------:R-:W-:Y:S01]  /*18f80*/  ISETP.NE.AND.EX P0, PT, RZ, UR5, PT, P0 ;  /* 0x00000005ff007c0c */ /* 0x000fe2000bf05300 */
[----:B------:R-:W-:-:S12]  /*18f90*/  ULDC.64 UR4, c[0x0][0xa00] ;  /* 0x0002800000047ab9 */ /* 0x000fd80000000a00 */
[----:B------:R-:W4:Y:S02]  /*18fa0*/  @P0 LDC.64 R2, c[0x0][0x9f8] ;  /* 0x00027e00ff020b82 */ /* 0x000f240000000a00 */
[----:B----4-:R-:W-:-:S05]  /*18fb0*/  @P0 IMAD.WIDE R2, R19, 0x4, R2 ;  /* 0x0000000413020825 */ /* 0x010fca00078e0202 */
[----:B------:R4:W5:Y:S01]  /*18fc0*/  @P0 LDG.E R6, desc[UR38][R2.64] ;  /* 0x0000002602060981 */ /* 0x000962000c1e1900 */
[----:B---3--:R-:W-:Y:S01]  /*18fd0*/  ISETP.NE.AND P0, PT, R0, 0x1, PT ;  /* 0x000000010000780c */ /* 0x008fe20003f05270 */
[----:B------:R-:W-:Y:S01]  /*18fe0*/  IMAD.MOV.U32 R0, RZ, RZ, R18 ;  /* 0x000000ffff007224 */ /* 0x000fe200078e0012 */
[----:B------:R-:W-:-:S04]  /*18ff0*/  ISETP.NE.AND P6, PT, R28, RZ, PT ;  /* 0x000000ff1c00720c */ /* 0x000fc80003fc5270 */
[----:B------:R-:W-:-:S07]  /*19000*/  PLOP3.LUT P1, PT, P6, PT, PT, 0x8, 0x0 ;  /* 0x000000000000781c */ /* 0x000fce000372e170 */
[----:B------:R-:W3:Y:S02]  /*19010*/  @P0 LDC R5, c[0x0][0x42c] ;  /* 0x00010b00ff050b82 */ /* 0x000ee40000000800 */
[----:B------:R-:W-:-:S05]  /*19020*/  VOTEU.ALL UP1, P6 ;  /* 0x00000000003f7886 */ /* 0x000fca0003020000 */
[----:B------:R-:W-:Y:S01]  /*19030*/  @!UP1 UIADD3 UR8, UP0, UR40, 0x270, URZ ;  /* 0x0000027028089890 */ /* 0x000fe2000ff1e03f */
[----:B------:R-:W0:Y:S03]  /*19040*/  @P0 LDC R4, c[0x0][0x430] ;  /* 0x00010c00ff040b82 */ /* 0x000e260000000800 */
[----:B------:R-:W-:-:S03]  /*19050*/  @!UP1 UIADD3.X UR9, URZ, UR41, URZ, UP0, !UPT ;  /* 0x000000293f099290 */ /* 0x000fc600087fe43f */
[----:B------:R-:W-:Y:S01]  /*19060*/  VOTEU.ALL UP0, P6 ;  /* 0x00000000003f7886 */ /* 0x000fe20003000000 */
[----:B---3--:R-:W-:-:S05]  /*19070*/  @P0 IMAD.HI.U32 R5, R18, R5, RZ ;  /* 0x0000000512050227 */ /* 0x008fca00078e00ff */
[----:B0-----:R-:W-:Y:S02]  /*19080*/  @P0 SHF.R.U32.HI R0, RZ, R4, R5 ;  /* 0x00000004ff000219 */ /* 0x001fe40000011605 */
[----:B------:R-:W-:-:S04]  /*19090*/  ISETP.NE.U32.AND P0, PT, RZ, UR4, PT ;  /* 0x00000004ff007c0c */ /* 0x000fc8000bf05070 */
[----:B------:R-:W-:-:S04]  /*190a0*/  ISETP.NE.AND.EX P0, PT, RZ, UR5, PT, P0 ;  /* 0x00000005ff007c0c */ /* 0x000fc8000bf05300 */
[----:B------:R-:W-:Y:S01]  /*190b0*/  SEL R9, R19, RZ, !P0 ;  /* 0x000000ff13097207 */ /* 0x000fe20004000000 */
[----:B--2-4-:R-:W-:-:S08]  /*190c0*/  IMAD R17, R17, 0xc0, R20 ;  /* 0x000000c011117824 */ /* 0x014fd000078e0214 */
.L_x_1364:
        /* <DEDUP_REMOVED lines=10> */
[----:B------:R-:W2:Y:S01]  /*19170*/  LDL R4, [R1] ;  /* 0x0000000001047983 */ /* 0x000ea20000100800 */
[----:B------:R-:W0:Y:S01]  /*19180*/  LDC.64 R2, c[0x0][0x3f8] ;  /* 0x0000fe00ff027b82 */ /* 0x000e220000000a00 */
[----:B------:R-:W-:Y:S02]  /*19190*/  ULDC.64 UR4, c[0x0][0xa08] ;  /* 0x0002820000047ab9 */ /* 0x000fe40000000a00 */
[----:B0-----:R-:W-:Y:S01]  /*191a0*/  LOP3.LUT P0, RZ, R2, UR4, RZ, 0xfc, !PT ;  /* 0x0000000402ff7c12 */ /* 0x001fe2000f80fcff */
[----:B------:R-:W-:-:S03]  /*191b0*/  UMOV UR4, 0xffffffff ;  /* 0xffffffff00047882 */ /* 0x000fc60000000000 */
[----:B------:R-:W-:-:S04]  /*191c0*/  LOP3.LUT P0, RZ, R3, UR5, RZ, 0xfc, P0 ;  /* 0x0000000503ff7c12 */ /* 0x000fc8000800fcff */
[----:B-----5:R-:W-:Y:S01]  /*191d0*/  SEL R8, R6, RZ, !P0 ;  /* 0x000000ff06087207 */ /* 0x020fe20004000000 */
[----:B--2---:R-:W-:Y:S01]  /*191e0*/  VIADD R7, R4, 0xffffffff ;  /* 0xffffffff04077836 */ /* 0x004fe20000000000 */
[----:B------:R-:W-:Y:S07]  /*191f0*/  BRA.DIV UR4, `(.L_x_1365) ;  /* 0x0000003e04287947 */ /* 0x000fee000b800000 */
.L_x_1500:
[----:B------:R-:W-:Y:S01]  /*19200*/  UMOV UR4, 0xffffffff ;  /* 0xffffffff00047882 */ /* 0x000fe20000000000 */
[----:B------:R-:W-:Y:S02]  /*19210*/  SHF.R.S32.HI R12, RZ, 0x1f, R6 ;  /* 0x0000001fff0c7819 */ /* 0x000fe40000011406 */
[----:B------:R-:W-:Y:S05]  /*19220*/  BRA.DIV UR4, `(.L_x_1366) ;  /* 0x0000003e04507947 */ /* 0x000fea000b800000 */
[----:B------:R-:W-:-:S13]  /*19230*/  ELECT P6, URZ, PT ;  /* 0x00000000003f782f */ /* 0x000fda00038c0000 */
.L_x_1503:
[----:B------:R-:W-:Y:S05]  /*19240*/  @!P6 BRA `(.L_x_1367) ;  /* 0x0000000000c8e947 */ /* 0x000fea0003800000 */
[----:B------:R-:W-:-:S04]  /*19250*/  ISETP.NE.U32.AND P0, PT, R2, RZ, PT ;  /* 0x000000ff0200720c */ /* 0x000fc80003f05070 */
        /* <DEDUP_REMOVED lines=10> */
[----:B------:R-:W-:-:S05]  /*19300*/  @P0 SHF.R.U32.HI R4, RZ, R5, R8 ;  /* 0x00000005ff040219 */ /* 0x000fca0000011608 */
[----:B------:R-:W-:-:S04]  /*19310*/  IMAD.MOV R5, RZ, RZ, -R4 ;  /* 0x000000ffff057224 */ /* 0x000fc800078e0a04 */
[----:B------:R-:W-:Y:S01]  /*19320*/  IMAD R7, R10, R5, R7 ;  /* 0x000000050a077224 */ /* 0x000fe200078e0207 */
[----:B------:R-:W-:-:S03]  /*19330*/  SHF.R.S32.HI R5, RZ, 0x1f, R4 ;  /* 0x0000001fff057819 */ /* 0x000fc60000011404 */
[----:B------:R-:W-:-:S04]  /*19340*/  IMAD.WIDE.U32 R4, R6, UR4, R4 ;  /* 0x0000000406047c25 */ /* 0x000fc8000f8e0004 */
[----:B------:R-:W-:Y:S01]  /*19350*/  IMAD.IADD R5, R5, 0x1, R11 ;  /* 0x0000000105057824 */ /* 0x000fe200078e020b */
[----:B------:R-:W-:-:S04]  /*19360*/  LEA R10, P0, R4, R2, 0x2 ;  /* 0x00000002040a7211 */ /* 0x000fc800078010ff */
[----:B------:R-:W-:-:S05]  /*19370*/  LEA.HI.X R11, R4, R3, R5, 0x2, P0 ;  /* 0x00000003040b7211 */ /* 0x000fca00000f1405 */
[----:B------:R0:W5:Y:S04]  /*19380*/  LDG.E R8, desc[UR38][R10.64] ;  /* 0x000000260a087981 */ /* 0x000168000c1e1900 */
.L_x_1368:
[----:B------:R-:W-:Y:S01]  /*19390*/  IMAD R5, R22, 0x8, R27 ;  /* 0x0000000816057824 */ /* 0x000fe200078e021b */
[----:B------:R-:W-:-:S04]  /*193a0*/  SHF.L.U32 R4, R24, 0x1f, RZ ;  /* 0x0000001f18047819 */ /* 0x000fc800000006ff */
[----:B------:R-:W2:Y:S02]  /*193b0*/  SYNCS.PHASECHK.TRANS64.TRYWAIT P0, [R5+URZ+0x16840], R4 ;  /* 0x01684004050075a7 */ /* 0x000ea4000800017f */
[----:B--2---:R-:W-:Y:S05]  /*193c0*/  @!P0 BRA `(.L_x_1369) ;  /* 0x0000003c00088947 */ /* 0x004fea0003800000 */
.L_x_1504:
        /* <DEDUP_REMOVED lines=9> */
.L_x_1370:
[----:B0-2---:R-:W-:Y:S01]  /*19460*/  IMAD R4, R22, 0x4000, R27 ;  /* 0x0000400016047824 */ /* 0x005fe200078e021b */
        /* <DEDUP_REMOVED lines=15> */
[----:B0-----:R-:W-:Y:S01]  /*19560*/  NOP ;  /* 0x0000000000007918 */ /* 0x001fe20000000000 */
.L_x_1367:
[----:B------:R-:W2:Y:S01]  /*19570*/  LDL.LU R5, [R1+0x4] ;  /* 0x0000040001057983 */ /* 0x000ea20000300800 */
[----:B------:R-:W-:Y:S05]  /*19580*/  WARPSYNC.ALL ;  /* 0x0000000000007948 */ /* 0x000fea0003800000 */
[----:B------:R-:W-:Y:S02]  /*19590*/  ELECT P0, URZ, PT ;  /* 0x00000000003f782f */ /* 0x000fe40003800000 */
[----:B------:R-:W-:Y:S01]  /*195a0*/  R2UR UR9, R27 ;  /* 0x000000001b0972ca */ /* 0x000fe200000e0000 */
[----:B------:R-:W-:-:S10]  /*195b0*/  UIADD3 UR4, UP0, UR40, 0x270, URZ ;  /* 0x0000027028047890 */ /* 0x000fd4000ff1e03f */
        /* <DEDUP_REMOVED lines=9> */
[----:B------:R-:W-:Y:S01]  /*19650*/  BAR.SYNC.DEFER_BLOCKING 0x8, 0x1a0 ;  /* 0x0206800000007b1d */ /* 0x000fe20000010000 */
[----:B------:R-:W-:-:S02]  /*19660*/  UIADD3 UR8, UR9, 0x8400, URZ ;  /* 0x0000840009087890 */ /* 0x000fc4000fffe03f */
[----:B------:R-:W-:-:S03]  /*19670*/  UIADD3 UR9, UR9, 0x16800, URZ ;  /* 0x0001680009097890 */ /* 0x000fc6000fffe03f */
[----:B------:R0:W-:Y:S06]  /*19680*/  @P0 SYNCS.ARRIVE.TRANS64 RZ, [R27+URZ+0x16800], R4 ;  /* 0x016800041bff09a7 */ /* 0x0001ec000800003f */
[----:B------:R3:W-:Y:S01]  /*19690*/  UTMALDG.4D [UR8], [UR4], desc[UR6] ;  /* 0x00000608040075b4 */ /* 0x0007e20008019000 */
[----:B--2---:R-:W-:-:S05]  /*196a0*/  VIADD R5, R5, 0x1 ;  /* 0x0000000105057836 */ /* 0x004fca0000000000 */
[----:B0-----:R-:W-:Y:S01]  /*196b0*/  LEA.HI R4, R5, R5, RZ, 0x1 ;  /* 0x0000000505047211 */ /* 0x001fe200078f08ff */
[----:B------:R3:W-:Y:S03]  /*196c0*/  STL [R1+0x4], R5 ;  /* 0x0000040501007387 */ /* 0x0007e60000100800 */
[----:B------:R-:W-:-:S05]  /*196d0*/  LOP3.LUT R4, R4, 0xfffffffe, RZ, 0xc0, !PT ;  /* 0xfffffffe04047812 */ /* 0x000fca00078ec0ff */
[----:B------:R-:W-:-:S05]  /*196e0*/  IMAD.IADD R4, R5, 0x1, -R4 ;  /* 0x0000000105047824 */ /* 0x000fca00078e0a04 */
[----:B------:R-:W-:-:S04]  /*196f0*/  SHF.L.U32 R4, R4, 0x1f, RZ ;  /* 0x0000001f04047819 */ /* 0x000fc800000006ff */
[----:B------:R-:W0:Y:S02]  /*19700*/  SYNCS.PHASECHK.TRANS64.TRYWAIT P0, [R27+URZ+0x16820], R4 ;  /* 0x016820041b0075a7 */ /* 0x000e24000800017f */
[----:B0--3--:R-:W-:Y:S05]  /*19710*/  @!P0 BRA `(.L_x_1372) ;  /* 0x0000003800488947 */ /* 0x009fea0003800000 */
.L_x_1505:
[----:B------:R-:W-:Y:S05]  /*19720*/  BSYNC B0 ;  /* 0x0000000000007941 */ /* 0x000fea0003800000 */
.L_x_1371:
[----:B------:R-:W2:Y:S01]  /*19730*/  LDL R5, [R1] ;  /* 0x0000000001057983 */ /* 0x000ea20000100800 */
[----:B------:R-:W-:Y:S01]  /*19740*/  BSSY B0, `(.L_x_1373) ;  /* 0x000012c000007945 */ /* 0x000fe20003800000 */
[----:B--2---:R-:W-:-:S05]  /*19750*/  VIADD R9, R5, 0xfffffffe ;  /* 0xfffffffe05097836 */ /* 0x004fca0000000000 */
[----:B------:R-:W-:-:S13]  /*19760*/  ISETP.GE.AND P0, PT, R9, R29, PT ;  /* 0x0000001d0900720c */ /* 0x000fda0003f06270 */
[----:B------:R-:W-:Y:S05]  /*19770*/  @!P0 BRA `(.L_x_1374) ;  /* 0x0000001000a08947 */ /* 0x000fea0003800000 */
[----:B0-----:R-:W-:Y:S01]  /*19780*/  IMAD.MOV R4, RZ, RZ, -R5 ;  /* 0x000000ffff047224 */ /* 0x001fe200078e0a05 */
[----:B------:R-:W-:Y:S01]  /*19790*/  LOP3.LUT R13, RZ, R29, RZ, 0x33, !PT ;  /* 0x0000001dff0d7212 */ /* 0x000fe200078e33ff */
[----:B------:R-:W-:Y:S03]  /*197a0*/  BSSY B1, `(.L_x_1375) ;  /* 0x0000065000017945 */ /* 0x000fe60003800000 */
[----:B------:R-:W-:-:S05]  /*197b0*/  VIADDMNMX R13, R4, 0x1, R13, !PT ;  /* 0x00000001040d7846 */ /* 0x000fca000780010d */
[----:B------:R-:W-:-:S05]  /*197c0*/  IMAD.IADD R4, R5, 0x1, R13 ;  /* 0x0000000105047824 */ /* 0x000fca00078e020d */
[----:B------:R-:W-:-:S04]  /*197d0*/  LOP3.LUT R4, R4, 0x1, RZ, 0xc0, !PT ;  /* 0x0000000104047812 */ /* 0x000fc800078ec0ff */
[----:B------:R-:W-:-:S13]  /*197e0*/  ISETP.NE.U32.AND P0, PT, R4, 0x1, PT ;  /* 0x000000010400780c */ /* 0x000fda0003f05070 */
[----:B------:R-:W-:Y:S05]  /*197f0*/  @P0 BRA `(.L_x_1376) ;  /* 0x00000004007c0947 */ /* 0x000fea0003800000 */
[----:B------:R-:W-:Y:S01]  /*19800*/  VIADD R10, R22, 0x1 ;  /* 0x00000001160a7836 */ /* 0x000fe20000000000 */
        /* <DEDUP_REMOVED lines=28> */
.L_x_1379:
[----:B0-----:R-:W-:Y:S01]  /*199d0*/  IMAD R3, R10, 0x8, R27 ;  /* 0x000000080a037824 */ /* 0x001fe200078e021b */
[----:B------:R-:W-:-:S04]  /*199e0*/  SHF.L.U32 R2, R14, 0x1f, RZ ;  /* 0x0000001f0e027819 */ /* 0x000fc800000006ff */
[----:B------:R-:W0:Y:S02]  /*199f0*/  SYNCS.PHASECHK.TRANS64.TRYWAIT P0, [R3+URZ+0x16840], R2 ;  /* 0x01684002030075a7 */ /* 0x000e24000800017f */
[----:B0-----:R-:W-:Y:S05]  /*19a00*/  @!P0 BRA `(.L_x_1380) ;  /* 0x0000003400a08947 */ /* 0x001fea0003800000 */
.L_x_1506:
        /* <DEDUP_REMOVED lines=9> */
.L_x_1381:
        /* <DEDUP_REMOVED lines=19> */
[----:B------:R-:W2:Y:S02]  /*19bd0*/  SYNCS.PHASECHK.TRANS64.TRYWAIT P0, [R2+URZ+0x60], R5 ;  /* 0x00006005020075a7 */ /* 0x000ea4000800017f */
[----:B0-2---:R-:W-:Y:S05]  /*19be0*/  @!P0 BRA `(.L_x_1382) ;  /* 0x00000034003c8947 */ /* 0x005fea0003800000 */
.L_x_1507:
[----:B------:R-:W-:Y:S05]  /*19bf0*/  @P1 BRA `(.L_x_1383) ;  /* 0x0000000000181947 */ /* 0x000fea0003800000 */
[----:B------:R-:W-:Y:S01]  /*19c00*/  ISETP.NE.AND P0, PT, R28, RZ, PT ;  /* 0x000000ff1c00720c */ /* 0x000fe20003f05270 */
[----:B0-----:R-:W-:Y:S02]  /*19c10*/  IMAD R2, R22, 0x8, R27 ;  /* 0x0000000816027824 */ /* 0x001fe400078e021b */
[----:B------:R-:W-:-:S04]  /*19c20*/  IMAD.MOV.U32 R3, RZ, RZ, 0x4000 ;  /* 0x00004000ff037424 */ /* 0x000fc800078e00ff */
[----:B------:R2:W-:Y:S06]  /*19c30*/  SYNCS.ARRIVE.TRANS64 RZ, [R2+URZ+0x16850], R3 ;  /* 0x0168500302ff79a7 */ /* 0x0005ec000800003f */
[----:B------:R-:W-:Y:S05]  /*19c40*/  @!P0 BRA `(.L_x_1383) ;  /* 0x0000000000048947 */ /* 0x000fea0003800000 */
[----:B------:R-:W-:Y:S01]  /*19c50*/  BPT.TRAP 0x1 ;  /* 0x000000040000795c */ /* 0x000fe20000300000 */
.L_x_1383:
        /* <DEDUP_REMOVED lines=20> */
.L_x_1378:
[----:B------:R-:W-:Y:S05]  /*19da0*/  BSYNC B2 ;  /* 0x0000000000027941 */ /* 0x000fea0003800000 */
.L_x_1377:
[----:B------:R-:W2:Y:S01]  /*19db0*/  LDL R2, [R1] ;  /* 0x0000000001027983 */ /* 0x000ea20000100800 */
[----:B------:R-:W-:Y:S02]  /*19dc0*/  IMAD.MOV.U32 R22, RZ, RZ, R10 ;  /* 0x000000ffff167224 */ /* 0x000fe400078e000a */
[----:B------:R-:W-:Y:S02]  /*19dd0*/  IMAD.MOV.U32 R24, RZ, RZ, R14 ;  /* 0x000000ffff187224 */ /* 0x000fe400078e000e */
[----:B--2---:R-:W-:-:S07]  /*19de0*/  VIADD R9, R2, 0xfffffffd ;  /* 0xfffffffd02097836 */ /* 0x004fce0000000000 */
.L_x_1376:
[----:B------:R-:W-:Y:S05]  /*19df0*/  BSYNC B1 ;  /* 0x0000000000017941 */ /* 0x000fea0003800000 */
.L_x_1375:
[----:B------:R-:W2:Y:S01]  /*19e00*/  LDL.LU R2, [R1] ;  /* 0x0000000001027983 */ /* 0x000ea20000300800 */
[----:B------:R-:W-:Y:S01]  /*19e10*/  VIADD R13, R13, 0xfffffffe ;  /* 0xfffffffe0d0d7836 */ /* 0x000fe20000000000 */
[----:B--2---:R-:W-:-:S04]  /*19e20*/  LOP3.LUT R2, RZ, R2, RZ, 0x33, !PT ;  /* 0x00000002ff027212 */ /* 0x004fc800078e33ff */
[----:B------:R-:W-:-:S13]  /*19e30*/  ISETP.NE.AND P0, PT, R13, R2, PT ;  /* 0x000000020d00720c */ /* 0x000fda0003f05270 */
[----:B------:R-:W-:Y:S05]  /*19e40*/  @!P0 BRA `(.L_x_1374) ;  /* 0x0000000800ec8947 */ /* 0x000fea0003800000 */
[----:B------:R-:W-:-:S07]  /*19e50*/  IMAD.MOV.U32 R4, RZ, RZ, R8 ;  /* 0x000000ffff047224 */ /* 0x000fce00078e0008 */
.L_x_1398:
[----:B------:R-:W-:Y:S01]  /*19e60*/  VIADD R10, R22, 0x1 ;  /* 0x00000001160a7836 */ /* 0x000fe20000000000 */
[----:B------:R-:W-:Y:S05]  /*19e70*/  YIELD ;  /* 0x0000000000007946 */ /* 0x000fea0003800000 */
[----:B------:R-:W-:Y:S01]  /*19e80*/  ISETP.NE.AND P0, PT, R10, 0x2, PT ;  /* 0x000000020a00780c */ /* 0x000fe20003f05270 */
[----:B------:R-:W-:Y:S03]  /*19e90*/  BSSY B1, `(.L_x_1384) ;  /* 0x0000057000017945 */ /* 0x000fe60003800000 */
[----:B0-----:R-:W-:-:S02]  /*19ea0*/  SEL R11, RZ, 0x1, P0 ;  /* 0x00000001ff0b7807 */ /* 0x001fc40000000000 */
[----:B------:R-:W-:Y:S02]  /*19eb0*/  SEL R10, R10, RZ, P0 ;  /* 0x000000ff0a0a7207 */ /* 0x000fe40000000000 */
[----:B------:R-:W-:Y:S01]  /*19ec0*/  LOP3.LUT R11, R24, R11, RZ, 0x3c, !PT ;  /* 0x0000000b180b7212 */ /* 0x000fe200078e3cff */
[----:B--2---:R-:W-:Y:S06]  /*19ed0*/  @!P6 BRA `(.L_x_1385) ;  /* 0x000000040048e947 */ /* 0x004fec0003800000 */
        /* <DEDUP_REMOVED lines=23> */
.L_x_1386:
[----:B------:R-:W-:Y:S01]  /*1a050*/  IMAD R3, R10, 0x8, R27 ;  /* 0x000000080a037824 */ /* 0x000fe200078e021b */
[----:B------:R-:W-:-:S04]  /*1a060*/  SHF.L.U32 R2, R11, 0x1f, RZ ;  /* 0x0000001f0b027819 */ /* 0x000fc800000006ff */
[----:B------:R-:W2:Y:S02]  /*1a070*/  SYNCS.PHASECHK.TRANS64.TRYWAIT P0, [R3+URZ+0x16840], R2 ;  /* 0x01684002030075a7 */ /* 0x000ea4000800017f */
[----:B--2---:R-:W-:Y:S05]  /*1a080*/  @!P0 BRA `(.L_x_1387) ;  /* 0x0000003000288947 */ /* 0x004fea0003800000 */
.L_x_1508:
        /* <DEDUP_REMOVED lines=9> */
.L_x_1388:
        /* <DEDUP_REMOVED lines=21> */
.L_x_1509:
[----:B------:R-:W-:Y:S05]  /*1a270*/  @P0 BRA `(.L_x_1390) ;  /* 0x0000000000140947 */ /* 0x000fea0003800000 */
[----:B------:R-:W-:Y:S01]  /*1a280*/  ISETP.NE.AND P1, PT, R28, RZ, PT ;  /* 0x000000ff1c00720c */ /* 0x000fe20003f25270 */
[----:B------:R-:W-:-:S04]  /*1a290*/  IMAD.MOV.U32 R2, RZ, RZ, 0x4000 ;  /* 0x00004000ff027424 */ /* 0x000fc800078e00ff */
[----:B------:R2:W-:Y:S08]  /*1a2a0*/  SYNCS.ARRIVE.TRANS64 RZ, [R3+URZ+0x50], R2 ;  /* 0x0000500203ff79a7 */ /* 0x0005f0000800003f */
[----:B------:R-:W-:Y:S05]  /*1a2b0*/  @!P1 BRA `(.L_x_1390) ;  /* 0x0000000000049947 */ /* 0x000fea0003800000 */
[----:B------:R-:W-:Y:S01]  /*1a2c0*/  BPT.TRAP 0x1 ;  /* 0x000000040000795c */ /* 0x000fe20000300000 */
.L_x_1390:
        /* <DEDUP_REMOVED lines=18> */
[----:B---3--:R-:W-:Y:S01]  /*1a3f0*/  NOP ;  /* 0x0000000000007918 */ /* 0x008fe20000000000 */
.L_x_1385:
[----:B------:R-:W-:Y:S05]  /*1a400*/  BSYNC B1 ;  /* 0x0000000000017941 */ /* 0x000fea0003800000 */
.L_x_1384:
[----:B------:R-:W-:Y:S01]  /*1a410*/  VIADD R22, R10, 0x1 ;  /* 0x000000010a167836 */ /* 0x000fe20000000000 */
[----:B------:R-:W-:Y:S01]  /*1a420*/  BSSY B1, `(.L_x_1391) ;  /* 0x000005a000017945 */ /* 0x000fe20003800000 */
[----:B------:R-:W-:-:S03]  /*1a430*/  VIADD R13, R9, 0xffffffff ;  /* 0xffffffff090d7836 */ /* 0x000fc60000000000 */
[----:B------:R-:W-:-:S04]  /*1a440*/  ISETP.NE.AND P0, PT, R22, 0x2, PT ;  /* 0x000000021600780c */ /* 0x000fc80003f05270 */
[----:B0-----:R-:W-:Y:S02]  /*1a450*/  SEL R24, RZ, 0x1, P0 ;  /* 0x00000001ff187807 */ /* 0x001fe40000000000 */
        /* <DEDUP_REMOVED lines=26> */
.L_x_1393:
[----:B--2---:R-:W-:Y:S01]  /*1a600*/  IMAD R2, R22, 0x8, R27 ;  /* 0x0000000816027824 */ /* 0x004fe200078e021b */
[----:B------:R-:W-:-:S04]  /*1a610*/  SHF.L.U32 R3, R24, 0x1f, RZ ;  /* 0x0000001f18037819 */ /* 0x000fc800000006ff */
[----:B------:R-:W2:Y:S02]  /*1a620*/  SYNCS.PHASECHK.TRANS64.TRYWAIT P0, [R2+URZ+0x16840], R3 ;  /* 0x01684003020075a7 */ /* 0x000ea4000800017f */
[----:B--2---:R-:W-:Y:S05]  /*1a630*/  @!P0 BRA `(.L_x_1394) ;  /* 0x0000002800e48947 */ /* 0x004fea0003800000 */
.L_x_1510:
        /* <DEDUP_REMOVED lines=9> */
.L_x_1395:
[----:B0-2---:R-:W-:Y:S01]  /*1a6d0*/  VIADD R3, R27, 0x16800 ;  /* 0x000168001b037836 */ /* 0x005fe20000000000 */
[----:B------:R-:W-:Y:S01]  /*1a6e0*/  R2UR UR11, R14 ;  /* 0x000000000e0b72ca */ /* 0x000fe200000e0000 */
[----:B------:R-:W-:Y:S01]  /*1a6f0*/  UIADD3 UR6, UP0, UR40, 0x370, URZ ;  /* 0x0000037028067890 */ /* 0x000fe2000ff1e03f */
[----:B------:R-:W-:Y:S01]  /*1a700*/  R2UR UR4, R23 ;  /* 0x00000000170472ca */ /* 0x000fe200000e0000 */
[----:B------:R-:W-:Y:S01]  /*1a710*/  IMAD R2, R22, 0x8, R3 ;  /* 0x0000000816027824 */ /* 0x000fe200078e0203 */
[----:B------:R-:W-:Y:S01]  /*1a720*/  R2UR UR12, R0 ;  /* 0x00000000000c72ca */ /* 0x000fe200000e0000 */
[----:B------:R-:W-:Y:S01]  /*1a730*/  UIADD3.X UR7, URZ, UR41, URZ, UP0, !UPT ;  /* 0x000000293f077290 */ /* 0x000fe200087fe43f */
[----:B-----5:R-:W-:Y:S01]  /*1a740*/  R2UR UR13, R4 ;  /* 0x00000000040d72ca */ /* 0x020fe200000e0000 */
[----:B------:R-:W-:Y:S01]  /*1a750*/  UMOV UR5, 0x14f00000 ;  /* 0x14f0000000057882 */ /* 0x000fe20000000000 */
[----:B------:R-:W-:Y:S01]  /*1a760*/  R2UR UR9, R2 ;  /* 0x00000000020972ca */ /* 0x000fe200000e0000 */
[----:B------:R-:W-:Y:S01]  /*1a770*/  IMAD R2, R22, 0x4000, R27 ;  /* 0x0000400016027824 */ /* 0x000fe200078e021b */
[----:B------:R-:W-:Y:S01]  /*1a780*/  SHF.L.U32 R11, R11, 0x1f, RZ ;  /* 0x0000001f0b0b7819 */ /* 0x000fe200000006ff */
[----:B------:R-:W-:-:S03]  /*1a790*/  UMOV UR10, URZ ;  /* 0x0000003f000a7c82 */ /* 0x000fc60008000000 */
[----:B------:R-:W-:Y:S01]  /*1a7a0*/  R2UR UR8, R2 ;  /* 0x00000000020872ca */ /* 0x000fe200000e0000 */
[----:B------:R-:W-:Y:S01]  /*1a7b0*/  ULEA UR11, UR11, UR4, 0x7 ;  /* 0x000000040b0b7291 */ /* 0x000fe2000f8e383f */
[----:B------:R-:W-:Y:S02]  /*1a7c0*/  IMAD R2, R10, 0x8, R3 ;  /* 0x000000080a027824 */ /* 0x000fe400078e0203 */
[----:B------:R-:W-:-:S03]  /*1a7d0*/  UMOV UR4, 0x0 ;  /* 0x0000000000047882 */ /* 0x000fc60000000000 */
[----:B------:R-:W-:-:S06]  /*1a7e0*/  UIADD3 UR9, UR9, 0x30, URZ ;  /* 0x0000003009097890 */ /* 0x000fcc000fffe03f */
[----:B------:R-:W-:-:S09]  /*1a7f0*/  UIADD3 UR8, UR8, 0xe400, URZ ;  /* 0x0000e40008087890 */ /* 0x000fd2000fffe03f */
[----:B------:R0:W-:Y:S01]  /*1a800*/  UTMALDG.4D [UR8], [UR6], desc[UR4] ;  /* 0x00000408060075b4 */ /* 0x0001e20008019000 */
[----:B------:R-:W2:Y:S02]  /*1a810*/  SYNCS.PHASECHK.TRANS64.TRYWAIT P1, [R2+URZ+0x60], R11 ;  /* 0x0000600b020075a7 */ /* 0x000ea4000802017f */
[----:B0-2---:R-:W-:Y:S05]  /*1a820*/  @!P1 BRA `(.L_x_1396) ;  /* 0x00000028007c9947 */ /* 0x005fea0003800000 */
.L_x_1511:
[----:B------:R-:W-:Y:S05]  /*1a830*/  @P0 BRA `(.L_x_1397) ;  /* 0x0000000000140947 */ /* 0x000fea0003800000 */
[----:B------:R-:W-:Y:S01]  /*1a840*/  ISETP.NE.AND P1, PT, R28, RZ, PT ;  /* 0x000000ff1c00720c */ /* 0x000fe20003f25270 */
[----:B------:R-:W-:-:S04]  /*1a850*/  IMAD.MOV.U32 R3, RZ, RZ, 0x4000 ;  /* 0x00004000ff037424 */ /* 0x000fc800078e00ff */
[----:B------:R2:W-:Y:S08]  /*1a860*/  SYNCS.ARRIVE.TRANS64 RZ, [R2+URZ+0x50], R3 ;  /* 0x0000500302ff79a7 */ /* 0x0005f0000800003f */
[----:B------:R-:W-:Y:S05]  /*1a870*/  @!P1 BRA `(.L_x_1397) ;  /* 0x0000000000049947 */ /* 0x000fea0003800000 */
[----:B------:R-:W-:Y:S01]  /*1a880*/  BPT.TRAP 0x1 ;  /* 0x000000040000795c */ /* 0x000fe20000300000 */
.L_x_1397:
        /* <DEDUP_REMOVED lines=19> */
.L_x_1392:
[----:B------:R-:W-:Y:S05]  /*1a9c0*/  BSYNC B1 ;  /* 0x0000000000017941 */ /* 0x000fea0003800000 */
.L_x_1391:
[----:B------:R-:W-:Y:S01]  /*1a9d0*/  ISETP.GT.AND P0, PT, R13, R29, PT ;  /* 0x0000001d0d00720c */ /* 0x000fe20003f04270 */
[----:B------:R-:W-:-:S12]  /*1a9e0*/  VIADD R9, R9, 0xfffffffe ;  /* 0xfffffffe09097836 */ /* 0x000fd80000000000 */
[----:B------:R-:W-:Y:S05]  /*1a9f0*/  @P0 BRA `(.L_x_1398) ;  /* 0xfffffff400180947 */ /* 0x000fea000383ffff */
.L_x_1374:
[----:B------:R-:W-:Y:S05]  /*1aa00*/  BSYNC B0 ;  /* 0x0000000000007941 */ /* 0x000fea0003800000 */
.L_x_1373:
[----:B------:R-:W-:Y:S01]  /*1aa10*/  ISETP.NE.AND P0, PT, R28, RZ, PT ;  /* 0x000000ff1c00720c */ /* 0x000fe20003f05270 */
[----:B------:R-:W-:-:S12]  /*1aa20*/  BSSY B0, `(.L_x_1399) ;  /* 0x000000e000007945 */ /* 0x000fd80003800000 */
[----:B------:R-:W-:Y:S05]  /*1aa30*/  @P0 BRA `(.L_x_1400) ;  /* 0x0000000000300947 */ /* 0x000fea0003800000 */
[----:B------:R-:W3:Y:S01]  /*1aa40*/  S2R R9, SR_LANEID ;  /* 0x0000000000097919 */ /* 0x000ee20000000000 */
[----:B------:R-:W-:Y:S01]  /*1aa50*/  VOTEU.ANY UR4, UPT, PT ;  /* 0x0000000000047886 */ /* 0x000fe200038e0100 */
[----:B0-2---:R-:W0:Y:S01]  /*1aa60*/  LDC.64 R2, c[0x0][0xc38] ;  /* 0x00030e00ff027b82 */ /* 0x005e220000000a00 */
[----:B------:R-:W3:Y:S08]  /*1aa70*/  FLO.U32 R4, UR4 ;  /* 0x0000000400047d00 */ /* 0x000ef000080e0000 */
[----:B------:R-:W0:Y:S01]  /*1aa80*/  POPC R5, UR4 ;  /* 0x0000000400057d09 */ /* 0x000e220008000000 */
[----:B---3--:R-:W-:-:S13]  /*1aa90*/  ISETP.EQ.U32.AND P0, PT, R4, R9, PT ;  /* 0x000000090400720c */ /* 0x008fda0003f02070 */
[----:B0-----:R-:W2:Y:S01]  /*1aaa0*/  @P0 ATOMG.E.ADD.STRONG.GPU PT, R3, desc[UR38][R2.64], R5 ;  /* 0x00000005020309a8 */ /* 0x001ea200081ee1e6 */
[----:B------:R-:W0:Y:S02]  /*1aab0*/  S2R R6, SR_LTMASK ;  /* 0x0000000000067919 */ /* 0x000e240000003900 */
[----:B0-----:R-:W-:-:S04]  /*1aac0*/  LOP3.LUT R6, R6, UR4, RZ, 0xc0, !PT ;  /* 0x0000000406067c12 */ /* 0x001fc8000f8ec0ff */
[----:B------:R-:W0:Y:S01]  /*1aad0*/  POPC R9, R6 ;  /* 0x0000000600097309 */ /* 0x000e220000000000 */
[----:B--2---:R-:W0:Y:S02]  /*1aae0*/  SHFL.IDX PT, R4, R3, R4, 0x1f ;  /* 0x00001f0403047589 */ /* 0x004e2400000e0000 */
[----:B0-----:R-:W-:-:S07]  /*1aaf0*/  IADD3 R16, R4, UR37, R9 ;  /* 0x0000002504107c10 */ /* 0x001fce000fffe009 */
.L_x_1400:
[----:B------:R-:W-:Y:S05]  /*1ab00*/  BSYNC B0 ;  /* 0x0000000000007941 */ /* 0x000fea0003800000 */
.L_x_1399:
[----:B------:R-:W-:Y:S04]  /*1ab10*/  BSSY B0, `(.L_x_1401) ;  /* 0x0000020000007945 */ /* 0x000fe80003800000 */
[----:B------:R-:W-:Y:S05]  /*1ab20*/  @!P6 BRA `(.L_x_1402) ;  /* 0x000000000078e947 */ /* 0x000fea0003800000 */
[----:B--2---:R-:W-:Y:S01]  /*1ab30*/  IMAD R3, R22, 0x8, R27 ;  /* 0x0000000816037824 */ /* 0x004fe200078e021b */
[----:B0-----:R-:W-:-:S04]  /*1ab40*/  SHF.L.U32 R2, R24, 0x1f, RZ ;  /* 0x0000001f18027819 */ /* 0x001fc800000006ff */
[----:B------:R-:W0:Y:S02]  /*1ab50*/  SYNCS.PHASECHK.TRANS64.TRYWAIT P0, [R3+URZ+0x16860], R2 ;  /* 0x01686002030075a7 */ /* 0x000e24000800017f */
[----:B0-----:R-:W-:Y:S05]  /*1ab60*/  @!P0 BRA `(.L_x_1403) ;  /* 0x0000002400c08947 */ /* 0x001fea0003800000 */
.L_x_1512:
        /* <DEDUP_REMOVED lines=9> */
.L_x_1404:
        /* <DEDUP_REMOVED lines=16> */
[----:B---3--:R-:W-:Y:S01]  /*1ad00*/  NOP ;  /* 0x0000000000007918 */ /* 0x008fe20000000000 */
.L_x_1402:
[----:B------:R-:W-:Y:S05]  /*1ad10*/  BSYNC B0 ;  /* 0x0000000000007941 */ /* 0x000fea0003800000 */
.L_x_1401:
[----:B------:R-:W-:-:S05]  /*1ad20*/  VIADD R22, R22, 0x1 ;  /* 0x0000000116167836 */ /* 0x000fca0000000000 */
[----:B------:R-:W-:-:S04]  /*1ad30*/  ISETP.NE.AND P0, PT, R22, 0x2, PT ;  /* 0x000000021600780c */ /* 0x000fc80003f05270 */
[----:B0-2---:R-:W-:Y:S02]  /*1ad40*/  SEL R3, RZ, 0x1, P0 ;  /* 0x00000001ff037807 */ /* 0x005fe40000000000 */
[----:B------:R-:W-:Y:S02]  /*1ad50*/  SEL R22, R22, RZ, P0 ;  /* 0x000000ff16167207 */ /* 0x000fe40000000000 */
[----:B------:R-:W-:-:S07]  /*1ad60*/  LOP3.LUT R24, R24, R3, RZ, 0x3c, !PT ;  /* 0x0000000318187212 */ /* 0x000fce00078e3cff */
.L_x_1360:
[----:B------:R-:W-:Y:S05]  /*1ad70*/  BSYNC B6 ;  /* 0x0000000000067941 */ /* 0x000fea0003800000 */
.L_x_1358:
[----:B------:R-:W-:-:S03]  /*1ad80*/  UMOV UR4, 0xffffffff ;  /* 0xffffffff00047882 */ /* 0x000fc60000000000 */
[----:B------:R-:W-:Y:S05]  /*1ad90*/  BRA.DIV UR4, `(.L_x_1405) ;  /* 0x0000002604487947 */ /* 0x000fea000b800000 */
[----:B------:R2:W3:Y:S04]  /*1ada0*/  SHFL.IDX PT, R4, R16, RZ, 0x1f ;  /* 0x00001fff10047589 */ /* 0x0004e800000e0000 */
[----:B------:R2:W4:Y:S02]  /*1adb0*/  SHFL.IDX PT, R5, R16, 0x1, 0x1f ;  /* 0x00201f0010057f89 */ /* 0x00052400000e0000 */
.L_x_1516:
        /* <DEDUP_REMOVED lines=11> */
.L_x_1407:
[----:B------:R-:W-:Y:S05]  /*1ae70*/  BSYNC B0 ;  /* 0x0000000000007941 */ /* 0x000fea0003800000 */
.L_x_1406:
[----:B------:R-:W-:-:S03]  /*1ae80*/  UMOV UR4, 0xffffffff ;  /* 0xffffffff00047882 */ /* 0x000fc60000000000 */
[----:B------:R-:W-:Y:S05]  /*1ae90*/  BRA.DIV UR4, `(.L_x_1408) ;  /* 0x0000002604547947 */ /* 0x000fea000b800000 */
[----:B-----5:R-:W0:Y:S01]  /*1aea0*/  SHFL.UP PT, R14, R2, 0x1, RZ ;  /* 0x04200000020e7989 */ /* 0x020e2200000e00ff */
        /* <DEDUP_REMOVED lines=20> */
.L_x_1524:
[----:B------:R-:W-:Y:S02]  /*1aff0*/  ULDC UR4, c[0x0][0xc10] ;  /* 0x0003040000047ab9 */ /* 0x000fe40000000800 */
[----:B------:R-:W-:-:S04]  /*1b000*/  IMAD.U32 R7, RZ, RZ, UR4 ;  /* 0x00000004ff077e24 */ /* 0x000fc8000f8e00ff */
[----:B0-----:R-:W-:-:S04]  /*1b010*/  IMAD R14, R14, R7, RZ ;  /* 0x000000070e0e7224 */ /* 0x001fc800078e02ff */
[----:B----4-:R-:W-:-:S05]  /*1b020*/  IMAD.IADD R5, R5, 0x1, R14 ;  /* 0x0000000105057824 */ /* 0x010fca00078e020e */
[----:B---3--:R-:W-:-:S13]  /*1b030*/  ISETP.GT.AND P0, PT, R5, R4, PT ;  /* 0x000000040500720c */ /* 0x008fda0003f04270 */
[----:B------:R-:W-:Y:S05]  /*1b040*/  @P0 BRA `(.L_x_1409) ;  /* 0x0000000000ac0947 */ /* 0x000fea0003800000 */
[----:B------:R-:W0:Y:S02]  /*1b050*/  LDC R0, c[0x0][0xc14] ;  /* 0x00030500ff007b82 */ /* 0x000e240000000800 */
.L_x_1414:
        /* <DEDUP_REMOVED lines=12> */
.L_x_1412:
[----:B------:R-:W-:Y:S05]  /*1b120*/  BSYNC B0 ;  /* 0x0000000000007941 */ /* 0x000fea0003800000 */
.L_x_1411:
[----:B------:R-:W-:-:S03]  /*1b130*/  UMOV UR4, 0xffffffff ;  /* 0xffffffff00047882 */ /* 0x000fc60000000000 */
[----:B------:R-:W-:Y:S05]  /*1b140*/  BRA.DIV UR4, `(.L_x_1413) ;  /* 0x0000002604787947 */ /* 0x000fea000b800000 */
[----:B-----5:R-:W3:Y:S01]  /*1b150*/  SHFL.UP PT, R14, R2, 0x1, RZ ;  /* 0x04200000020e7989 */ /* 0x020ee200000e00ff */
[C---:B------:R-:W-:Y:S02]  /*1b160*/  ISETP.NE.AND P0, PT, R28.reuse, RZ, PT ;  /* 0x000000ff1c00720c */ /* 0x040fe40003f05270 */
[----:B------:R-:W-:Y:S02]  /*1b170*/  ISETP.GE.U32.AND P1, PT, R28, 0x2, PT ;  /* 0x000000021c00780c */ /* 0x000fe40003f26070 */
[----:B---3--:R-:W-:Y:S02]  /*1b180*/  SEL R13, R14, RZ, P0 ;  /* 0x000000ff0e0d7207 */ /* 0x008fe40000000000 */
[----:B------:R-:W-:-:S03]  /*1b190*/  ISETP.GE.U32.AND P0, PT, R28, 0x4, PT ;  /* 0x000000041c00780c */ /* 0x000fc60003f06070 */
[----:B------:R-:W-:-:S05]  /*1b1a0*/  IMAD.IADD R13, R2, 0x1, R13 ;  /* 0x00000001020d7824 */ /* 0x000fca00078e020d */
[----:B------:R-:W3:Y:S02]  /*1b1b0*/  SHFL.UP PT, R14, R13, 0x2, RZ ;  /* 0x044000000d0e7989 */ /* 0x000ee400000e00ff */
[----:B---3--:R-:W-:Y:S02]  /*1b1c0*/  SEL R14, R14, RZ, P1 ;  /* 0x000000ff0e0e7207 */ /* 0x008fe40000800000 */
        /* <DEDUP_REMOVED lines=13> */
.L_x_1532:
[----:B------:R-:W-:Y:S02]  /*1b2a0*/  ULDC UR4, c[0x0][0xc10] ;  /* 0x0003040000047ab9 */ /* 0x000fe40000000800 */
[----:B------:R-:W-:-:S04]  /*1b2b0*/  IMAD.U32 R7, RZ, RZ, UR4 ;  /* 0x00000004ff077e24 */ /* 0x000fc8000f8e00ff */
[----:B---3--:R-:W-:-:S04]  /*1b2c0*/  IMAD R14, R14, R7, RZ ;  /* 0x000000070e0e7224 */ /* 0x008fc800078e02ff */
[----:B------:R-:W-:-:S05]  /*1b2d0*/  IMAD.IADD R5, R14, 0x1, R5 ;  /* 0x000000010e057824 */ /* 0x000fca00078e0205 */
[----:B------:R-:W-:-:S13]  /*1b2e0*/  ISETP.GT.AND P0, PT, R5, R4, PT ;  /* 0x000000040500720c */ /* 0x000fda0003f04270 */
[----:B------:R-:W-:Y:S05]  /*1b2f0*/  @!P0 BRA `(.L_x_1414) ;  /* 0xfffffffc00588947 */ /* 0x000fea000383ffff */
.L_x_1409:
[----:B--2---:R-:W-:Y:S01]  /*1b300*/  IMAD.IADD R16, R5, 0x1, -R14 ;  /* 0x0000000105107824 */ /* 0x004fe200078e0a0e */
[----:B------:R-:W-:-:S03]  /*1b310*/  UMOV UR4, 0xffffffff ;  /* 0xffffffff00047882 */ /* 0x000fc60000000000 */
[----:B------:R-:W-:-:S05]  /*1b320*/  IMAD R3, R8, R7, R16 ;  /* 0x0000000708037224 */ /* 0x000fca00078e0210 */
[----:B------:R-:W-:Y:S01]  /*1b330*/  ISETP.GT.AND P6, PT, R3, R4, PT ;  /* 0x000000040300720c */ /* 0x000fe20003fc4270 */
[----:B------:R-:W-:-:S12]  /*1b340*/  BRA.DIV UR4, `(.L_x_1415) ;  /* 0x0000002604c87947 */ /* 0x000fd8000b800000 */
[----:B------:R-:W-:-:S04]  /*1b350*/  VOTE.ANY R3, PT, !P6 ;  /* 0x0000000000037806 */ /* 0x000fc800070e0100 */
[----:B------:R-:W2:Y:S02]  /*1b360*/  POPC R5, R3 ;  /* 0x0000000300057309 */ /* 0x000ea40000000000 */
[----:B--2---:R2:W3:Y:S02]  /*1b370*/  SHFL.IDX PT, R17, R2, R5, 0x1f ;  /* 0x00001f0502117589 */ /* 0x0044e400000e0000 */
.L_x_1536:
[----:B------:R-:W-:Y:S01]  /*1b380*/  ISETP.NE.AND P0, PT, R3, RZ, PT ;  /* 0x000000ff0300720c */ /* 0x000fe20003f05270 */
[----:B------:R-:W-:-:S12]  /*1b390*/  IMAD.MOV.U32 R14, RZ, RZ, RZ ;  /* 0x000000ffff0e7224 */ /* 0x000fd800078e00ff */
[----:B------:R-:W-:Y:S05]  /*1b3a0*/  @!P0 BRA `(.L_x_1416) ;  /* 0x0000000000108947 */ /* 0x000fea0003800000 */
[----:B------:R-:W-:Y:S01]  /*1b3b0*/  UMOV UR4, 0xffffffff ;  /* 0xffffffff00047882 */ /* 0x000fe20000000000 */
[----:B------:R-:W-:Y:S02]  /*1b3c0*/  VIADD R12, R5, 0xffffffff ;  /* 0xffffffff050c7836 */ /* 0x000fe40000000000 */
[----:B------:R-:W-:Y:S05]  /*1b3d0*/  BRA.DIV UR4, `(.L_x_1417) ;  /* 0x0000002604ec7947 */ /* 0x000fea000b800000 */
[----:B------:R4:W0:Y:S02]  /*1b3e0*/  SHFL.IDX PT, R14, R8, R12, 0x1f ;  /* 0x00001f0c080e7589 */ /* 0x00082400000e0000 */
.L_x_1416:
[----:B--2---:R-:W2:Y:S01]  /*1b3f0*/  LDC.64 R2, c[0x0][0xc68] ;  /* 0x00031a00ff027b82 */ /* 0x004ea20000000a00 */
[----:B------:R-:W-:-:S04]  /*1b400*/  IMAD.IADD R19, R5, 0x1, R19 ;  /* 0x0000000105137824 */ /* 0x000fc800078e0213 */
[----:B--2---:R-:W-:-:S05]  /*1b410*/  IMAD.WIDE R2, R19, 0x4, R2 ;  /* 0x0000000413027825 */ /* 0x004fca00078e0202 */
[----:B------:R2:W3:Y:S01]  /*1b420*/  LDG.E R6, desc[UR38][R2.64] ;  /* 0x0000002602067981 */ /* 0x0004e2000c1e1900 */
[----:B0-----:R-:W-:Y:S02]  /*1b430*/  IMAD R16, R14, R7, R16 ;  /* 0x000000070e107224 */ /* 0x001fe400078e0210 */
[----:B--2---:R-:W-:Y:S02]  /*1b440*/  IMAD.MOV.U32 R2, RZ, RZ, RZ ;  /* 0x000000ffff027224 */ /* 0x004fe400078e00ff */
[----:B---3--:R-:W-:-:S05]  /*1b450*/  IMAD R5, R17, R6, RZ ;  /* 0x0000000611057224 */ /* 0x008fca00078e02ff */
[----:B----4-:R-:W-:-:S04]  /*1b460*/  IABS R8, R5 ;  /* 0x0000000500087213 */ /* 0x010fc80000000000 */
[----:B------:R-:W0:Y:S08]  /*1b470*/  I2F.RP R9, R8 ;  /* 0x0000000800097306 */ /* 0x000e300000209400 */
[----:B0-----:R-:W0:Y:S02]  /*1b480*/  MUFU.RCP R9, R9 ;  /* 0x0000000900097308 */ /* 0x001e240000001000 */
[----:B0-----:R-:W-:Y:S01]  /*1b490*/  VIADD R10, R9, 0xffffffe ;  /* 0x0ffffffe090a7836 */ /* 0x001fe20000000000 */
[----:B------:R-:W-:-:S05]  /*1b4a0*/  IABS R9, R5 ;  /* 0x0000000500097213 */ /* 0x000fca0000000000 */
[----:B------:R-:W0:Y:S01]  /*1b4b0*/  F2I.FTZ.U32.TRUNC.NTZ R3, R10 ;  /* 0x0000000a00037305 */ /* 0x000e22000021f000 */
[----:B------:R-:W-:Y:S02]  /*1b4c0*/  IMAD.MOV R9, RZ, RZ, -R9 ;  /* 0x000000ffff097224 */ /* 0x000fe400078e0a09 */
[----:B0-----:R-:W-:-:S04]  /*1b4d0*/  IMAD.MOV R11, RZ, RZ, -R3 ;  /* 0x000000ffff0b7224 */ /* 0x001fc800078e0a03 */
[----:B------:R-:W-:-:S04]  /*1b4e0*/  IMAD R11, R11, R8, RZ ;  /* 0x000000080b0b7224 */ /* 0x000fc800078e02ff */
[----:B------:R-:W-:-:S04]  /*1b4f0*/  IMAD.HI.U32 R3, R3, R11, R2 ;  /* 0x0000000b03037227 */ /* 0x000fc800078e0002 */
[----:B------:R-:W-:-:S05]  /*1b500*/  IMAD.IADD R2, R4, 0x1, -R16 ;  /* 0x0000000104027824 */ /* 0x000fca00078e0a10 */
        /* <DEDUP_REMOVED lines=9> */
[----:B------:R-:W-:-:S03]  /*1b5a0*/  ISETP.GE.AND P0, PT, R4, RZ, PT ;  /* 0x000000ff0400720c */ /* 0x000fc60003f06270 */
[----:B------:R-:W-:-:S10]  /*1b5b0*/  IMAD.MOV.U32 R9, RZ, RZ, R3 ;  /* 0x000000ffff097224 */ /* 0x000fd400078e0003 */
[----:B------:R-:W-:Y:S01]  /*1b5c0*/  @!P0 IMAD.MOV R9, RZ, RZ, -R9 ;  /* 0x000000ffff098224 */ /* 0x000fe200078e0a09 */
[----:B------:R-:W-:-:S13]  /*1b5d0*/  ISETP.NE.AND P0, PT, R5, RZ, PT ;  /* 0x000000ff0500720c */ /* 0x000fda0003f05270 */
[----:B------:R-:W-:-:S05]  /*1b5e0*/  @!P0 LOP3.LUT R9, RZ, R5, RZ, 0x33, !PT ;  /* 0x00000005ff098212 */ /* 0x000fca00078e33ff */
[----:B------:R-:W-:Y:S02]  /*1b5f0*/  IMAD R4, R6, R9, RZ ;  /* 0x0000000906047224 */ /* 0x000fe400078e02ff */
[----:B------:R-:W-:Y:S02]  /*1b600*/  IMAD.MOV R9, RZ, RZ, -R9 ;  /* 0x000000ffff097224 */ /* 0x000fe400078e0a09 */
[----:B------:R-:W-:Y:S02]  /*1b610*/  IMAD.MOV R3, RZ, RZ, -R4 ;  /* 0x000000ffff037224 */ /* 0x000fe400078e0a04 */
[----:B------:R-:W-:-:S03]  /*1b620*/  IMAD R5, R5, R9, R2 ;  /* 0x0000000905057224 */ /* 0x000fc600078e0202 */
[----:B------:R-:W-:-:S04]  /*1b630*/  VIADDMNMX R6, R3, R7, R6, PT ;  /* 0x0000000703067246 */ /* 0x000fc80003800106 */
[----:B------:R-:W-:-:S04]  /*1b640*/  IABS R7, R6 ;  /* 0x0000000600077213 */ /* 0x000fc80000000000 */
[----:B------:R-:W0:Y:S08]  /*1b650*/  I2F.RP R8, R7 ;  /* 0x0000000700087306 */ /* 0x000e300000209400 */
[----:B0-----:R-:W0:Y:S02]  /*1b660*/  MUFU.RCP R8, R8 ;  /* 0x0000000800087308 */ /* 0x001e240000001000 */
[----:B0-----:R-:W-:Y:S01]  /*1b670*/  VIADD R3, R8, 0xffffffe ;  /* 0x0ffffffe08037836 */ /* 0x001fe20000000000 */
[----:B------:R-:W-:-:S05]  /*1b680*/  IABS R8, R6 ;  /* 0x0000000600087213 */ /* 0x000fca0000000000 */
[----:B------:R-:W0:Y:S01]  /*1b690*/  F2I.FTZ.U32.TRUNC.NTZ R3, R3 ;  /* 0x0000000300037305 */ /* 0x000e22000021f000 */
[----:B------:R-:W-:Y:S02]  /*1b6a0*/  IMAD.MOV R8, RZ, RZ, -R8 ;  /* 0x000000ffff087224 */ /* 0x000fe400078e0a08 */
[----:B0-----:R-:W-:-:S04]  /*1b6b0*/  IMAD.MOV R2, RZ, RZ, -R3 ;  /* 0x000000ffff027224 */ /* 0x001fc800078e0a03 */
[----:B------:R-:W-:Y:S02]  /*1b6c0*/  IMAD R9, R2, R7, RZ ;  /* 0x0000000702097224 */ /* 0x000fe400078e02ff */
[----:B------:R-:W-:-:S04]  /*1b6d0*/  IMAD.MOV.U32 R2, RZ, RZ, RZ ;  /* 0x000000ffff027224 */ /* 0x000fc800078e00ff */
[----:B------:R-:W-:Y:S01]  /*1b6e0*/  IMAD.HI.U32 R2, R3, R9, R2 ;  /* 0x0000000903027227 */ /* 0x000fe200078e0002 */
[----:B------:R-:W-:Y:S02]  /*1b6f0*/  IABS R9, R5 ;  /* 0x0000000500097213 */ /* 0x000fe40000000000 */
[C---:B------:R-:W-:Y:S01]  /*1b700*/  LOP3.LUT R3, R5.reuse, R6, RZ, 0x3c, !PT ;  /* 0x0000000605037212 */ /* 0x040fe200078e3cff */
[----:B------:R-:W-:Y:S02]  /*1b710*/  IMAD.IADD R5, R5, 0x1, R4 ;  /* 0x0000000105057824 */ /* 0x000fe400078e0204 */
[----:B------:R-:W-:-:S04]  /*1b720*/  IMAD.HI.U32 R2, R2, R9, RZ ;  /* 0x0000000902027227 */ /* 0x000fc800078e00ff */
[----:B------:R-:W-:-:S05]  /*1b730*/  IMAD R8, R2, R8, R9 ;  /* 0x0000000802087224 */ /* 0x000fca00078e0209 */
        /* <DEDUP_REMOVED lines=14> */
.L_x_1410:
[----:B------:R-:W-:Y:S01]  /*1b820*/  UMOV UR4, URZ ;  /* 0x0000003f00047c82 */ /* 0x000fe20008000000 */
[----:B------:R-:W-:Y:S01]  /*1b830*/  UMOV UR5, URZ ;  /* 0x0000003f00057c82 */ /* 0x000fe20008000000 */
[----:B------:R-:W-:Y:S01]  /*1b840*/  ULDC UR6, c[0x0][0xc14] ;  /* 0x0003050000067ab9 */ /* 0x000fe20000000800 */
[----:B--2---:R-:W-:Y:S02]  /*1b850*/  IMAD.MOV.U32 R16, RZ, RZ, R4 ;  /* 0x000000ffff107224 */ /* 0x004fe400078e0004 */
[----:B------:R-:W-:Y:S02]  /*1b860*/  IMAD.U32 R17, RZ, RZ, UR4 ;  /* 0x00000004ff117e24 */ /* 0x000fe4000f8e00ff */
[----:B------:R-:W-:Y:S02]  /*1b870*/  IMAD.U32 R18, RZ, RZ, UR5 ;  /* 0x00000005ff127e24 */ /* 0x000fe4000f8e00ff */
[----:B------:R-:W-:-:S07]  /*1b880*/  IMAD.U32 R19, RZ, RZ, UR6 ;  /* 0x00000006ff137e24 */ /* 0x000fce000f8e00ff */
.L_x_1418:
        /* <DEDUP_REMOVED lines=10> */
.L_x_1319:
        /* <DEDUP_REMOVED lines=12> */
.L_x_1539:
[----:B------:R-:W-:Y:S05]  /*1b9f0*/  BSYNC B0 ;  /* 0x0000000000007941 */ /* 0x000fea0003800000 */
.L_x_1420:
[----:B------:R-:W-:-:S03]  /*1ba00*/  UMOV UR4, 0xffffffff ;  /* 0xffffffff00047882 */ /* 0x000fc60000000000 */
[----:B------:R-:W-:Y:S05]  /*1ba10*/  BRA.DIV UR4, `(.L_x_1422) ;  /* 0x0000002204947947 */ /* 0x000fea000b800000 */
[----:B0-----:R-:W0:Y:S02]  /*1ba20*/  S2R R0, SR_TID.X ;  /* 0x0000000000007919 */ /* 0x001e240000002100 */
[----:B0-----:R-:W-:-:S04]  /*1ba30*/  SHF.R.U32.HI R0, RZ, 0x5, R0 ;  /* 0x00000005ff007819 */ /* 0x001fc80000011600 */
[----:B------:R-:W-:-:S05]  /*1ba40*/  LOP3.LUT R0, R0, 0x3, RZ, 0xc0, !PT ;  /* 0x0000000300007812 */ /* 0x000fca00078ec0ff */
[----:B------:R0:W2:Y:S02]  /*1ba50*/  SHFL.IDX PT, R14, R0, RZ, 0x1f ;  /* 0x00001fff000e7589 */ /* 0x0000a400000e0000 */
.L_x_1542:
[----:B--2---:R-:W-:-:S13]  /*1ba60*/  ISETP.NE.AND P0, PT, R14, RZ, PT ;  /* 0x000000ff0e00720c */ /* 0x004fda0003f05270 */
[----:B------:R-:W-:Y:S05]  /*1ba70*/  @P0 BRA `(.L_x_1097) ;  /* 0x0000000000880947 */ /* 0x000fea0003800000 */
[----:B------:R-:W-:-:S03]  /*1ba80*/  UMOV UR4, 0xffffffff ;  /* 0xffffffff00047882 */ /* 0x000fc60000000000 */
[----:B------:R-:W-:Y:S05]  /*1ba90*/  BRA.DIV UR4, `(.L_x_1423) ;  /* 0x0000002204a87947 */ /* 0x000fea000b800000 */
[----:B------:R-:W-:-:S13]  /*1baa0*/  ELECT P6, URZ, PT ;  /* 0x00000000003f782f */ /* 0x000fda00038c0000 */
.L_x_1545:
[----:B------:R-:W-:Y:S05]  /*1bab0*/  @!P6 BRA `(.L_x_1097) ;  /* 0x000000000078e947 */ /* 0x000fea0003800000 */
[----:B------:R-:W-:-:S06]  /*1bac0*/  ULOP3.LUT UR4, UR36, 0x2, URZ, 0xfc, !UPT ;  /* 0x0000000224047892 */ /* 0x000fcc000f8efc3f */
[----:B0-----:R-:W-:-:S05]  /*1bad0*/  IMAD.U32 R0, RZ, RZ, UR4 ;  /* 0x00000004ff007e24 */ /* 0x001fca000f8e00ff */
[----:B------:R-:W-:-:S13]  /*1bae0*/  ISETP.NE.AND P2, PT, R0, 0x3, PT ;  /* 0x000000030000780c */ /* 0x000fda0003f45270 */
[----:B------:R-:W-:Y:S05]  /*1baf0*/  @!P2 BRA `(.L_x_1424) ;  /* 0x000000000004a947 */ /* 0x000fea0003800000 */
[----:B------:R-:W-:Y:S01]  /*1bb00*/  BPT.TRAP 0x1 ;  /* 0x000000040000795c */ /* 0x000fe20000300000 */
.L_x_1424:
        /* <DEDUP_REMOVED lines=12> */
.L_x_1546:
[----:B------:R-:W2:Y:S02]  /*1bbd0*/  SYNCS.PHASECHK.TRANS64.TRYWAIT P0, [R3+URZ], R0 ;  /* 0x00000000030075a7 */ /* 0x000ea4000800017f */
[----:B--2---:R-:W-:Y:S05]  /*1bbe0*/  @!P0 BRA `(.L_x_1426) ;  /* 0x0000002000888947 */ /* 0x004fea0003800000 */
.L_x_1547:
[----:B------:R-:W-:Y:S05]  /*1bbf0*/  @!P2 BRA `(.L_x_1427) ;  /* 0x000000000004a947 */ /* 0x000fea0003800000 */
[----:B------:R-:W-:Y:S01]  /*1bc00*/  BPT.TRAP 0x1 ;  /* 0x000000040000795c */ /* 0x000fe20000300000 */
.L_x_1427:
[----:B--2---:R-:W-:-:S04]  /*1bc10*/  VIADD R3, R9, 0x16860 ;  /* 0x0001686009037836 */ /* 0x004fc80000000000 */
[----:B------:R-:W-:-:S04]  /*1bc20*/  IMAD R5, R22, 0x8, R3 ;  /* 0x0000000816057824 */ /* 0x000fc800078e0203 */
[----:B------:R-:W2:Y:S02]  /*1bc30*/  SYNCS.PHASECHK.TRANS64.TRYWAIT P0, [R5+URZ], R2 ;  /* 0x00000002050075a7 */ /* 0x000ea4000800017f */
[----:B--2---:R-:W-:Y:S05]  /*1bc40*/  @!P0 BRA `(.L_x_1428) ;  /* 0x0000002000848947 */ /* 0x004fea0003800000 */
.L_x_1548:
[----:B------:R-:W-:-:S07]  /*1bc50*/  IMAD R3, R4, 0x8, R3 ;  /* 0x0000000804037824 */ /* 0x000fce00078e0203 */
.L_x_1429:
[----:B---3--:R3:W4:Y:S02]  /*1bc60*/  SYNCS.PHASECHK.TRANS64.TRYWAIT P0, [R3+URZ], R0 ;  /* 0x00000000030075a7 */ /* 0x008724000800017f */
[----:B----4-:R-:W-:Y:S05]  /*1bc70*/  @!P0 NANOSLEEP.SYNCS 0x989680 ;  /* 0x009896800000895d */ /* 0x010fea0003900000 */
[----:B------:R-:W4:Y:S02]  /*1bc80*/  @!P0 SYNCS.PHASECHK.TRANS64 P0, [R3+URZ], R0 ;  /* 0x00000000030085a7 */ /* 0x000f24000800007f */
[----:B----4-:R-:W-:Y:S05]  /*1bc90*/  @!P0 BRA `(.L_x_1429) ;  /* 0xfffffffc00f08947 */ /* 0x010fea000383ffff */
.L_x_1097:
[----:B------:R-:W-:Y:S05]  /*1bca0*/  BSYNC B7 ;  /* 0x0000000000077941 */ /* 0x000fea0003800000 */
.L_x_1094:
[----:B------:R-:W-:Y:S05]  /*1bcb0*/  EXIT ;  /* 0x000000000000794d */ /* 0x000fea0003800000 */
.L_x_1123:
[----:B0-----:R0:W1:Y:S02]  /*1bcc0*/  SYNCS.PHASECHK.TRANS64.TRYWAIT P6, [R85+URZ+0x16890], R97 ;  /* 0x01689061550075a7 */ /* 0x00106400080c017f */
[----:B-1----:R-:W-:Y:S05]  /*1bcd0*/  @!P6 NANOSLEEP.SYNCS 0x989680 ;  /* 0x009896800000e95d */ /* 0x002fea0003900000 */
[----:B------:R-:W1:Y:S02]  /*1bce0*/  @!P6 SYNCS.PHASECHK.TRANS64 P6, [R85+URZ+0x16890], R97 ;  /* 0x016890615500e5a7 */ /* 0x000e6400080c007f */
[----:B-1----:R-:W-:Y:S05]  /*1bcf0*/  @!P6 BRA `(.L_x_1123) ;  /* 0xfffffffc00f0e947 */ /* 0x002fea000383ffff */
[----:B------:R-:W-:Y:S05]  /*1bd00*/  BRA `(.L_x_1430) ;  /* 0xfffffe7000007947 */ /* 0x000fea000383ffff */
.L_x_1143:
[----:B0-----:R0:W1:Y:S02]  /*1bd10*/  SYNCS.PHASECHK.TRANS64.TRYWAIT P5, [R85+URZ+0x16890], R97 ;  /* 0x01689061550075a7 */ /* 0x00106400080a017f */
[----:B-1----:R-:W-:Y:S05]  /*1bd20*/  @!P5 NANOSLEEP.SYNCS 0x989680 ;  /* 0x009896800000d95d */ /* 0x002fea0003900000 */
[----:B------:R-:W1:Y:S02]  /*1bd30*/  @!P5 SYNCS.PHASECHK.TRANS64 P5, [R85+URZ+0x16890], R97 ;  /* 0x016890615500d5a7 */ /* 0x000e6400080a007f */
[----:B-1----:R-:W-:Y:S05]  /*1bd40*/  @!P5 BRA `(.L_x_1143) ;  /* 0xfffffffc00f0d947 */ /* 0x002fea000383ffff */
[----:B------:R-:W-:Y:S05]  /*1bd50*/  BRA `(.L_x_1431) ;  /* 0xfffffe8000887947 */ /* 0x000fea000383ffff */
.L_x_1152:
[----:B0-----:R0:W1:Y:S02]  /*1bd60*/  SYNCS.PHASECHK.TRANS64.TRYWAIT P4, [R85+URZ+0x16890], R97 ;  /* 0x01689061550075a7 */ /* 0x001064000808017f */
[----:B-1----:R-:W-:Y:S05]  /*1bd70*/  @!P4 NANOSLEEP.SYNCS 0x989680 ;  /* 0x009896800000c95d */ /* 0x002fea0003900000 */
[----:B------:R-:W1:Y:S02]  /*1bd80*/  @!P4 SYNCS.PHASECHK.TRANS64 P4, [R85+URZ+0x16890], R97 ;  /* 0x016890615500c5a7 */ /* 0x000e64000808007f */
[----:B-1----:R-:W-:Y:S05]  /*1bd90*/  @!P4 BRA `(.L_x_1152) ;  /* 0xfffffffc00f0c947 */ /* 0x002fea000383ffff */
[----:B------:R-:W-:Y:S05]  /*1bda0*/  BRA `(.L_x_1432) ;  /* 0xfffffe9000987947 */ /* 0x000fea000383ffff */
.L_x_1158:
[----:B--2---:R2:W3:Y:S02]  /*1bdb0*/  SYNCS.PHASECHK.TRANS64.TRYWAIT P3, [R85+URZ+0x168b0], R97 ;  /* 0x0168b061550075a7 */ /* 0x0044e4000806017f */
[----:B---3--:R-:W-:Y:S05]  /*1bdc0*/  @!P3 NANOSLEEP.SYNCS 0x989680 ;  /* 0x009896800000b95d */ /* 0x008fea0003900000 */
[----:B------:R-:W3:Y:S02]  /*1bdd0*/  @!P3 SYNCS.PHASECHK.TRANS64 P3, [R85+URZ+0x168b0], R97 ;  /* 0x0168b0615500b5a7 */ /* 0x000ee4000806007f */
[----:B---3--:R-:W-:Y:S05]  /*1bde0*/  @!P3 BRA `(.L_x_1158) ;  /* 0xfffffffc00f0b947 */ /* 0x008fea000383ffff */
[----:B------:R-:W-:Y:S05]  /*1bdf0*/  BRA `(.L_x_1433) ;  /* 0xfffffe94002c7947 */ /* 0x000fea000383ffff */
.L_x_1174:
[----:B------:R-:W-:Y:S01]  /*1be00*/  BSSY B0, `(.L_x_1434) ;  /* 0x0000008000007945 */ /* 0x000fe20003800000 */
[----:B--2---:R-:W-:Y:S02]  /*1be10*/  IMAD.MOV.U32 R13, RZ, RZ, R24 ;  /* 0x000000ffff0d7224 */ /* 0x004fe400078e0018 */
[----:B------:R-:W-:Y:S02]  /*1be20*/  IMAD.MOV.U32 R12, RZ, RZ, RZ ;  /* 0x000000ffff0c7224 */ /* 0x000fe400078e00ff */
[----:B------:R-:W-:Y:S02]  /*1be30*/  IMAD.MOV.U32 R11, RZ, RZ, 0x1f ;  /* 0x0000001fff0b7424 */ /* 0x000fe400078e00ff */
[----:B------:R-:W-:-:S07]  /*1be40*/  IMAD.MOV.U32 R15, RZ, RZ, -0x1 ;  /* 0xffffffffff0f7424 */ /* 0x000fce00078e00ff */
[----:B-----5:R-:W-:Y:S05]  /*1be50*/  WARPSYNC.COLLECTIVE R15, `(.L_x_1435) ;  /* 0x000000000f087348 */ /* 0x020fea0003c00000 */
[----:B------:R0:W1:Y:S02]  /*1be60*/  SHFL.IDX P6, R14, R13, R12, R11 ;  /* 0x0000000c0d0e7389 */ /* 0x00006400000c000b */
[----:B01---5:R-:W-:Y:S01]  /*1be70*/  ENDCOLLECTIVE ;  /* 0x000000000000791b */ /* 0x023fe20003800000 */
.L_x_1435:
[----:B------:R-:W-:Y:S05]  /*1be80*/  BSYNC B0 ;  /* 0x0000000000007941 */ /* 0x000fea0003800000 */
.L_x_1434:
[----:B------:R0:W-:Y:S01]  /*1be90*/  STL [R1+0xc], R14 ;  /* 0x00000c0e01007387 */ /* 0x0001e20000100800 */
[----:B------:R-:W-:Y:S05]  /*1bea0*/  BRA `(.L_x_1436) ;  /* 0xfffffe9c00607947 */ /* 0x000fea000383ffff */
.L_x_1190:
        /* <DEDUP_REMOVED lines=8> */
.L_x_1438:
[----:B------:R-:W-:Y:S05]  /*1bf30*/  BSYNC B1 ;  /* 0x0000000000017941 */ /* 0x000fea0003800000 */
.L_x_1437:
[----:B------:R-:W-:Y:S05]  /*1bf40*/  BRA `(.L_x_1439) ;  /* 0xfffffea800f87947 */ /* 0x000fea000383ffff */
.L_x_1191:
        /* <DEDUP_REMOVED lines=8> */
.L_x_1441:
[----:B------:R-:W-:Y:S05]  /*1bfd0*/  BSYNC B1 ;  /* 0x0000000000017941 */ /* 0x000fea0003800000 */
.L_x_1440:
[----:B------:R-:W-:Y:S05]  /*1bfe0*/  BRA `(.L_x_1442) ;  /* 0xfffffea800d87947 */ /* 0x000fea000383ffff */
.L_x_1192:
        /* <DEDUP_REMOVED lines=8> */
.L_x_1444:
[----:B------:R-:W-:Y:S05]  /*1c070*/  BSYNC B1 ;  /* 0x0000000000017941 */ /* 0x000fea0003800000 */
.L_x_1443:
[----:B------:R-:W-:Y:S05]  /*1c080*/  BRA `(.L_x_1445) ;  /* 0xfffffea800b87947 */ /* 0x000fea000383ffff */
.L_x_1193:
        /* <DEDUP_REMOVED lines=8> */
.L_x_1447:
[----:B------:R-:W-:Y:S05]  /*1c110*/  BSYNC B1 ;  /* 0x0000000000017941 */ /* 0x000fea0003800000 */
.L_x_1446:
[----:B------:R-:W-:Y:S05]  /*1c120*/  BRA `(.L_x_1448) ;  /* 0xfffffea800987947 */ /* 0x000fea000383ffff */
.L_x_1194:
[----:B------:R-:W-:Y:S01]  /*1c130*/  BSSY B1, `(.L_x_1449) ;  /* 0x0000008000017945 */ /* 0x000fe20003800000 */
[----:B------:R-:W-:Y:S02]  /*1c140*/  IMAD.MOV.U32 R13, RZ, RZ, R5 ;  /* 0x000000ffff0d7224 */ /* 0x000fe400078e0005 */
[----:B------:R-:W-:Y:S02]  /*1c150*/  IMAD.MOV.U32 R12, RZ, RZ, 0x1 ;  /* 0x00000001ff0c7424 */ /* 0x000fe400078e00ff */
[----:B------:R-:W-:Y:S02]  /*1c160*/  IMAD.MOV.U32 R11, RZ, RZ, 0x1c1f ;  /* 0x00001c1fff0b7424 */ /* 0x000fe400078e00ff */
[----:B------:R-:W-:-:S07]  /*1c170*/  IMAD.MOV.U32 R15, RZ, RZ, -0x1 ;  /* 0xffffffffff0f7424 */ /* 0x000fce00078e00ff */
[----:B-----5:R-:W-:Y:S05]  /*1c180*/  WARPSYNC.COLLECTIVE R15, `(.L_x_1450) ;  /* 0x000000000f087348 */ /* 0x020fea0003c00000 */
[----:B------:R0:W1:Y:S02]  /*1c190*/  SHFL.IDX P6, R14, R13, R12, R11 ;  /* 0x0000000c0d0e7389 */ /* 0x00006400000c000b */
[----:B01---5:R-:W-:Y:S01]  /*1c1a0*/  ENDCOLLECTIVE ;  /* 0x000000000000791b */ /* 0x023fe20003800000 */
.L_x_1450:
[----:B------:R-:W-:Y:S05]  /*1c1b0*/  BSYNC B1 ;  /* 0x0000000000017941 */ /* 0x000fea0003800000 */
.L_x_1449:
[----:B------:R-:W-:Y:S05]  /*1c1c0*/  BRA `(.L_x_1451) ;  /* 0xfffffea800787947 */ /* 0x000fea000383ffff */
.L_x_1195:
        /* <DEDUP_REMOVED lines=8> */
.L_x_1453:
[----:B------:R-:W-:Y:S05]  /*1c250*/  BSYNC B1 ;  /* 0x0000000000017941 */ /* 0x000fea0003800000 */
.L_x_1452:
[----:B------:R-:W-:Y:S05]  /*1c260*/  BRA `(.L_x_1454) ;  /* 0xfffffea800587947 */ /* 0x000fea000383ffff */
.L_x_1196:
        /* <DEDUP_REMOVED lines=8> */
.L_x_1456:
[----:B------:R-:W-:Y:S05]  /*1c2f0*/  BSYNC B1 ;  /* 0x0000000000017941 */ /* 0x000fea0003800000 */
.L_x_1455:
[----:B------:R-:W-:Y:S05]  /*1c300*/  BRA `(.L_x_1457) ;  /* 0xfffffea800387947 */ /* 0x000fea000383ffff */
.L_x_1197:
        /* <DEDUP_REMOVED lines=8> */
.L_x_1459:
[----:B------:R-:W-:Y:S05]  /*1c390*/  BSYNC B1 ;  /* 0x0000000000017941 */ /* 0x000fea0003800000 */
.L_x_1458:
[----:B------:R-:W-:Y:S05]  /*1c3a0*/  BRA `(.L_x_1460) ;  /* 0xfffffea800187947 */ /* 0x000fea000383ffff */
.L_x_1199:
[----:B0-----:R0:W1:Y:S02]  /*1c3b0*/  SYNCS.PHASECHK.TRANS64.TRYWAIT P2, [R2+URZ+0x16800], R7 ;  /* 0x01680007020075a7 */ /* 0x001064000804017f */
[----:B-1----:R-:W-:Y:S05]  /*1c3c0*/  @!P2 NANOSLEEP.SYNCS 0x989680 ;  /* 0x009896800000a95d */ /* 0x002fea0003900000 */
[----:B------:R-:W1:Y:S02]  /*1c3d0*/  @!P2 SYNCS.PHASECHK.TRANS64 P2, [R2+URZ+0x16800], R7 ;  /* 0x016800070200a5a7 */ /* 0x000e64000804007f */
[----:B-1----:R-:W-:Y:S05]  /*1c3e0*/  @!P2 BRA `(.L_x_1199) ;  /* 0xfffffffc00f0a947 */ /* 0x002fea000383ffff */
[----:B------:R-:W-:Y:S05]  /*1c3f0*/  BRA `(.L_x_1461) ;  /* 0xfffffea800ac7947 */ /* 0x000fea000383ffff */
.L_x_1207:
        /* <DEDUP_REMOVED lines=8> */
.L_x_1463:
[----:B------:R-:W-:Y:S05]  /*1c480*/  BSYNC B1 ;  /* 0x0000000000017941 */ /* 0x000fea0003800000 */
.L_x_1462:
[----:B------:R-:W-:Y:S05]  /*1c490*/  BRA `(.L_x_1464) ;  /* 0xfffffeb800bc7947 */ /* 0x000fea000383ffff */
.L_x_1208:
        /* <DEDUP_REMOVED lines=8> */
.L_x_1466:
[----:B------:R-:W-:Y:S05]  /*1c520*/  BSYNC B1 ;  /* 0x0000000000017941 */ /* 0x000fea0003800000 */
.L_x_1465:
[----:B------:R-:W-:Y:S05]  /*1c530*/  BRA `(.L_x_1467) ;  /* 0xfffffeb8009c7947 */ /* 0x000fea000383ffff */
.L_x_1209:
        /* <DEDUP_REMOVED lines=8> */
.L_x_1469:
[----:B------:R-:W-:Y:S05]  /*1c5c0*/  BSYNC B1 ;  /* 0x0000000000017941 */ /* 0x000fea0003800000 */
.L_x_1468:
[----:B------:R-:W-:Y:S05]  /*1c5d0*/  BRA `(.L_x_1470) ;  /* 0xfffffeb8007c7947 */ /* 0x000fea000383ffff */
.L_x_1210:
        /* <DEDUP_REMOVED lines=8> */
.L_x_1472:
[----:B------:R-:W-:Y:S05]  /*1c660*/  BSYNC B1 ;  /* 0x0000000000017941 */ /* 0x000fea0003800000 */
.L_x_1471:
[----:B------:R-:W-:Y:S05]  /*1c670*/  BRA `(.L_x_1473) ;  /* 0xfffffeb8005c7947 */ /* 0x000fea000383ffff */
.L_x_1211:
        /* <DEDUP_REMOVED lines=8> */
.L_x_1475:
[----:B------:R-:W-:Y:S05]  /*1c700*/  BSYNC B1 ;  /* 0x0000000000017941 */ /* 0x000fea0003800000 */
.L_x_1474:
[----:B------:R-:W-:Y:S05]  /*1c710*/  BRA `(.L_x_1476) ;  /* 0xfffffeb8003c7947 */ /* 0x000fea000383ffff */
.L_x_1212:
        /* <DEDUP_REMOVED lines=8> */
.L_x_1478:
[----:B------:R-:W-:Y:S05]  /*1c7a0*/  BSYNC B1 ;  /* 0x0000000000017941 */ /* 0x000fea0003800000 */
.L_x_1477:
[----:B------:R-:W-:Y:S05]  /*1c7b0*/  BRA `(.L_x_1479) ;  /* 0xfffffeb800207947 */ /* 0x000fea000383ffff */
.L_x_1213:
        /* <DEDUP_REMOVED lines=8> */
.L_x_1481:
[----:B------:R-:W-:Y:S05]  /*1c840*/  BSYNC B1 ;  /* 0x0000000000017941 */ /* 0x000fea0003800000 */
.L_x_1480:
[----:B------:R-:W-:Y:S05]  /*1c850*/  BRA `(.L_x_1482) ;  /* 0xfffffeb800047947 */ /* 0x000fea000383ffff */
.L_x_1214:
        /* <DEDUP_REMOVED lines=8> */
.L_x_1484:
[----:B------:R-:W-:Y:S05]  /*1c8e0*/  BSYNC B1 ;  /* 0x0000000000017941 */ /* 0x000fea0003800000 */
.L_x_1483:
[----:B------:R-:W-:Y:S05]  /*1c8f0*/  BRA `(.L_x_1485) ;  /* 0xfffffeb400e87947 */ /* 0x000fea000383ffff */
.L_x_1216:
[----:B0-----:R0:W1:Y:S02]  /*1c900*/  SYNCS.PHASECHK.TRANS64.TRYWAIT P2, [R2+URZ+0x16800], R9 ;  /* 0x01680009020075a7 */ /* 0x001064000804017f */
[----:B-1----:R-:W-:Y:S05]  /*1c910*/  @!P2 NANOSLEEP.SYNCS 0x989680 ;  /* 0x009896800000a95d */ /* 0x002fea0003900000 */
[----:B------:R-:W1:Y:S02]  /*1c920*/  @!P2 SYNCS.PHASECHK.TRANS64 P2, [R2+URZ+0x16800], R9 ;  /* 0x016800090200a5a7 */ /* 0x000e64000804007f */
[----:B-1----:R-:W-:Y:S05]  /*1c930*/  @!P2 BRA `(.L_x_1216) ;  /* 0xfffffffc00f0a947 */ /* 0x002fea000383ffff */
[----:B------:R-:W-:Y:S05]  /*1c940*/  BRA `(.L_x_1486) ;  /* 0xfffffeb8004c7947 */ /* 0x000fea000383ffff */
.L_x_1222:
[----:B-1----:R1:W2:Y:S02]  /*1c950*/  SYNCS.PHASECHK.TRANS64.TRYWAIT P2, [R7+URZ+0x16830], R0 ;  /* 0x01683000070075a7 */ /* 0x0022a4000804017f */
[----:B--2---:R-:W-:Y:S05]  /*1c960*/  @!P2 NANOSLEEP.SYNCS 0x989680 ;  /* 0x009896800000a95d */ /* 0x004fea0003900000 */
[----:B------:R-:W2:Y:S02]  /*1c970*/  @!P2 SYNCS.PHASECHK.TRANS64 P2, [R7+URZ+0x16830], R0 ;  /* 0x016830000700a5a7 */ /* 0x000ea4000804007f */
[----:B--2---:R-:W-:Y:S05]  /*1c980*/  @!P2 BRA `(.L_x_1222) ;  /* 0xfffffffc00f0a947 */ /* 0x004fea000383ffff */
[----:B------:R-:W-:Y:S05]  /*1c990*/  BRA `(.L_x_1221) ;  /* 0xfffffec800047947 */ /* 0x000fea000383ffff */
.L_x_1240:
[----:B-1----:R1:W2:Y:S02]  /*1c9a0*/  SYNCS.PHASECHK.TRANS64.TRYWAIT P3, [R13+URZ+0x16830], R12 ;  /* 0x0168300c0d0075a7 */ /* 0x0022a4000806017f */
[----:B--2---:R-:W-:Y:S05]  /*1c9b0*/  @!P3 NANOSLEEP.SYNCS 0x989680 ;  /* 0x009896800000b95d */ /* 0x004fea0003900000 */
[----:B------:R-:W2:Y:S02]  /*1c9c0*/  @!P3 SYNCS.PHASECHK.TRANS64 P3, [R13+URZ+0x16830], R12 ;  /* 0x0168300c0d00b5a7 */ /* 0x000ea4000806007f */
[----:B--2---:R-:W-:Y:S05]  /*1c9d0*/  @!P3 BRA `(.L_x_1240) ;  /* 0xfffffffc00f0b947 */ /* 0x004fea000383ffff */
[----:B------:R-:W-:Y:S05]  /*1c9e0*/  BRA `(.L_x_1239) ;  /* 0xfffffef800c87947 */ /* 0x000fea000383ffff */
.L_x_1244:
[----:B-1----:R1:W2:Y:S02]  /*1c9f0*/  SYNCS.PHASECHK.TRANS64.TRYWAIT P2, [R13+URZ+0x16850], R12 ;  /* 0x0168500c0d0075a7 */ /* 0x0022a4000804017f */
[----:B--2---:R-:W-:Y:S05]  /*1ca00*/  @!P2 NANOSLEEP.SYNCS 0x989680 ;  /* 0x009896800000a95d */ /* 0x004fea0003900000 */
[----:B------:R-:W2:Y:S02]  /*1ca10*/  @!P2 SYNCS.PHASECHK.TRANS64 P2, [R13+URZ+0x16850], R12 ;  /* 0x0168500c0d00a5a7 */ /* 0x000ea4000804007f */
[----:B--2---:R-:W-:Y:S05]  /*1ca20*/  @!P2 BRA `(.L_x_1244) ;  /* 0xfffffffc00f0a947 */ /* 0x004fea000383ffff */
[----:B------:R-:W-:Y:S05]  /*1ca30*/  BRA `(.L_x_1241) ;  /* 0xfffffefc00887947 */ /* 0x000fea000383ffff */
.L_x_1263:
[----:B-1----:R1:W2:Y:S02]  /*1ca40*/  SYNCS.PHASECHK.TRANS64.TRYWAIT P3, [R0+URZ+0x16830], R3 ;  /* 0x01683003000075a7 */ /* 0x0022a4000806017f */
[----:B--2---:R-:W-:Y:S05]  /*1ca50*/  @!P3 NANOSLEEP.SYNCS 0x989680 ;  /* 0x009896800000b95d */ /* 0x004fea0003900000 */
[----:B------:R-:W2:Y:S02]  /*1ca60*/  @!P3 SYNCS.PHASECHK.TRANS64 P3, [R0+URZ+0x16830], R3 ;  /* 0x016830030000b5a7 */ /* 0x000ea4000806007f */
[----:B--2---:R-:W-:Y:S05]  /*1ca70*/  @!P3 BRA `(.L_x_1263) ;  /* 0xfffffffc00f0b947 */ /* 0x004fea000383ffff */
[----:B------:R-:W-:Y:S05]  /*1ca80*/  BRA `(.L_x_1262) ;  /* 0xffffff2c00147947 */ /* 0x000fea000383ffff */
.L_x_1267:
[----:B-1----:R1:W2:Y:S02]  /*1ca90*/  SYNCS.PHASECHK.TRANS64.TRYWAIT P2, [R3+URZ+0x16850], R0 ;  /* 0x01685000030075a7 */ /* 0x0022a4000804017f */
[----:B--2---:R-:W-:Y:S05]  /*1caa0*/  @!P2 NANOSLEEP.SYNCS 0x989680 ;  /* 0x009896800000a95d */ /* 0x004fea0003900000 */
[----:B------:R-:W2:Y:S02]  /*1cab0*/  @!P2 SYNCS.PHASECHK.TRANS64 P2, [R3+URZ+0x16850], R0 ;  /* 0x016850000300a5a7 */ /* 0x000ea4000804007f */
[----:B--2---:R-:W-:Y:S05]  /*1cac0*/  @!P2 BRA `(.L_x_1267) ;  /* 0xfffffffc00f0a947 */ /* 0x004fea000383ffff */
[----:B------:R-:W-:Y:S05]  /*1cad0*/  BRA `(.L_x_1264) ;  /* 0xffffff2c00d47947 */ /* 0x000fea000383ffff */
.L_x_1274:
[----:B-1----:R1:W2:Y:S02]  /*1cae0*/  SYNCS.PHASECHK.TRANS64.TRYWAIT P3, [R0+URZ+0x16830], R3 ;  /* 0x01683003000075a7 */ /* 0x0022a4000806017f */
[----:B--2---:R-:W-:Y:S05]  /*1caf0*/  @!P3 NANOSLEEP.SYNCS 0x989680 ;  /* 0x009896800000b95d */ /* 0x004fea0003900000 */
[----:B------:R-:W2:Y:S02]  /*1cb00*/  @!P3 SYNCS.PHASECHK.TRANS64 P3, [R0+URZ+0x16830], R3 ;  /* 0x016830030000b5a7 */ /* 0x000ea4000806007f */
[----:B--2---:R-:W-:Y:S05]  /*1cb10*/  @!P3 BRA `(.L_x_1274) ;  /* 0xfffffffc00f0b947 */ /* 0x004fea000383ffff */
[----:B------:R-:W-:Y:S05]  /*1cb20*/  BRA `(.L_x_1273) ;  /* 0xffffff4800d47947 */ /* 0x000fea000383ffff */
.L_x_1278:
[----:B-1----:R1:W2:Y:S02]  /*1cb30*/  SYNCS.PHASECHK.TRANS64.TRYWAIT P2, [R3+URZ+0x16850], R0 ;  /* 0x01685000030075a7 */ /* 0x0022a4000804017f */
[----:B--2---:R-:W-:Y:S05]  /*1cb40*/  @!P2 NANOSLEEP.SYNCS 0x989680 ;  /* 0x009896800000a95d */ /* 0x004fea0003900000 */
[----:B------:R-:W2:Y:S02]  /*1cb50*/  @!P2 SYNCS.PHASECHK.TRANS64 P2, [R3+URZ+0x16850], R0 ;  /* 0x016850000300a5a7 */ /* 0x000ea4000804007f */
[----:B--2---:R-:W-:Y:S05]  /*1cb60*/  @!P2 BRA `(.L_x_1278) ;  /* 0xfffffffc00f0a947 */ /* 0x004fea000383ffff */
[----:B------:R-:W-:Y:S05]  /*1cb70*/  BRA `(.L_x_1275) ;  /* 0xffffff4c00947947 */ /* 0x000fea000383ffff */
.L_x_1291:
[----:B-1----:R1:W2:Y:S02]  /*1cb80*/  SYNCS.PHASECHK.TRANS64.TRYWAIT P0, [R11+URZ+0x16850], R4 ;  /* 0x016850040b0075a7 */ /* 0x0022a4000800017f */
[----:B--2---:R-:W-:Y:S05]  /*1cb90*/  @!P0 NANOSLEEP.SYNCS 0x989680 ;  /* 0x009896800000895d */ /* 0x004fea0003900000 */
[----:B------:R-:W2:Y:S02]  /*1cba0*/  @!P0 SYNCS.PHASECHK.TRANS64 P0, [R11+URZ+0x16850], R4 ;  /* 0x016850040b0085a7 */ /* 0x000ea4000800007f */
[----:B--2---:R-:W-:Y:S05]  /*1cbb0*/  @!P0 BRA `(.L_x_1291) ;  /* 0xfffffffc00f08947 */ /* 0x004fea000383ffff */
[----:B------:R-:W-:Y:S05]  /*1cbc0*/  BRA `(.L_x_1290) ;  /* 0xffffff7800547947 */ /* 0x000fea000383ffff */
.L_x_1333:
[----:B------:R-:W0:Y:S01]  /*1cbd0*/  S2R R13, SR_TID.X ;  /* 0x00000000000d7919 */ /* 0x000e220000002100 */
[----:B------:R-:W-:Y:S01]  /*1cbe0*/  BSSY B1, `(.L_x_1487) ;  /* 0x0000009000017945 */ /* 0x000fe20003800000 */
[----:B------:R-:W-:Y:S02]  /*1cbf0*/  IMAD.MOV.U32 R12, RZ, RZ, RZ ;  /* 0x000000ffff0c7224 */ /* 0x000fe400078e00ff */
[----:B------:R-:W-:Y:S02]  /*1cc00*/  IMAD.MOV.U32 R11, RZ, RZ, 0x1f ;  /* 0x0000001fff0b7424 */ /* 0x000fe400078e00ff */
[----:B------:R-:W-:Y:S01]  /*1cc10*/  IMAD.MOV.U32 R15, RZ, RZ, -0x1 ;  /* 0xffffffffff0f7424 */ /* 0x000fe200078e00ff */
[----:B0-----:R-:W-:-:S04]  /*1cc20*/  SHF.R.U32.HI R13, RZ, 0x5, R13 ;  /* 0x00000005ff0d7819 */ /* 0x001fc8000001160d */
[----:B------:R-:W-:-:S07]  /*1cc30*/  LOP3.LUT R13, R13, 0x3, RZ, 0xc0, !PT ;  /* 0x000000030d0d7812 */ /* 0x000fce00078ec0ff */
[----:B-1----:R-:W-:Y:S05]  /*1cc40*/  WARPSYNC.COLLECTIVE R15, `(.L_x_1488) ;  /* 0x000000000f087348 */ /* 0x002fea0003c00000 */
[----:B------:R0:W2:Y:S02]  /*1cc50*/  SHFL.IDX P6, R14, R13, R12, R11 ;  /* 0x0000000c0d0e7389 */ /* 0x0000a400000c000b */
[----:B012---:R-:W-:Y:S01]  /*1cc60*/  ENDCOLLECTIVE ;  /* 0x000000000000791b */ /* 0x007fe20003800000 */
.L_x_1488:
[----:B------:R-:W-:Y:S05]  /*1cc70*/  BSYNC B1 ;  /* 0x0000000000017941 */ /* 0x000fea0003800000 */
.L_x_1487:
[----:B------:R-:W-:Y:S05]  /*1cc80*/  BRA `(.L_x_1489) ;  /* 0xffffffb000607947 */ /* 0x000fea000383ffff */
.L_x_1334:
[----:B------:R-:W-:Y:S01]  /*1cc90*/  BSSY B1, `(.L_x_1490) ;  /* 0x0000006000017945 */ /* 0x000fe20003800000 */
[----:B------:R-:W-:-:S07]  /*1cca0*/  IMAD.MOV.U32 R15, RZ, RZ, -0x1 ;  /* 0xffffffffff0f7424 */ /* 0x000fce00078e00ff */
[----:B-1----:R-:W-:Y:S05]  /*1ccb0*/  WARPSYNC.COLLECTIVE R15, `(.L_x_1491) ;  /* 0x000000000f0c7348 */ /* 0x002fea0003c00000 */
[----:B------:R-:W-:Y:S02]  /*1ccc0*/  ELECT P6, UR62, PT ;  /* 0x00000000003e782f */ /* 0x000fe400038c0000 */
[----:B------:R-:W-:Y:S01]  /*1ccd0*/  MOV R14, UR62 ;  /* 0x0000003e000e7c02 */ /* 0x000fe20008000f00 */
[----:B-1----:R-:W-:Y:S10]  /*1cce0*/  ENDCOLLECTIVE ;  /* 0x000000000000791b */ /* 0x002ff40003800000 */
.L_x_1491:
[----:B------:R-:W-:Y:S05]  /*1ccf0*/  BSYNC B1 ;  /* 0x0000000000017941 */ /* 0x000fea0003800000 */
.L_x_1490:
[----:B------:R-:W-:Y:S05]  /*1cd00*/  BRA `(.L_x_1492) ;  /* 0xffffffb0004c7947 */ /* 0x000fea000383ffff */
.L_x_1336:
[----:B0-----:R0:W2:Y:S02]  /*1cd10*/  SYNCS.PHASECHK.TRANS64.TRYWAIT P0, [R8+URZ+0x16820], R9 ;  /* 0x01682009080075a7 */ /* 0x0010a4000800017f */
[----:B--2---:R-:W-:Y:S05]  /*1cd20*/  @!P0 NANOSLEEP.SYNCS 0x989680 ;  /* 0x009896800000895d */ /* 0x004fea0003900000 */
[----:B------:R-:W2:Y:S02]  /*1cd30*/  @!P0 SYNCS.PHASECHK.TRANS64 P0, [R8+URZ+0x16820], R9 ;  /* 0x01682009080085a7 */ /* 0x000ea4000800007f */
[----:B--2---:R-:W-:Y:S05]  /*1cd40*/  @!P0 BRA `(.L_x_1336) ;  /* 0xfffffffc00f08947 */ /* 0x004fea000383ffff */
[----:B------:R-:W-:Y:S05]  /*1cd50*/  BRA `(.L_x_1493) ;  /* 0xffffffb000687947 */ /* 0x000fea000383ffff */
.L_x_1339:
[----:B0-----:R0:W2:Y:S02]  /*1cd60*/  SYNCS.PHASECHK.TRANS64.TRYWAIT P0, [R9+URZ+0x168a0], R12 ;  /* 0x0168a00c090075a7 */ /* 0x0010a4000800017f */
[----:B--2---:R-:W-:Y:S05]  /*1cd70*/  @!P0 NANOSLEEP.SYNCS 0x989680 ;  /* 0x009896800000895d */ /* 0x004fea0003900000 */
[----:B------:R-:W2:Y:S02]  /*1cd80*/  @!P0 SYNCS.PHASECHK.TRANS64 P0, [R9+URZ+0x168a0], R12 ;  /* 0x0168a00c090085a7 */ /* 0x000ea4000800007f */
[----:B--2---:R-:W-:Y:S05]  /*1cd90*/  @!P0 BRA `(.L_x_1339) ;  /* 0xfffffffc00f08947 */ /* 0x004fea000383ffff */
[----:B------:R-:W-:Y:S05]  /*1cda0*/  BRA `(.L_x_1494) ;  /* 0xffffffb000707947 */ /* 0x000fea000383ffff */
.L_x_1341:
[----:B---3--:R3:W4:Y:S02]  /*1cdb0*/  SYNCS.PHASECHK.TRANS64.TRYWAIT P0, [R9+URZ+0x168c0], R12 ;  /* 0x0168c00c090075a7 */ /* 0x008724000800017f */
[----:B----4-:R-:W-:Y:S05]  /*1cdc0*/  @!P0 NANOSLEEP.SYNCS 0x989680 ;  /* 0x009896800000895d */ /* 0x010fea0003900000 */
[----:B------:R-:W4:Y:S02]  /*1cdd0*/  @!P0 SYNCS.PHASECHK.TRANS64 P0, [R9+URZ+0x168c0], R12 ;  /* 0x0168c00c090085a7 */ /* 0x000f24000800007f */
[----:B----4-:R-:W-:Y:S05]  /*1cde0*/  @!P0 BRA `(.L_x_1341) ;  /* 0xfffffffc00f08947 */ /* 0x010fea000383ffff */
[----:B------:R-:W-:Y:S05]  /*1cdf0*/  BRA `(.L_x_1495) ;  /* 0xffffffb000c87947 */ /* 0x000fea000383ffff */
.L_x_1345:
[----:B0-----:R0:W2:Y:S02]  /*1ce00*/  SYNCS.PHASECHK.TRANS64.TRYWAIT P0, [R12+URZ+0x168a0], R9 ;  /* 0x0168a0090c0075a7 */ /* 0x0010a4000800017f */
[----:B--2---:R-:W-:Y:S05]  /*1ce10*/  @!P0 NANOSLEEP.SYNCS 0x989680 ;  /* 0x009896800000895d */ /* 0x004fea0003900000 */
[----:B------:R-:W2:Y:S02]  /*1ce20*/  @!P0 SYNCS.PHASECHK.TRANS64 P0, [R12+URZ+0x168a0], R9 ;  /* 0x0168a0090c0085a7 */ /* 0x000ea4000800007f */
[----:B--2---:R-:W-:Y:S05]  /*1ce30*/  @!P0 BRA `(.L_x_1345) ;  /* 0xfffffffc00f08947 */ /* 0x004fea000383ffff */
[----:B------:R-:W-:Y:S05]  /*1ce40*/  BRA `(.L_x_1496) ;  /* 0xffffffb400507947 */ /* 0x000fea000383ffff */
.L_x_1347:
[----:B--2---:R2:W3:Y:S02]  /*1ce50*/  SYNCS.PHASECHK.TRANS64.TRYWAIT P1, [R12+URZ+0x168c0], R9 ;  /* 0x0168c0090c0075a7 */ /* 0x0044e4000802017f */
[----:B---3--:R-:W-:Y:S05]  /*1ce60*/  @!P1 NANOSLEEP.SYNCS 0x989680 ;  /* 0x009896800000995d */ /* 0x008fea0003900000 */
[----:B------:R-:W3:Y:S02]  /*1ce70*/  @!P1 SYNCS.PHASECHK.TRANS64 P1, [R12+URZ+0x168c0], R9 ;  /* 0x0168c0090c0095a7 */ /* 0x000ee4000802007f */
[----:B---3--:R-:W-:Y:S05]  /*1ce80*/  @!P1 BRA `(.L_x_1347) ;  /* 0xfffffffc00f09947 */ /* 0x008fea000383ffff */
[----:B------:R-:W-:Y:S05]  /*1ce90*/  BRA `(.L_x_1497) ;  /* 0xffffffb400a47947 */ /* 0x000fea000383ffff */
.L_x_1365:
        /* <DEDUP_REMOVED lines=11> */
.L_x_1499:
[----:B------:R-:W-:Y:S05]  /*1cf50*/  BSYNC B0 ;  /* 0x0000000000007941 */ /* 0x000fea0003800000 */
.L_x_1498:
[----:B------:R-:W-:Y:S05]  /*1cf60*/  BRA `(.L_x_1500) ;  /* 0xffffffc000a47947 */ /* 0x000fea000383ffff */
.L_x_1366:
[----:B------:R-:W-:Y:S01]  /*1cf70*/  BSSY B0, `(.L_x_1501) ;  /* 0x0000006000007945 */ /* 0x000fe20003800000 */
[----:B------:R-:W-:-:S07]  /*1cf80*/  IMAD.MOV.U32 R15, RZ, RZ, -0x1 ;  /* 0xffffffffff0f7424 */ /* 0x000fce00078e00ff */
[----:B-1----:R-:W-:Y:S05]  /*1cf90*/  WARPSYNC.COLLECTIVE R15, `(.L_x_1502) ;  /* 0x000000000f0c7348 */ /* 0x002fea0003c00000 */
[----:B------:R-:W-:Y:S02]  /*1cfa0*/  ELECT P6, UR62, PT ;  /* 0x00000000003e782f */ /* 0x000fe400038c0000 */
[----:B------:R-:W-:Y:S01]  /*1cfb0*/  MOV R14, UR62 ;  /* 0x0000003e000e7c02 */ /* 0x000fe20008000f00 */
[----:B-1----:R-:W-:Y:S10]  /*1cfc0*/  ENDCOLLECTIVE ;  /* 0x000000000000791b */ /* 0x002ff40003800000 */
.L_x_1502:
[----:B------:R-:W-:Y:S05]  /*1cfd0*/  BSYNC B0 ;  /* 0x0000000000007941 */ /* 0x000fea0003800000 */
.L_x_1501:
[----:B------:R-:W-:Y:S05]  /*1cfe0*/  BRA `(.L_x_1503) ;  /* 0xffffffc000947947 */ /* 0x000fea000383ffff */
.L_x_1369:
[----:B--2---:R2:W3:Y:S02]  /*1cff0*/  SYNCS.PHASECHK.TRANS64.TRYWAIT P0, [R5+URZ+0x16840], R4 ;  /* 0x01684004050075a7 */ /* 0x0044e4000800017f */
[----:B---3--:R-:W-:Y:S05]  /*1d000*/  @!P0 NANOSLEEP.SYNCS 0x989680 ;  /* 0x009896800000895d */ /* 0x008fea0003900000 */
[----:B------:R-:W3:Y:S02]  /*1d010*/  @!P0 SYNCS.PHASECHK.TRANS64 P0, [R5+URZ+0x16840], R4 ;  /* 0x01684004050085a7 */ /* 0x000ee4000800007f */
[----:B---3--:R-:W-:Y:S05]  /*1d020*/  @!P0 BRA `(.L_x_1369) ;  /* 0xfffffffc00f08947 */ /* 0x008fea000383ffff */
[----:B------:R-:W-:Y:S05]  /*1d030*/  BRA `(.L_x_1504) ;  /* 0xffffffc000e47947 */ /* 0x000fea000383ffff */
.L_x_1372:
[----:B0-----:R0:W2:Y:S02]  /*1d040*/  SYNCS.PHASECHK.TRANS64.TRYWAIT P0, [R27+URZ+0x16820], R4 ;  /* 0x016820041b0075a7 */ /* 0x0010a4000800017f */
[----:B--2---:R-:W-:Y:S05]  /*1d050*/  @!P0 NANOSLEEP.SYNCS 0x989680 ;  /* 0x009896800000895d */ /* 0x004fea0003900000 */
[----:B------:R-:W2:Y:S02]  /*1d060*/  @!P0 SYNCS.PHASECHK.TRANS64 P0, [R27+URZ+0x16820], R4 ;  /* 0x016820041b0085a7 */ /* 0x000ea4000800007f */
[----:B--2---:R-:W-:Y:S05]  /*1d070*/  @!P0 BRA `(.L_x_1372) ;  /* 0xfffffffc00f08947 */ /* 0x004fea000383ffff */
[----:B------:R-:W-:Y:S05]  /*1d080*/  BRA `(.L_x_1505) ;  /* 0xffffffc400a47947 */ /* 0x000fea000383ffff */
.L_x_1380:
[----:B0-----:R0:W2:Y:S02]  /*1d090*/  SYNCS.PHASECHK.TRANS64.TRYWAIT P0, [R3+URZ+0x16840], R2 ;  /* 0x01684002030075a7 */ /* 0x0010a4000800017f */
[----:B--2---:R-:W-:Y:S05]  /*1d0a0*/  @!P0 NANOSLEEP.SYNCS 0x989680 ;  /* 0x009896800000895d */ /* 0x004fea0003900000 */
[----:B------:R-:W2:Y:S02]  /*1d0b0*/  @!P0 SYNCS.PHASECHK.TRANS64 P0, [R3+URZ+0x16840], R2 ;  /* 0x01684002030085a7 */ /* 0x000ea4000800007f */
[----:B--2---:R-:W-:Y:S05]  /*1d0c0*/  @!P0 BRA `(.L_x_1380) ;  /* 0xfffffffc00f08947 */ /* 0x004fea000383ffff */
[----:B------:R-:W-:Y:S05]  /*1d0d0*/  BRA `(.L_x_1506) ;  /* 0xffffffc8004c7947 */ /* 0x000fea000383ffff */
.L_x_1382:
[----:B0-----:R0:W2:Y:S02]  /*1d0e0*/  SYNCS.PHASECHK.TRANS64.TRYWAIT P0, [R2+URZ+0x60], R5 ;  /* 0x00006005020075a7 */ /* 0x0010a4000800017f */
[----:B--2---:R-:W-:Y:S05]  /*1d0f0*/  @!P0 NANOSLEEP.SYNCS 0x989680 ;  /* 0x009896800000895d */ /* 0x004fea0003900000 */
[----:B------:R-:W2:Y:S02]  /*1d100*/  @!P0 SYNCS.PHASECHK.TRANS64 P0, [R2+URZ+0x60], R5 ;  /* 0x00006005020085a7 */ /* 0x000ea4000800007f */
[----:B--2---:R-:W-:Y:S05]  /*1d110*/  @!P0 BRA `(.L_x_1382) ;  /* 0xfffffffc00f08947 */ /* 0x004fea000383ffff */
[----:B------:R-:W-:Y:S05]  /*1d120*/  BRA `(.L_x_1507) ;  /* 0xffffffc800b07947 */ /* 0x000fea000383ffff */
.L_x_1387:
[----:B--2---:R2:W3:Y:S02]  /*1d130*/  SYNCS.PHASECHK.TRANS64.TRYWAIT P0, [R3+URZ+0x16840], R2 ;  /* 0x01684002030075a7 */ /* 0x0044e4000800017f */
[----:B---3--:R-:W-:Y:S05]  /*1d140*/  @!P0 NANOSLEEP.SYNCS 0x989680 ;  /* 0x009896800000895d */ /* 0x008fea0003900000 */
[----:B------:R-:W3:Y:S02]  /*1d150*/  @!P0 SYNCS.PHASECHK.TRANS64 P0, [R3+URZ+0x16840], R2 ;  /* 0x01684002030085a7 */ /* 0x000ee4000800007f */
[----:B---3--:R-:W-:Y:S05]  /*1d160*/  @!P0 BRA `(.L_x_1387) ;  /* 0xfffffffc00f08947 */ /* 0x008fea000383ffff */
[----:B------:R-:W-:Y:S05]  /*1d170*/  BRA `(.L_x_1508) ;  /* 0xffffffcc00c47947 */ /* 0x000fea000383ffff */
.L_x_1389:
[----:B0-----:R0:W2:Y:S02]  /*1d180*/  SYNCS.PHASECHK.TRANS64.TRYWAIT P1, [R3+URZ+0x60], R24 ;  /* 0x00006018030075a7 */ /* 0x0010a4000802017f */
[----:B--2---:R-:W-:Y:S05]  /*1d190*/  @!P1 NANOSLEEP.SYNCS 0x989680 ;  /* 0x009896800000995d */ /* 0x004fea0003900000 */
[----:B------:R-:W2:Y:S02]  /*1d1a0*/  @!P1 SYNCS.PHASECHK.TRANS64 P1, [R3+URZ+0x60], R24 ;  /* 0x00006018030095a7 */ /* 0x000ea4000802007f */
[----:B--2---:R-:W-:Y:S05]  /*1d1b0*/  @!P1 BRA `(.L_x_1389) ;  /* 0xfffffffc00f09947 */ /* 0x004fea000383ffff */
[----:B------:R-:W-:Y:S05]  /*1d1c0*/  BRA `(.L_x_1509) ;  /* 0xffffffd000287947 */ /* 0x000fea000383ffff */
.L_x_1394:
[----:B--2---:R2:W3:Y:S02]  /*1d1d0*/  SYNCS.PHASECHK.TRANS64.TRYWAIT P0, [R2+URZ+0x16840], R3 ;  /* 0x01684003020075a7 */ /* 0x0044e4000800017f */
[----:B---3--:R-:W-:Y:S05]  /*1d1e0*/  @!P0 NANOSLEEP.SYNCS 0x989680 ;  /* 0x009896800000895d */ /* 0x008fea0003900000 */
[----:B------:R-:W3:Y:S02]  /*1d1f0*/  @!P0 SYNCS.PHASECHK.TRANS64 P0, [R2+URZ+0x16840], R3 ;  /* 0x01684003020085a7 */ /* 0x000ee4000800007f */
[----:B---3--:R-:W-:Y:S05]  /*1d200*/  @!P0 BRA `(.L_x_1394) ;  /* 0xfffffffc00f08947 */ /* 0x008fea000383ffff */
[----:B------:R-:W-:Y:S05]  /*1d210*/  BRA `(.L_x_1510) ;  /* 0xffffffd400087947 */ /* 0x000fea000383ffff */
.L_x_1396:
[----:B0-----:R0:W2:Y:S02]  /*1d220*/  SYNCS.PHASECHK.TRANS64.TRYWAIT P1, [R2+URZ+0x60], R11 ;  /* 0x0000600b020075a7 */ /* 0x0010a4000802017f */
[----:B--2---:R-:W-:Y:S05]  /*1d230*/  @!P1 NANOSLEEP.SYNCS 0x989680 ;  /* 0x009896800000995d */ /* 0x004fea0003900000 */
[----:B------:R-:W2:Y:S02]  /*1d240*/  @!P1 SYNCS.PHASECHK.TRANS64 P1, [R2+URZ+0x60], R11 ;  /* 0x0000600b020095a7 */ /* 0x000ea4000802007f */
[----:B--2---:R-:W-:Y:S05]  /*1d250*/  @!P1 BRA `(.L_x_1396) ;  /* 0xfffffffc00f09947 */ /* 0x004fea000383ffff */
[----:B------:R-:W-:Y:S05]  /*1d260*/  BRA `(.L_x_1511) ;  /* 0xffffffd400707947 */ /* 0x000fea000383ffff */
.L_x_1403:
[----:B0-----:R0:W2:Y:S02]  /*1d270*/  SYNCS.PHASECHK.TRANS64.TRYWAIT P0, [R3+URZ+0x16860], R2 ;  /* 0x01686002030075a7 */ /* 0x0010a4000800017f */
[----:B--2---:R-:W-:Y:S05]  /*1d280*/  @!P0 NANOSLEEP.SYNCS 0x989680 ;  /* 0x009896800000895d */ /* 0x004fea0003900000 */
[----:B------:R-:W2:Y:S02]  /*1d290*/  @!P0 SYNCS.PHASECHK.TRANS64 P0, [R3+URZ+0x16860], R2 ;  /* 0x01686002030085a7 */ /* 0x000ea4000800007f */
[----:B--2---:R-:W-:Y:S05]  /*1d2a0*/  @!P0 BRA `(.L_x_1403) ;  /* 0xfffffffc00f08947 */ /* 0x004fea000383ffff */
[----:B------:R-:W-:Y:S05]  /*1d2b0*/  BRA `(.L_x_1512) ;  /* 0xffffffd8002c7947 */ /* 0x000fea000383ffff */
.L_x_1405:
[----:B------:R-:W-:Y:S01]  /*1d2c0*/  BSSY B0, `(.L_x_1513) ;  /* 0x0000008000007945 */ /* 0x000fe20003800000 */
[----:B------:R-:W-:Y:S02]  /*1d2d0*/  IMAD.MOV.U32 R13, RZ, RZ, R16 ;  /* 0x000000ffff0d7224 */ /* 0x000fe400078e0010 */
[----:B------:R-:W-:Y:S02]  /*1d2e0*/  IMAD.MOV.U32 R12, RZ, RZ, RZ ;  /* 0x000000ffff0c7224 */ /* 0x000fe400078e00ff */
[----:B------:R-:W-:Y:S02]  /*1d2f0*/  IMAD.MOV.U32 R11, RZ, RZ, 0x1f ;  /* 0x0000001fff0b7424 */ /* 0x000fe400078e00ff */
[----:B------:R-:W-:-:S07]  /*1d300*/  IMAD.MOV.U32 R15, RZ, RZ, -0x1 ;  /* 0xffffffffff0f7424 */ /* 0x000fce00078e00ff */
[----:B01----:R-:W-:Y:S05]  /*1d310*/  WARPSYNC.COLLECTIVE R15, `(.L_x_1514) ;  /* 0x000000000f087348 */ /* 0x003fea0003c00000 */
[----:B------:R2:W3:Y:S02]  /*1d320*/  SHFL.IDX P6, R14, R13, R12, R11 ;  /* 0x0000000c0d0e7389 */ /* 0x0004e400000c000b */
[----:B0123--:R-:W-:Y:S01]  /*1d330*/  ENDCOLLECTIVE ;  /* 0x000000000000791b */ /* 0x00ffe20003800000 */
.L_x_1514:
[----:B------:R-:W-:Y:S05]  /*1d340*/  BSYNC B0 ;  /* 0x0000000000007941 */ /* 0x000fea0003800000 */
.L_x_1513:
        /* <DEDUP_REMOVED lines=8> */
.L_x_1515:
[----:B------:R-:W-:Y:S01]  /*1d3d0*/  IMAD.MOV.U32 R5, RZ, RZ, R14 ;  /* 0x000000ffff057224 */ /* 0x000fe200078e000e */
[----:B------:R-:W-:Y:S06]  /*1d3e0*/  BRA `(.L_x_1516) ;  /* 0xffffffd800747947 */ /* 0x000fec000383ffff */
.L_x_1408:
[----:B------:R-:W-:Y:S01]  /*1d3f0*/  BSSY B0, `(.L_x_1517) ;  /* 0x0000008000007945 */ /* 0x000fe20003800000 */
[----:B-----5:R-:W-:Y:S02]  /*1d400*/  IMAD.MOV.U32 R13, RZ, RZ, R2 ;  /* 0x000000ffff0d7224 */ /* 0x020fe400078e0002 */
[----:B------:R-:W-:Y:S02]  /*1d410*/  IMAD.MOV.U32 R12, RZ, RZ, 0x1 ;  /* 0x00000001ff0c7424 */ /* 0x000fe400078e00ff */
[----:B------:R-:W-:Y:S02]  /*1d420*/  IMAD.MOV.U32 R11, RZ, RZ, RZ ;  /* 0x000000ffff0b7224 */ /* 0x000fe400078e00ff */
[----:B------:R-:W-:-:S07]  /*1d430*/  IMAD.MOV.U32 R15, RZ, RZ, -0x1 ;  /* 0xffffffffff0f7424 */ /* 0x000fce00078e00ff */
[----:B01234-:R-:W-:Y:S05]  /*1d440*/  WARPSYNC.COLLECTIVE R15, `(.L_x_1518) ;  /* 0x000000000f087348 */ /* 0x01ffea0003c00000 */
[----:B------:R0:W0:Y:S02]  /*1d450*/  SHFL.UP P6, R14, R13, R12, R11 ;  /* 0x0400000c0d0e7389 */ /* 0x00002400000c000b */
[----:B01234-:R-:W-:Y:S01]  /*1d460*/  ENDCOLLECTIVE ;  /* 0x000000000000791b */ /* 0x01ffe20003800000 */
.L_x_1518:
[----:B------:R-:W-:Y:S05]  /*1d470*/  BSYNC B0 ;  /* 0x0000000000007941 */ /* 0x000fea0003800000 */
.L_x_1517:
[----:B------:R-:W-:Y:S01]  /*1d480*/  ISETP.NE.AND P0, PT, R28, RZ, PT ;  /* 0x000000ff1c00720c */ /* 0x000fe20003f05270 */
        /* <DEDUP_REMOVED lines=9> */
.L_x_1519:
        /* <DEDUP_REMOVED lines=8> */
.L_x_1520:
        /* <DEDUP_REMOVED lines=8> */
.L_x_1521:
        /* <DEDUP_REMOVED lines=8> */
.L_x_1522:
        /* <DEDUP_REMOVED lines=8> */
.L_x_1523:
[----:B------:R-:W-:Y:S05]  /*1d720*/  BRA `(.L_x_1524) ;  /* 0xffffffd800307947 */ /* 0x000fea000383ffff */
.L_x_1413:
        /* <DEDUP_REMOVED lines=8> */
.L_x_1526:
[----:B------:R-:W-:Y:S05]  /*1d7b0*/  BSYNC B0 ;  /* 0x0000000000007941 */ /* 0x000fea0003800000 */
.L_x_1525:
        /* <DEDUP_REMOVED lines=10> */
.L_x_1527:
        /* <DEDUP_REMOVED lines=8> */
.L_x_1528:
        /* <DEDUP_REMOVED lines=8> */
.L_x_1529:
        /* <DEDUP_REMOVED lines=8> */
.L_x_1530:
        /* <DEDUP_REMOVED lines=8> */
.L_x_1531:
[----:B------:R-:W-:Y:S05]  /*1da60*/  BRA `(.L_x_1532) ;  /* 0xffffffd8000c7947 */ /* 0x000fea000383ffff */
.L_x_1415:
[----:B------:R-:W-:Y:S01]  /*1da70*/  BSSY B0, `(.L_x_1533) ;  /* 0x0000006000007945 */ /* 0x000fe20003800000 */
[----:B------:R-:W-:Y:S01]  /*1da80*/  PLOP3.LUT P6, PT, P6, PT, PT, 0x8, 0x0 ;  /* 0x000000000000781c */ /* 0x000fe200037ce170 */
[----:B------:R-:W-:-:S12]  /*1da90*/  IMAD.MOV.U32 R15, RZ, RZ, -0x1 ;  /* 0xffffffffff0f7424 */ /* 0x000fd800078e00ff */
[----:B01----:R-:W-:Y:S05]  /*1daa0*/  WARPSYNC.COLLECTIVE R15, `(.L_x_1534) ;  /* 0x000000000f087348 */ /* 0x003fea0003c00000 */
[----:B------:R-:W-:Y:S01]  /*1dab0*/  VOTE.ANY R14, PT, P6 ;  /* 0x00000000000e7806 */ /* 0x000fe200030e0100 */
[----:B01----:R-:W-:Y:S06]  /*1dac0*/  ENDCOLLECTIVE ;  /* 0x000000000000791b */ /* 0x003fec0003800000 */
.L_x_1534:
[----:B------:R-:W-:Y:S05]  /*1dad0*/  BSYNC B0 ;  /* 0x0000000000007941 */ /* 0x000fea0003800000 */
.L_x_1533:
        /* <DEDUP_REMOVED lines=9> */
.L_x_1535:
[----:B------:R-:W-:Y:S01]  /*1db70*/  IMAD.MOV.U32 R17, RZ, RZ, R14 ;  /* 0x000000ffff117224 */ /* 0x000fe200078e000e */
[----:B------:R-:W-:Y:S06]  /*1db80*/  BRA `(.L_x_1536) ;  /* 0xffffffd400fc7947 */ /* 0x000fec000383ffff */
.L_x_1417:
[----:B------:R-:W-:Y:S01]  /*1db90*/  BSSY B0, `(.L_x_1537) ;  /* 0x0000007000007945 */ /* 0x000fe20003800000 */
[----:B------:R-:W-:Y:S02]  /*1dba0*/  IMAD.MOV.U32 R13, RZ, RZ, R8 ;  /* 0x000000ffff0d7224 */ /* 0x000fe400078e0008 */
[----:B------:R-:W-:Y:S02]  /*1dbb0*/  IMAD.MOV.U32 R11, RZ, RZ, 0x1f ;  /* 0x0000001fff0b7424 */ /* 0x000fe400078e00ff */
[----:B------:R-:W-:-:S07]  /*1dbc0*/  IMAD.MOV.U32 R15, RZ, RZ, -0x1 ;  /* 0xffffffffff0f7424 */ /* 0x000fce00078e00ff */
[----:B0123--:R-:W-:Y:S05]  /*1dbd0*/  WARPSYNC.COLLECTIVE R15, `(.L_x_1538) ;  /* 0x000000000f087348 */ /* 0x00ffea0003c00000 */
[----:B------:R4:W0:Y:S02]  /*1dbe0*/  SHFL.IDX P6, R14, R13, R12, R11 ;  /* 0x0000000c0d0e7389 */ /* 0x00082400000c000b */
[----:B01234-:R-:W-:Y:S01]  /*1dbf0*/  ENDCOLLECTIVE ;  /* 0x000000000000791b */ /* 0x01ffe20003800000 */
.L_x_1538:
[----:B------:R-:W-:Y:S05]  /*1dc00*/  BSYNC B0 ;  /* 0x0000000000007941 */ /* 0x000fea0003800000 */
.L_x_1537:
[----:B------:R-:W-:Y:S05]  /*1dc10*/  BRA `(.L_x_1416) ;  /* 0xffffffd400f47947 */ /* 0x000fea000383ffff */
.L_x_1421:
[----:B0-----:R0:W2:Y:S02]  /*1dc20*/  SYNCS.PHASECHK.TRANS64.TRYWAIT P0, [R9+URZ+0x16820], R0 ;  /* 0x01682000090075a7 */ /* 0x0010a4000800017f */
[----:B--2---:R-:W-:Y:S05]  /*1dc30*/  @!P0 NANOSLEEP.SYNCS 0x989680 ;  /* 0x009896800000895d */ /* 0x004fea0003900000 */
[----:B------:R-:W2:Y:S02]  /*1dc40*/  @!P0 SYNCS.PHASECHK.TRANS64 P0, [R9+URZ+0x16820], R0 ;  /* 0x01682000090085a7 */ /* 0x000ea4000800007f */
[----:B--2---:R-:W-:Y:S05]  /*1dc50*/  @!P0 BRA `(.L_x_1421) ;  /* 0xfffffffc00f08947 */ /* 0x004fea000383ffff */
[----:B------:R-:W-:Y:S05]  /*1dc60*/  BRA `(.L_x_1539) ;  /* 0xffffffdc00607947 */ /* 0x000fea000383ffff */
.L_x_1422:
        /* <DEDUP_REMOVED lines=11> */
.L_x_1541:
[----:B------:R-:W-:Y:S05]  /*1dd20*/  BSYNC B0 ;  /* 0x0000000000007941 */ /* 0x000fea0003800000 */
.L_x_1540:
[----:B------:R-:W-:Y:S05]  /*1dd30*/  BRA `(.L_x_1542) ;  /* 0xffffffdc00487947 */ /* 0x000fea000383ffff */
.L_x_1423:
[----:B------:R-:W-:Y:S01]  /*1dd40*/  BSSY B0, `(.L_x_1543) ;  /* 0x0000006000007945 */ /* 0x000fe20003800000 */
[----:B------:R-:W-:-:S07]  /*1dd50*/  IMAD.MOV.U32 R15, RZ, RZ, -0x1 ;  /* 0xffffffffff0f7424 */ /* 0x000fce00078e00ff */
[----:B01----:R-:W-:Y:S05]  /*1dd60*/  WARPSYNC.COLLECTIVE R15, `(.L_x_1544) ;  /* 0x000000000f0c7348 */ /* 0x003fea0003c00000 */
[----:B------:R-:W-:Y:S02]  /*1dd70*/  ELECT P6, UR62, PT ;  /* 0x00000000003e782f */ /* 0x000fe400038c0000 */
[----:B------:R-:W-:Y:S01]  /*1dd80*/  MOV R14, UR62 ;  /* 0x0000003e000e7c02 */ /* 0x000fe20008000f00 */
[----:B01----:R-:W-:Y:S10]  /*1dd90*/  ENDCOLLECTIVE ;  /* 0x000000000000791b */ /* 0x003ff40003800000 */
.L_x_1544:
[----:B------:R-:W-:Y:S05]  /*1dda0*/  BSYNC B0 ;  /* 0x0000000000007941 */ /* 0x000fea0003800000 */
.L_x_1543:
[----:B------:R-:W-:Y:S05]  /*1ddb0*/  BRA `(.L_x_1545) ;  /* 0xffffffdc003c7947 */ /* 0x000fea000383ffff */
.L_x_1425:
[----:B0-----:R0:W2:Y:S02]  /*1ddc0*/  SYNCS.PHASECHK.TRANS64.TRYWAIT P0, [R7+URZ], R2 ;  /* 0x00000002070075a7 */ /* 0x0010a4000800017f */
[----:B--2---:R-:W-:Y:S05]  /*1ddd0*/  @!P0 NANOSLEEP.SYNCS 0x989680 ;  /* 0x009896800000895d */ /* 0x004fea0003900000 */
[----:B------:R-:W2:Y:S02]  /*1dde0*/  @!P0 SYNCS.PHASECHK.TRANS64 P0, [R7+URZ], R2 ;  /* 0x00000002070085a7 */ /* 0x000ea4000800007f */
[----:B--2---:R-:W-:Y:S05]  /*1ddf0*/  @!P0 BRA `(.L_x_1425) ;  /* 0xfffffffc00f08947 */ /* 0x004fea000383ffff */
[----:B------:R-:W-:Y:S05]  /*1de00*/  BRA `(.L_x_1546) ;  /* 0xffffffdc00707947 */ /* 0x000fea000383ffff */
.L_x_1426:
[----:B--2---:R2:W3:Y:S02]  /*1de10*/  SYNCS.PHASECHK.TRANS64.TRYWAIT P0, [R3+URZ], R0 ;  /* 0x00000000030075a7 */ /* 0x0044e4000800017f */
[----:B---3--:R-:W-:Y:S05]  /*1de20*/  @!P0 NANOSLEEP.SYNCS 0x989680 ;  /* 0x009896800000895d */ /* 0x008fea0003900000 */
[----:B------:R-:W3:Y:S02]  /*1de30*/  @!P0 SYNCS.PHASECHK.TRANS64 P0, [R3+URZ], R0 ;  /* 0x00000000030085a7 */ /* 0x000ee4000800007f */
[----:B---3--:R-:W-:Y:S05]  /*1de40*/  @!P0 BRA `(.L_x_1426) ;  /* 0xfffffffc00f08947 */ /* 0x008fea000383ffff */
[----:B------:R-:W-:Y:S05]  /*1de50*/  BRA `(.L_x_1547) ;  /* 0xffffffdc00647947 */ /* 0x000fea000383ffff */
.L_x_1428:
[----:B--2---:R2:W3:Y:S02]  /*1de60*/  SYNCS.PHASECHK.TRANS64.TRYWAIT P0, [R5+URZ], R2 ;  /* 0x00000002050075a7 */ /* 0x0044e4000800017f */
[----:B---3--:R-:W-:Y:S05]  /*1de70*/  @!P0 NANOSLEEP.SYNCS 0x989680 ;  /* 0x009896800000895d */ /* 0x008fea0003900000 */
[----:B------:R-:W3:Y:S02]  /*1de80*/  @!P0 SYNCS.PHASECHK.TRANS64 P0, [R5+URZ], R2 ;  /* 0x00000002050085a7 */ /* 0x000ee4000800007f */
[----:B---3--:R-:W-:Y:S05]  /*1de90*/  @!P0 BRA `(.L_x_1428) ;  /* 0xfffffffc00f08947 */ /* 0x008fea000383ffff */
[----:B------:R-:W-:Y:S05]  /*1dea0*/  BRA `(.L_x_1548) ;  /* 0xffffffdc00687947 */ /* 0x000fea000383ffff */
.L_x_1549:
        /* <DEDUP_REMOVED lines=13> */
.L_x_2281:


//--------------------- .text._ZN7cutlass13device_kernelIN5flash11enable_sm90INS1_16FlashAttnFwdSm90INS1_25CollectiveMainloopFwdSm90ILi2EN4cute5tupleIJNS5_1CILi1EEES8_S8_EEENS6_IJNS7_ILi192EEENS7_ILi128EEENS7_ILi64EEEEEELi64ENS_6half_tEfNS_4arch4Sm90ELb1ELb0ELb0ELb0ELb0ELb0ELb0ELb1ELb1ELb0ELb0ELb0EEENS1_21CollectiveEpilogueFwdINS6_IJSA_SC_SB_EEES9_SE_SG_Li384ELb0ELb0ELb0ELb0EEENS1_30DynamicPersistentTileSchedulerILi384ELi32ELb0ELb0ELb1EEEEEEEEEvNT_6ParamsE --------------------------
	.section	.text._ZN7cutlass13device_kernelIN5flash11enable_sm90INS1_16FlashAttnFwdSm90INS1_25CollectiveMainloopFwdSm90ILi2EN4cute5tupleIJNS5_1CILi1EEES8_S8_EEENS6_IJNS7_ILi192EEENS7_ILi128EEENS7_ILi64EEEEEELi64ENS_6half_tEfNS_4arch4Sm90ELb1ELb0ELb0ELb0ELb0ELb0ELb0ELb1ELb1ELb0ELb0ELb0EEENS1_21CollectiveEpilogueFwdINS6_IJSA_SC_SB_EEES9_SE_SG_Li384ELb0ELb0ELb0ELb0EEENS1_30DynamicPersistentTileSchedulerILi384ELi32ELb0ELb0ELb1EEEEEEEEEvNT_6ParamsE,"ax",@progbits
	.align	128
.text._ZN7cutlass13device_kernelIN5flash11enable_sm90INS1_16FlashAttnFwdSm90INS1_25CollectiveMainloopFwdSm90ILi2EN4cute5tupleIJNS5_1CILi1EEES8_S8_EEENS6_IJNS7_ILi192EEENS7_ILi128EEENS7_ILi64EEEEEELi64ENS_6half_tEfNS_4arch4Sm90ELb1ELb0ELb0ELb0ELb0ELb0ELb0ELb1ELb1ELb0ELb0ELb0EEENS1_21CollectiveEpilogueFwdINS6_IJSA_SC_SB_EEES9_SE_SG_Li384ELb0ELb0ELb0ELb0EEENS1_30DynamicPersistentTileSchedulerILi384ELi32ELb0ELb0ELb1EEEEEEEEEvNT_6ParamsE:
        .type           _ZN7cutlass13device_kernelIN5flash11enable_sm90INS1_16FlashAttnFwdSm90INS1_25CollectiveMainloopFwdSm90ILi2EN4cute5tupleIJNS5_1CILi1EEES8_S8_EEENS6_IJNS7_ILi192EEENS7_ILi128EEENS7_ILi64EEEEEELi64ENS_6half_tEfNS_4arch4Sm90ELb1ELb0ELb0ELb0ELb0ELb0ELb0ELb1ELb1ELb0ELb0ELb0EEENS1_21CollectiveEpilogueFwdINS6_IJSA_SC_SB_EEES9_SE_SG_Li384ELb0ELb0ELb0ELb0EEENS1_30DynamicPersistentTileSchedulerILi384ELi32ELb0ELb0ELb1EEEEEEEEEvNT_6ParamsE,@function
        .size           _ZN7cutlass13device_kernelIN5flash11enable_sm90INS1_16FlashAttnFwdSm90INS1_25CollectiveMainloopFwdSm90ILi2EN4cute5tupleIJNS5_1CILi1EEES8_S8_EEENS6_IJNS7_ILi192EEENS7_ILi128EEENS7_ILi64EEEEEELi64ENS_6half_tEfNS_4arch4Sm90ELb1ELb0ELb0ELb0ELb0ELb0ELb0ELb1ELb1ELb0ELb0ELb0EEENS1_21CollectiveEpilogueFwdINS6_IJSA_SC_SB_EEES9_SE_SG_Li384ELb0ELb0ELb0ELb0EEENS1_30DynamicPersistentTileSchedulerILi384ELi32ELb0ELb0ELb1EEEEEEEEEvNT_6ParamsE,(.L_x_2282 - _ZN7cutlass13device_kernelIN5flash11enable_sm90INS1_16FlashAttnFwdSm90INS1_25CollectiveMainloopFwdSm90ILi2EN4cute5tupleIJNS5_1CILi1EEES8_S8_EEENS6_IJNS7_ILi192EEENS7_ILi128EEENS7_ILi64EEEEEELi64ENS_6half_tEfNS_4arch4Sm90ELb1ELb0ELb0ELb0ELb0ELb0ELb0ELb1ELb1ELb0ELb0ELb0EEENS1_21CollectiveEpilogueFwdINS6_IJSA_SC_SB_EEES9_SE_SG_Li384ELb0ELb0ELb0ELb0EEENS1_30DynamicPersistentTileSchedulerILi384ELi32ELb0ELb0ELb1EEEEEEEEEvNT_6ParamsE)
        .other          _ZN7cutlass13device_kernelIN5flash11enable_sm90INS1_16FlashAttnFwdSm90INS1_25CollectiveMainloopFwdSm90ILi2EN4cute5tupleIJNS5_1CILi1EEES8_S8_EEENS6_IJNS7_ILi192EEENS7_ILi128EEENS7_ILi64EEEEEELi64ENS_6half_tEfNS_4arch4Sm90ELb1ELb0ELb0ELb0ELb0ELb0ELb0ELb1ELb1ELb0ELb0ELb0EEENS1_21CollectiveEpilogueFwdINS6_IJSA_SC_SB_EEES9_SE_SG_Li384ELb0ELb0ELb0ELb0EEENS1_30DynamicPersistentTileSchedulerILi384ELi32ELb0ELb0ELb1EEEEEEEEEvNT_6ParamsE,@"STO_CUDA_ENTRY STV_DEFAULT"
_ZN7cutlass13device_kernelIN5flash11enable_sm90INS1_16FlashAttnFwdSm90INS1_25CollectiveMainloopFwdSm90ILi2EN4cute5tupleIJNS5_1CILi1EEES8_S8_EEENS6_IJNS7_ILi192EEENS7_ILi128EEENS7_ILi64EEEEEELi64ENS_6half_tEfNS_4arch4Sm90ELb1ELb0ELb0ELb0ELb0ELb0ELb0ELb1ELb1ELb0ELb0ELb0EEENS1_21CollectiveEpilogueFwdINS6_IJSA_SC_SB_EEES9_SE_SG_Li384ELb0ELb0ELb0ELb0EEENS1_30DynamicPersistentTileSchedulerILi384ELi32ELb0ELb0ELb1EEEEEEEEEvNT_6ParamsE:
        /* <DEDUP_REMOVED lines=23> */
.L_x_1551:
[----:B------:R-:W-:Y:S05]  /*0170*/  BSYNC B0 ;  /* 0x0000000000007941 */ /* 0x000fea0003800000 */
.L_x_1550:
        /* <DEDUP_REMOVED lines=37> */
.L_x_1552:
        /* <DEDUP_REMOVED lines=22> */
.L_x_1553:
        /* <DEDUP_REMOVED lines=18> */
.L_x_1554:
        /* <DEDUP_REMOVED lines=22> */
.L_x_1555:
        /* <DEDUP_REMOVED lines=22> */
.L_x_1556:
        /* <DEDUP_REMOVED lines=8> */
.L_x_1558:
        /* <DEDUP_REMOVED lines=18> */
[----:B------:R-:W-:Y:S01]  /*0ab0*/  ULDC.64 UR50, c[0x0][0x198] ;  /* 0x0000660000327ab9 */ /* 0x000fe20000000a00 */
[----:B------:R-:W-:Y:S01]  /*0ac0*/  UMOV UR39, URZ ;  /* 0x0000003f00277c82 */ /* 0x000fe20008000000 */
[----:B------:R-:W-:Y:S01]  /*0ad0*/  UMOV UR37, URZ ;  /* 0x0000003f00257c82 */ /* 0x000fe20008000000 */
[----:B------:R-:W-:Y:S01]  /*0ae0*/  LEA.HI R4, R3, R0, RZ, 0x7 ;  /* 0x0000000003047211 */ /* 0x000fe200078f38ff */
[----:B------:R-:W2:Y:S01]  /*0af0*/  S2UR UR6, SR_SWINHI ;  /* 0x00000000000679c3 */ /* 0x000ea20000002f00 */
[----:B------:R-:W-:-:S02]  /*0b00*/  UMOV UR36, URZ ;  /* 0x0000003f00247c82 */ /* 0x000fc40008000000 */
[----:B------:R-:W-:Y:S02]  /*0b10*/  LOP3.LUT R5, R4, 0xffffff80, RZ, 0xc0, !PT ;  /* 0xffffff8004057812 */ /* 0x000fe400078ec0ff */
        /* <DEDUP_REMOVED lines=37> */
.L_x_1605:
        /* <DEDUP_REMOVED lines=20> */
.L_x_1559:
[----:B------:R-:W-:Y:S01]  /*0eb0*/  ULDC UR6, c[0x0][0xdc4] ;  /* 0x0003710000067ab9 */ /* 0x000fe20000000800 */
[----:B------:R-:W-:Y:S01]  /*0ec0*/  UMOV UR41, UR7 ;  /* 0x0000000700297c82 */ /* 0x000fe20008000000 */
[----:B------:R-:W-:-:S11]  /*0ed0*/  UISETP.NE.AND UP0, UPT, UR6, 0x1, UPT ;  /* 0x000000010600788c */ /* 0x000fd6000bf05270 */
[----:B------:R-:W-:Y:S02]  /*0ee0*/  @UP0 ULDC.64 UR10, c[0x0][0xdc8] ;  /* 0x00037200000a0ab9 */ /* 0x000fe40000000a00 */
[----:B------:R-:W-:-:S04]  /*0ef0*/  UIMAD.WIDE.U32 UR4, UR7, UR10, URZ ;  /* 0x0000000a070472a5 */ /* 0x000fc8000f8e003f */
[----:B------:R-:W-:-:S04]  /*0f00*/  @UP0 USHF.R.U32.HI UR41, URZ, UR11, UR5 ;  /* 0x0000000b3f290299 */ /* 0x000fc80008011605 */
[----:B------:R-:W-:-:S12]  /*0f10*/  UIMAD UR4, UR41, UR6, URZ ;  /* 0x00000006290472a4 */ /* 0x000fd8000f8e023f */
.L_x_1560:
[----:B------:R-:W-:Y:S01]  /*0f20*/  ULOP3.LUT UR5, URZ, UR41, URZ, 0x33, !UPT ;  /* 0x000000293f057292 */ /* 0x000fe2000f8e333f */
[----:B------:R-:W-:Y:S01]  /*0f30*/  PLOP3.LUT P0, PT, PT, PT, PT, 0x80, 0x0 ;  /* 0x000000000000781c */ /* 0x000fe20003f0f070 */
[----:B------:R-:W-:Y:S01]  /*0f40*/  ULDC.64 UR10, c[0x0][0x3f8] ;  /* 0x0000fe00000a7ab9 */ /* 0x000fe20000000a00 */
[----:B------:R-:W-:Y:S01]  /*0f50*/  ULDC UR6, c[0x0][0xdac] ;  /* 0x00036b0000067ab9 */ /* 0x000fe20000000800 */
[----:B------:R-:W-:Y:S01]  /*0f60*/  UISETP.NE.U32.AND UP0, UPT, UR10, URZ, UPT ;  /* 0x0000003f0a00728c */ /* 0x000fe2000bf05070 */
[----:B------:R-:W-:Y:S01]  /*0f70*/  IMAD.MOV.U32 R3, RZ, RZ, RZ ;  /* 0x000000ffff037224 */ /* 0x000fe200078e00ff */
[----:B------:R-:W-:Y:S01]  /*0f80*/  UIADD3 UR5, UR5, UR6, URZ ;  /* 0x0000000605057290 */ /* 0x000fe2000fffe03f */
[----:B------:R-:W-:Y:S01]  /*0f90*/  CS2R R14, SRZ ;  /* 0x00000000000e7805 */ /* 0x000fe2000001ff00 */
[----:B------:R-:W-:Y:S01]  /*0fa0*/  UISETP.NE.AND.EX UP0, UPT, UR11, URZ, UPT, UP0 ;  /* 0x0000003f0b00728c */ /* 0x000fe2000bf05300 */
[----:B------:R-:W-:Y:S01]  /*0fb0*/  IMAD.MOV.U32 R119, RZ, RZ, RZ ;  /* 0x000000ffff777224 */ /* 0x000fe200078e00ff */
[----:B------:R-:W-:Y:S01]  /*0fc0*/  UIMAD UR42, UR5, 0xc0, URZ ;  /* 0x000000c0052a78a4 */ /* 0x000fe2000f8e023f */
[----:B------:R-:W-:Y:S01]  /*0fd0*/  IMAD.MOV.U32 R0, RZ, RZ, RZ ;  /* 0x000000ffff007224 */ /* 0x000fe200078e00ff */
[----:B------:R-:W-:Y:S01]  /*0fe0*/  ULDC UR52, c[0x0][0x404] ;  /* 0x0001010000347ab9 */ /* 0x000fe20000000800 */
[----:B------:R-:W-:Y:S01]  /*0ff0*/  ULDC UR9, c[0x0][0x288] ;  /* 0x0000a20000097ab9 */ /* 0x000fe20000000800 */
[----:B------:R-:W-:Y:S01]  /*1000*/  UIADD3 UR4, UR7, -UR4, URZ ;  /* 0x8000000407047290 */ /* 0x000fe2000fffe03f */
[----:B------:R-:W-:Y:S01]  /*1010*/  IMAD.MOV.U32 R19, RZ, RZ, RZ ;  /* 0x000000ffff137224 */ /* 0x000fe200078e00ff */
[----:B------:R-:W-:Y:S01]  /*1020*/  USEL UR52, UR52, 0x1, UP0 ;  /* 0x0000000134347887 */ /* 0x000fe20008000000 */
[----:B------:R-:W-:Y:S01]  /*1030*/  CS2R R20, SRZ ;  /* 0x0000000000147805 */ /* 0x000fe2000001ff00 */
[----:B------:R-:W-:Y:S01]  /*1040*/  UIADD3 UR5, UR42, 0x13f, -UR9 ;  /* 0x0000013f2a057890 */ /* 0x000fe2000fffe809 */
[----:B------:R-:W-:Y:S01]  /*1050*/  CS2R R24, SRZ ;  /* 0x0000000000187805 */ /* 0x000fe2000001ff00 */
[----:B------:R-:W-:Y:S01]  /*1060*/  ULDC UR10, c[0x0][0xdc4] ;  /* 0x00037100000a7ab9 */ /* 0x000fe20000000800 */
[----:B------:R-:W-:Y:S01]  /*1070*/  ULDC UR7, c[0x0][0x2e0] ;  /* 0x0000b80000077ab9 */ /* 0x000fe20000000800 */
[----:B------:R-:W-:Y:S01]  /*1080*/  UIMAD UR10, UR8, UR10, UR4 ;  /* 0x0000000a080a72a4 */ /* 0x000fe2000f8e0204 */
[----:B------:R-:W-:Y:S01]  /*1090*/  CS2R R26, SRZ ;  /* 0x00000000001a7805 */ /* 0x000fe2000001ff00 */
[----:B------:R-:W-:Y:S01]  /*10a0*/  UIMAD UR4, UR52, UR7, 0x7f ;  /* 0x0000007f340474a4 */ /* 0x000fe2000f8e0207 */
[----:B------:R-:W-:Y:S01]  /*10b0*/  CS2R R28, SRZ ;  /* 0x00000000001c7805 */ /* 0x000fe2000001ff00 */
[----:B------:R-:W-:Y:S01]  /*10c0*/  UIMAD UR6, UR52, UR7, UR5 ;  /* 0x00000007340672a4 */ /* 0x000fe2000f8e0205 */
[----:B------:R-:W-:Y:S01]  /*10d0*/  CS2R R30, SRZ ;  /* 0x00000000001e7805 */ /* 0x000fe2000001ff00 */
[----:B------:R-:W-:Y:S01]  /*10e0*/  USHF.R.S32.HI UR5, URZ, 0x1f, UR4 ;  /* 0x0000001f3f057899 */ /* 0x000fe20008011404 */
[----:B------:R-:W-:Y:S01]  /*10f0*/  CS2R R32, SRZ ;  /* 0x0000000000207805 */ /* 0x000fe2000001ff00 */
[----:B------:R-:W-:Y:S01]  /*1100*/  USHF.R.S32.HI UR7, URZ, 0x1f, UR6 ;  /* 0x0000001f3f077899 */ /* 0x000fe20008011406 */
[----:B------:R-:W-:Y:S01]  /*1110*/  CS2R R34, SRZ ;  /* 0x0000000000227805 */ /* 0x000fe2000001ff00 */
[----:B------:R-:W-:Y:S01]  /*1120*/  ULEA.HI UR5, UR5, UR4, URZ, 0x7 ;  /* 0x0000000405057291 */ /* 0x000fe2000f8f383f */
[----:B------:R-:W-:Y:S01]  /*1130*/  CS2R R36, SRZ ;  /* 0x0000000000247805 */ /* 0x000fe2000001ff00 */
[----:B------:R-:W-:Y:S01]  /*1140*/  ULEA.HI UR7, UR7, UR6, URZ, 0x7 ;  /* 0x0000000607077291 */ /* 0x000fe2000f8f383f */
[----:B------:R-:W-:Y:S01]  /*1150*/  CS2R R38, SRZ ;  /* 0x0000000000267805 */ /* 0x000fe2000001ff00 */
[----:B------:R-:W-:Y:S01]  /*1160*/  USHF.R.S32.HI UR47, URZ, 0x7, UR5 ;  /* 0x000000073f2f7899 */ /* 0x000fe20008011405 */
[----:B------:R-:W-:Y:S01]  /*1170*/  CS2R R40, SRZ ;  /* 0x0000000000287805 */ /* 0x000fe2000001ff00 */
[----:B------:R-:W-:Y:S01]  /*1180*/  USHF.R.S32.HI UR7, URZ, 0x7, UR7 ;  /* 0x000000073f077899 */ /* 0x000fe20008011407 */
[----:B------:R-:W-:Y:S01]  /*1190*/  CS2R R6, SRZ ;  /* 0x0000000000067805 */ /* 0x000fe2000001ff00 */
[----:B------:R-:W-:Y:S01]  /*11a0*/  ULDC UR43, c[0x0][0xdb8] ;  /* 0x00036e00002b7ab9 */ /* 0x000fe20000000800 */
[----:B------:R-:W-:Y:S01]  /*11b0*/  UMOV UR44, UR10 ;  /* 0x0000000a002c7c82 */ /* 0x000fe20008000000 */
[----:B------:R-:W-:Y:S01]  /*11c0*/  UISETP.LT.AND UP0, UPT, UR47, UR7, UPT ;  /* 0x000000072f00728c */ /* 0x000fe2000bf01270 */
[----:B------:R-:W-:Y:S01]  /*11d0*/  CS2R R8, SRZ ;  /* 0x0000000000087805 */ /* 0x000fe2000001ff00 */
[----:B------:R-:W-:Y:S01]  /*11e0*/  UISETP.NE.AND UP1, UPT, UR43, 0x1, UPT ;  /* 0x000000012b00788c */ /* 0x000fe2000bf25270 */
[----:B------:R-:W-:Y:S01]  /*11f0*/  CS2R R10, SRZ ;  /* 0x00000000000a7805 */ /* 0x000fe2000001ff00 */
[----:B------:R-:W-:Y:S01]  /*1200*/  USEL UR47, UR47, UR7, UP0 ;  /* 0x000000072f2f7287 */ /* 0x000fe20008000000 */
[----:B------:R-:W-:-:S02]  /*1210*/  IMAD.MOV.U32 R13, RZ, RZ, RZ ;  /* 0x000000ffff0d7224 */ /* 0x000fc400078e00ff */
[----:B------:R-:W-:Y:S01]  /*1220*/  IMAD.MOV.U32 R42, RZ, RZ, RZ ;  /* 0x000000ffff2a7224 */ /* 0x000fe200078e00ff */
[----:B------:R-:W-:-:S05]  /*1230*/  UISETP.GE.AND UP0, UPT, UR47, 0x1, UPT ;  /* 0x000000012f00788c */ /* 0x000fca000bf06270 */
[----:B------:R-:W-:Y:S01]  /*1240*/  @UP1 ULDC UR8, c[0x0][0xdbc] ;  /* 0x00036f0000081ab9 */ /* 0x000fe20000000800 */
[----:B------:R-:W-:Y:S01]  /*1250*/  PLOP3.LUT P1, PT, PT, PT, UP0, 0x80, 0x0 ;  /* 0x000000000000781c */ /* 0x000fe20003f2f008 */
[----:B------:R-:W-:Y:S01]  /*1260*/  UIMAD.WIDE.U32 UR4, UR10, UR8, URZ ;  /* 0x000000080a0472a5 */ /* 0x000fe2000f8e003f */
[----:B------:R-:W-:-:S03]  /*1270*/  @UP1 ULDC UR6, c[0x0][0xdc0] ;  /* 0x0003700000061ab9 */ /* 0x000fc60000000800 */
[----:B------:R-:W-:-:S04]  /*1280*/  @UP1 USHF.R.U32.HI UR44, URZ, UR6, UR5 ;  /* 0x000000063f2c1299 */ /* 0x000fc80008011605 */
[----:B------:R-:W-:-:S04]  /*1290*/  UIADD3 UR4, -UR44, URZ, URZ ;  /* 0x0000003f2c047290 */ /* 0x000fc8000fffe13f */
[----:B------:R-:W-:Y:S01]  /*12a0*/  UIMAD UR43, UR43, UR4, UR10 ;  /* 0x000000042b2b72a4 */ /* 0x000fe2000f8e020a */
[----:B------:R-:W-:Y:S11]  /*12b0*/  @!P1 BRA `(.L_x_1561) ;  /* 0x0000006c00e49947 */ /* 0x000ff60003800000 */
        /* <DEDUP_REMOVED lines=32> */
.L_x_1562:
        /* <DEDUP_REMOVED lines=9> */
.L_x_1664:
[----:B------:R-:W-:Y:S05]  /*1550*/  @!P0 BRA `(.L_x_1564) ;  /* 0x0000000000048947 */ /* 0x000fea0003800000 */
[----:B------:R-:W-:Y:S01]  /*1560*/  BPT.TRAP 0x1 ;  /* 0x000000040000795c */ /* 0x000fe20000300000 */
.L_x_1564:
[----:B-1----:R-:W-:Y:S02]  /*1570*/  IMAD.U32 R3, RZ, RZ, UR36 ;  /* 0x00000024ff037e24 */ /* 0x002fe4000f8e00ff */
[----:B------:R-:W-:-:S03]  /*1580*/  IMAD.U32 R0, RZ, RZ, UR37 ;  /* 0x00000025ff007e24 */ /* 0x000fc6000f8e00ff */
[----:B------:R-:W-:Y:S02]  /*1590*/  LEA R3, R3, UR40, 0x3 ;  /* 0x0000002803037c11 */ /* 0x000fe4000f8e18ff */
[----:B------:R-:W-:-:S04]  /*15a0*/  SHF.L.U32 R0, R0, 0x1f, RZ ;  /* 0x0000001f00007819 */ /* 0x000fc800000006ff */
[----:B------:R1:W2:Y:S01]  /*15b0*/  SYNCS.PHASECHK.TRANS64.TRYWAIT P2, [R3+URZ+0x16830], R0 ;  /* 0x01683000030075a7 */ /* 0x0002a2000804017f */
[----:B------:R-:W-:Y:S05]  /*15c0*/  @!P0 BRA `(.L_x_1565) ;  /* 0x0000000000048947 */ /* 0x000fea0003800000 */
[----:B------:R-:W-:Y:S01]  /*15d0*/  BPT.TRAP 0x1 ;  /* 0x000000040000795c */ /* 0x000fe20000300000 */
.L_x_1565:
[----:B------:R-:W-:Y:S01]  /*15e0*/  LOP3.LUT P1, RZ, R2, 0x7f, RZ, 0xc0, !PT ;  /* 0x0000007f02ff7812 */ /* 0x000fe2000782c0ff */
[----:B------:R-:W-:Y:S01]  /*15f0*/  IMAD.MOV.U32 R119, RZ, RZ, RZ ;  /* 0x000000ffff777224 */ /* 0x000fe200078e00ff */
[----:B--2---:R-:W-:Y:S11]  /*1600*/  @P2 BRA `(.L_x_1566) ;  /* 0x0000000000082947 */ /* 0x004ff60003800000 */
[----:B------:R-:W2:Y:S02]  /*1610*/  SYNCS.PHASECHK.TRANS64.TRYWAIT P2, [R3+URZ+0x16830], R0 ;  /* 0x01683000030075a7 */ /* 0x000ea4000804017f */
[----:B--2---:R-:W-:Y:S05]  /*1620*/  @!P2 BRA `(.L_x_1567) ;  /* 0x000000a40018a947 */ /* 0x004fea0003800000 */
.L_x_1566:
[----:B------:R-:W-:Y:S05]  /*1630*/  WARPSYNC.ALL ;  /* 0x0000000000007948 */ /* 0x000fea0003800000 */
[----:B------:R-:W-:Y:S01]  /*1640*/  UIADD3 UR4, UR40, 0xe400, URZ ;  /* 0x0000e40028047890 */ /* 0x000fe2000fffe03f */
[----:B------:R-:W-:Y:S01]  /*1650*/  WARPGROUP.ARRIVE ;  /* 0x00000000000079c5 */ /* 0x000fe20000000000 */
[----:B------:R-:W-:Y:S01]  /*1660*/  ULOP3.LUT UR16, UR53, 0x10000, URZ, 0xfc, !UPT ;  /* 0x0001000035107892 */ /* 0x000fe2000f8efc3f */
[----:B------:R-:W-:Y:S01]  /*1670*/  VIADD R96, R18, UR42 ;  /* 0x0000002a12607c36 */ /* 0x000fe20008000000 */
[----:B------:R-:W-:Y:S01]  /*1680*/  USHF.R.U32.HI UR4, URZ, 0x4, UR4 ;  /* 0x000000043f047899 */ /* 0x000fe20008011604 */
[----:B-12---:R-:W-:Y:S01]  /*1690*/  @!P1 VIADD R3, R3, 0x16840 ;  /* 0x0001684003039836 */ /* 0x006fe20000000000 */
[----:B------:R-:W-:Y:S01]  /*16a0*/  UMOV UR17, 0x40000040 ;  /* 0x4000004000117882 */ /* 0x000fe20000000000 */
[----:B------:R-:W-:Y:S01]  /*16b0*/  UMOV UR19, 0x40000040 ;  /* 0x4000004000137882 */ /* 0x000fe20000000000 */
[----:B------:R-:W-:Y:S01]  /*16c0*/  ULOP3.LUT UR4, UR4, 0x3fff, URZ, 0xc0, !UPT ;  /* 0x00003fff04047892 */ /* 0x000fe2000f8ec03f */
[----:B------:R-:W-:Y:S01]  /*16d0*/  IMAD.MOV.U32 R118, RZ, RZ, R119 ;  /* 0x000000ffff767224 */ /* 0x000fe200078e0077 */
[----:B------:R-:W-:Y:S01]  /*16e0*/  UMOV UR5, 0x40000040 ;  /* 0x4000004000057882 */ /* 0x000fe20000000000 */
[----:B------:R-:W-:Y:S01]  /*16f0*/  UMOV UR7, 0x40000040 ;  /* 0x4000004000077882 */ /* 0x000fe20000000000 */
[----:B------:R-:W-:Y:S01]  /*1700*/  ULOP3.LUT UR20, UR4, 0x10000, URZ, 0xfc, !UPT ;  /* 0x0001000004147892 */ /* 0x000fe2000f8efc3f */
[----:B------:R-:W-:Y:S01]  /*1710*/  @!P1 PRMT R3, RZ, 0x654, R3 ;  /* 0x00000654ff039816 */ /* 0x000fe20000000003 */
[----:B------:R-:W-:Y:S01]  /*1720*/  UIADD3 UR4, UR16, 0x2, URZ ;  /* 0x0000000210047890 */ /* 0x000fe2000fffe03f */
[--C-:B------:R-:W-:Y:S01]  /*1730*/  IMAD.MOV.U32 R117, RZ, RZ, R119.reuse ;  /* 0x000000ffff757224 */ /* 0x100fe200078e0077 */
[----:B------:R-:W-:Y:S01]  /*1740*/  ULEA UR18, UR36, UR20, 0xa ;  /* 0x0000001424127291 */ /* 0x000fe2000f8e503f */
[--C-:B------:R-:W-:Y:S01]  /*1750*/  IMAD.MOV.U32 R116, RZ, RZ, R119.reuse ;  /* 0x000000ffff747224 */ /* 0x100fe200078e0077 */
[----:B------:R-:W-:Y:S01]  /*1760*/  UIADD3 UR8, UR16, 0x4, URZ ;  /* 0x0000000410087890 */ /* 0x000fe2000fffe03f */
[--C-:B------:R-:W-:Y:S01]  /*1770*/  IMAD.MOV.U32 R115, RZ, RZ, R119.reuse ;  /* 0x000000ffff737224 */ /* 0x100fe200078e0077 */
[----:B------:R-:W-:Y:S01]  /*1780*/  UIADD3 UR6, UR18, 0x2, URZ ;  /* 0x0000000212067890 */ /* 0x000fe2000fffe03f */
[--C-:B------:R-:W-:Y:S01]  /*1790*/  IMAD.MOV.U32 R114, RZ, RZ, R119.reuse ;  /* 0x000000ffff727224 */ /* 0x100fe200078e0077 */
[----:B------:R-:W-:Y:S01]  /*17a0*/  UIADD3 UR10, UR18, 0x4, URZ ;  /* 0x00000004120a7890 */ /* 0x000fe2000fffe03f */
[--C-:B------:R-:W-:Y:S01]  /*17b0*/  IMAD.MOV.U32 R113, RZ, RZ, R119.reuse ;  /* 0x000000ffff717224 */ /* 0x100fe200078e0077 */
[----:B------:R-:W-:Y:S01]  /*17c0*/  UMOV UR9, 0x40000040 ;  /* 0x4000004000097882 */ /* 0x000fe20000000000 */
[----:B------:R-:W-:Y:S01]  /*17d0*/  HGMMA.64x128x16.F32 R24, gdesc[UR16], RZ, !UPT, gsb0 ;  /* 0x01e00000101879f0 */ /* 0x000fe2000c0008ff */
[----:B------:R-:W-:Y:S01]  /*17e0*/  UMOV UR11, 0x40000040 ;  /* 0x40000040000b7882 */ /* 0x000fe20000000000 */
[----:B------:R-:W-:Y:S01]  /*17f0*/  UIADD3 UR12, UR16, 0x6, URZ ;  /* 0x00000006100c7890 */ /* 0x000fe2000fffe03f */
[--C-:B------:R-:W-:Y:S01]  /*1800*/  IMAD.MOV.U32 R112, RZ, RZ, R119.reuse ;  /* 0x000000ffff707224 */ /* 0x100fe200078e0077 */
[----:B------:R-:W-:Y:S01]  /*1810*/  UIADD3 UR14, UR18, 0x6, URZ ;  /* 0x00000006120e7890 */ /* 0x000fe2000fffe03f */
[--C-:B------:R-:W-:Y:S01]  /*1820*/  IMAD.MOV.U32 R111, RZ, RZ, R119.reuse ;  /* 0x000000ffff6f7224 */ /* 0x100fe200078e0077 */
[----:B------:R-:W-:Y:S01]  /*1830*/  UMOV UR13, 0x40000040 ;  /* 0x40000040000d7882 */ /* 0x000fe20000000000 */
[----:B------:R-:W-:Y:S01]  /*1840*/  UMOV UR15, 0x40000040 ;  /* 0x40000040000f7882 */ /* 0x000fe20000000000 */
[----:B------:R-:W-:Y:S01]  /*1850*/  UIADD3 UR28, UR47, -0x2, URZ ;  /* 0xfffffffe2f1c7890 */ /* 0x000fe2000fffe03f */
        /* <DEDUP_REMOVED lines=11> */
[----:B------:R-:W-:Y:S01]  /*1910*/  IMAD.MOV.U32 R93, RZ, RZ, R119 ;  /* 0x000000ffff5d7224 */ /* 0x000fe200078e0077 */
[----:B------:R-:W-:Y:S02]  /*1920*/  WARPGROUP.DEPBAR.LE gsb0, 0x0 ;  /* 0x00008000000079c5 */ /* 0x000fe40000010000 */
[----:B------:R-:W-:-:S06]  /*1930*/  WARPGROUP.ARRIVE ;  /* 0x00000000000079c5 */ /* 0x000fcc0000000000 */
[----:B------:R-:W-:Y:S01]  /*1940*/  HGMMA.64x128x16.F32 R24, gdesc[UR4], R24, gsb0 ;  /* 0x01e00000041879f0 */ /* 0x000fe20008000818 */
[----:B------:R-:W-:Y:S01]  /*1950*/  UMOV UR6, 0xffffff80 ;  /* 0xffffff8000067882 */ /* 0x000fe20000000000 */
[----:B------:R-:W-:Y:S01]  /*1960*/  ULDC UR7, c[0x0][0x2e0] ;  /* 0x0000b80000077ab9 */ /* 0x000fe20000000800 */
[----:B------:R-:W-:-:S04]  /*1970*/  UIMAD UR6, UR47, UR6, 0x80 ;  /* 0x000000802f0674a4 */ /* 0x000fc8000f8e0206 */
[----:B------:R-:W-:-:S06]  /*1980*/  UIMAD UR6, UR52, UR7, UR6 ;  /* 0x00000007340672a4 */ /* 0x000fcc000f8e0206 */
[----:B------:R-:W-:-:S04]  /*1990*/  IMAD.U32 R6, RZ, RZ, UR6 ;  /* 0x00000006ff067e24 */ /* 0x000fc8000f8e00ff */
[----:B------:R-:W-:Y:S01]  /*19a0*/  IMAD R6, R17, -0x2, R6 ;  /* 0xfffffffe11067824 */ /* 0x000fe200078e0206 */
[----:B------:R-:W-:Y:S02]  /*19b0*/  WARPGROUP.DEPBAR.LE gsb0, 0x0 ;  /* 0x00008000000079c5 */ /* 0x000fe40000010000 */
[----:B------:R-:W-:-:S06]  /*19c0*/  WARPGROUP.ARRIVE ;  /* 0x00000000000079c5 */ /* 0x000fcc0000000000 */
[----:B------:R-:W-:Y:S01]  /*19d0*/  HGMMA.64x128x16.F32 R24, gdesc[UR8], R24, gsb0 ;  /* 0x01e00000081879f0 */ /* 0x000fe20008000818 */
[----:B------:R-:W-:Y:S02]  /*19e0*/  ULDC UR10, c[0x0][0x288] ;  /* 0x0000a200000a7ab9 */ /* 0x000fe40000000800 */
[----:B------:R-:W-:Y:S02]  /*19f0*/  UIADD3 UR11, UR6, 0x1, -UR10 ;  /* 0x00000001060b7890 */ /* 0x000fe4000fffe80a */
[----:B------:R-:W-:Y:S01]  /*1a00*/  UIMAD UR52, UR52, UR7, -UR10 ;  /* 0x00000007343472a4 */ /* 0x000fe2000f8e0a0a */
[----:B------:R-:W-:-:S03]  /*1a10*/  ULDC UR6, c[0x0][0x988] ;  /* 0x0002620000067ab9 */ /* 0x000fc60000000800 */
[----:B------:R-:W-:Y:S01]  /*1a20*/  IMAD.U32 R0, RZ, RZ, UR11 ;  /* 0x0000000bff007e24 */ /* 0x000fe2000f8e00ff */
[----:B------:R-:W-:-:S03]  /*1a30*/  UIADD3 UR52, UR42, UR52, URZ ;  /* 0x000000342a347290 */ /* 0x000fc6000fffe03f */
[----:B------:R-:W-:-:S05]  /*1a40*/  IMAD R89, R17, -0x2, R0 ;  /* 0xfffffffe11597824 */ /* 0x000fca00078e0200 */
[----:B------:R-:W-:-:S04]  /*1a50*/  IADD3 R5, R89, 0x8, R96 ;  /* 0x0000000859057810 */ /* 0x000fc80007ffe060 */
[----:B------:R-:W-:-:S04]  /*1a60*/  VIMNMX R0, R6, R5, PT ;  /* 0x0000000506007248 */ /* 0x000fc80003fe0100 */
[C---:B------:R-:W-:Y:S02]  /*1a70*/  ISETP.GT.AND P3, PT, R0.reuse, RZ, PT ;  /* 0x000000ff0000720c */ /* 0x040fe40003f64270 */
[C---:B------:R-:W-:Y:S02]  /*1a80*/  ISETP.GT.AND P4, PT, R0.reuse, 0x1, PT ;  /* 0x000000010000780c */ /* 0x040fe40003f84270 */
[----:B------:R-:W-:Y:S01]  /*1a90*/  ISETP.GT.AND P2, PT, R0, 0x8, PT ;  /* 0x000000080000780c */ /* 0x000fe20003f44270 */
[----:B------:R-:W-:Y:S02]  /*1aa0*/  WARPGROUP.DEPBAR.LE gsb0, 0x0 ;  /* 0x00008000000079c5 */ /* 0x000fe40000010000 */
[----:B------:R-:W-:-:S06]  /*1ab0*/  WARPGROUP.ARRIVE ;  /* 0x00000000000079c5 */ /* 0x000fcc0000000000 */
[----:B------:R-:W-:Y:S03]  /*1ac0*/  HGMMA.64x128x16.F32 R24, gdesc[UR12], R24, gsb0 ;  /* 0x01e000000c1879f0 */ /* 0x000fe60008000818 */
[----:B------:R-:W-:Y:S02]  /*1ad0*/  WARPGROUP.DEPBAR.LE gsb0, 0x0 ;  /* 0x00008000000079c5 */ /* 0x000fe40000010000 */
[----:B------:R-:W-:Y:S01]  /*1ae0*/  FSEL R4, R26, -INF , P3 ;  /* 0xff8000001a047808 */ /* 0x000fe20001800000 */
[----:B------:R1:W-:Y:S01]  /*1af0*/  @!P1 SYNCS.ARRIVE.TRANS64.RED.A1T0 RZ, [R3+URZ], RZ ;  /* 0x000000ff03ff99a7 */ /* 0x0003e2000810043f */
[----:B------:R-:W-:Y:S02]  /*1b00*/  FSEL R98, R27, -INF , P4 ;  /* 0xff8000001b627808 */ /* 0x000fe40002000000 */
[----:B------:R-:W-:Y:S02]  /*1b10*/  ISETP.GT.AND P3, PT, R0, 0x9, PT ;  /* 0x000000090000780c */ /* 0x000fe40003f64270 */
[----:B------:R-:W-:-:S02]  /*1b20*/  FSEL R100, R30, -INF , P2 ;  /* 0xff8000001e647808 */ /* 0x000fc40001000000 */
[----:B------:R-:W-:Y:S02]  /*1b30*/  FMNMX.FTZ R5, R4, R98, !PT ;  /* 0x0000006204057209 */ /* 0x000fe40007810000 */
[----:B------:R-:W-:Y:S02]  /*1b40*/  ISETP.GT.AND P2, PT, R0, 0x10, PT ;  /* 0x000000100000780c */ /* 0x000fe40003f44270 */
        /* <DEDUP_REMOVED lines=47> */
[C---:B------:R-:W-:Y:S02]  /*1e40*/  ISETP.GT.AND P2, PT, R0.reuse, 0x50, PT ;  /* 0x000000500000780c */ /* 0x040fe40003f44270 */
        /* <DEDUP_REMOVED lines=35> */
[----:B------:R-:W-:Y:S02]  /*2080*/  FSEL R87, R87, -INF , P3 ;  /* 0xff80000057577808 */ /* 0x000fe40001800000 */
[----:B------:R-:W-:-:S04]  /*2090*/  FMNMX.FTZ R0, R13, R0, !PT ;  /* 0x000000000d007209 */ /* 0x000fc80007810000 */
[----:B------:R-:W-:-:S05]  /*20a0*/  FMNMX.FTZ R27, R87, R0, !PT ;  /* 0x00000000571b7209 */ /* 0x000fca0007810000 */
[----:B------:R-:W2:Y:S02]  /*20b0*/  SHFL.BFLY PT, R0, R27, 0x2, 0x1f ;  /* 0x0c401f001b007f89 */ /* 0x000ea400000e0000 */
[----:B--2---:R-:W-:Y:S01]  /*20c0*/  FMNMX.FTZ R31, R27, R0, !PT ;  /* 0x000000001b1f7209 */ /* 0x004fe20007810000 */
[----:B------:R-:W-:Y:S01]  /*20d0*/  IMAD.U32 R0, RZ, RZ, UR6 ;  /* 0x00000006ff007e24 */ /* 0x000fe2000f8e00ff */
[----:B------:R-:W-:-:S03]  /*20e0*/  USHF.R.S32.HI UR6, URZ, 0x1f, UR52 ;  /* 0x0000001f3f067899 */ /* 0x000fc60008011434 */
[----:B------:R-:W2:Y:S01]  /*20f0*/  SHFL.BFLY PT, R62, R31, 0x1, 0x1f ;  /* 0x0c201f001f3e7f89 */ /* 0x000ea200000e0000 */
[----:B------:R-:W-:-:S04]  /*2100*/  ULEA.HI UR6, UR6, UR52, URZ, 0x7 ;  /* 0x0000003406067291 */ /* 0x000fc8000f8f383f */
[----:B------:R-:W-:-:S04]  /*2110*/  USHF.R.S32.HI UR6, URZ, 0x7, UR6 ;  /* 0x000000073f067899 */ /* 0x000fc80008011406 */
[----:B------:R-:W-:-:S04]  /*2120*/  UISETP.LT.AND UP0, UPT, URZ, UR6, UPT ;  /* 0x000000063f00728c */ /* 0x000fc8000bf01270 */
[----:B------:R-:W-:-:S04]  /*2130*/  USEL UR26, URZ, UR6, !UP0 ;  /* 0x000000063f1a7287 */ /* 0x000fc8000c000000 */
[----:B------:R-:W-:Y:S01]  /*2140*/  UISETP.GE.AND UP0, UPT, UR28, UR26, UPT ;  /* 0x0000001a1c00728c */ /* 0x000fe2000bf06270 */
[----:B--2---:R-:W-:Y:S02]  /*2150*/  FMNMX.FTZ R9, R31, R62, !PT ;  /* 0x0000003e1f097209 */ /* 0x004fe40007810000 */
[----:B------:R-:W-:Y:S01]  /*2160*/  VIADDMNMX R62, R96, R89, R6, PT ;  /* 0x00000059603e7246 */ /* 0x000fe20003800106 */
[----:B------:R-:W-:Y:S01]  /*2170*/  IMAD.MOV.U32 R96, RZ, RZ, R119 ;  /* 0x000000ffff607224 */ /* 0x000fe200078e0077 */
[C---:B------:R-:W-:Y:S01]  /*2180*/  FSETP.NEU.FTZ.AND P2, PT, R9.reuse, -INF , PT ;  /* 0xff8000000900780b */ /* 0x040fe20003f5d000 */
[----:B------:R-:W-:Y:S01]  /*2190*/  FMUL.FTZ R21, R9, R0 ;  /* 0x0000000009157220 */ /* 0x000fe20000410000 */
[C---:B------:R-:W-:Y:S02]  /*21a0*/  ISETP.GT.AND P3, PT, R62.reuse, RZ, PT ;  /* 0x000000ff3e00720c */ /* 0x040fe40003f64270 */
[----:B------:R-:W-:Y:S02]  /*21b0*/  ISETP.GT.AND P4, PT, R62, 0x1, PT ;  /* 0x000000013e00780c */ /* 0x000fe40003f84270 */
[----:B------:R-:W-:-:S02]  /*21c0*/  FSEL R21, R21, RZ, P2 ;  /* 0x000000ff15157208 */ /* 0x000fc40001000000 */
[----:B------:R-:W-:Y:S02]  /*21d0*/  ISETP.GT.AND P2, PT, R62, 0x8, PT ;  /* 0x000000083e00780c */ /* 0x000fe40003f44270 */
[----:B------:R-:W-:Y:S01]  /*21e0*/  FSEL R27, R24, -INF , P3 ;  /* 0xff800000181b7808 */ /* 0x000fe20001800000 */
[-CC-:B------:R-:W-:Y:S01]  /*21f0*/  FFMA.FTZ R135, R11, R0.reuse, -R21.reuse ;  /* 0x000000000b877223 */ /* 0x180fe20000010815 */
[----:B------:R-:W-:Y:S01]  /*2200*/  FSEL R31, R25, -INF , P4 ;  /* 0xff800000191f7808 */ /* 0x000fe20002000000 */
[-CC-:B------:R-:W-:Y:S01]  /*2210*/  FFMA.FTZ R4, R4, R0.reuse, -R21.reuse ;  /* 0x0000000004047223 */ /* 0x180fe20000010815 */
[----:B------:R-:W-:Y:S01]  /*2220*/  ISETP.GT.AND P3, PT, R62, 0x9, PT ;  /* 0x000000093e00780c */ /* 0x000fe20003f64270 */
[-CC-:B------:R-:W-:Y:S01]  /*2230*/  FFMA.FTZ R149, R98, R0.reuse, -R21.reuse ;  /* 0x0000000062957223 */ /* 0x180fe20000010815 */
[----:B------:R-:W-:Y:S01]  /*2240*/  FSEL R25, R28, -INF , P2 ;  /* 0xff8000001c197808 */ /* 0x000fe20001000000 */
[-CC-:B------:R-:W-:Y:S01]  /*2250*/  FFMA.FTZ R151, R100, R0.reuse, -R21.reuse ;  /* 0x0000000064977223 */ /* 0x180fe20000010815 */
[----:B------:R-:W-:Y:S01]  /*2260*/  FMNMX.FTZ R24, R27, R31, !PT ;  /* 0x0000001f1b187209 */ /* 0x000fe20007810000 */
[-CC-:B------:R-:W-:Y:S01]  /*2270*/  FFMA.FTZ R131, R5, R0.reuse, -R21.reuse ;  /* 0x0000000005837223 */ /* 0x180fe20000010815 */
[----:B------:R-:W-:Y:S01]  /*2280*/  ISETP.GT.AND P2, PT, R62, 0x10, PT ;  /* 0x000000103e00780c */ /* 0x000fe20003f44270 */
[----:B------:R-:W-:Y:S01]  /*2290*/  MUFU.EX2 R4, R4 ;  /* 0x0000000400047308 */ /* 0x000fe20000000800 */
[----:B------:R-:W-:Y:S01]  /*22a0*/  FSEL R29, R29, -INF , P3 ;  /* 0xff8000001d1d7808 */ /* 0x000fe20001800000 */
[--C-:B------:R-:W-:Y:S01]  /*22b0*/  FFMA.FTZ R42, R42, R0, -R21.reuse ;  /* 0x000000002a2a7223 */ /* 0x100fe20000010815 */
[----:B------:R-:W-:Y:S01]  /*22c0*/  FMNMX.FTZ R24, R25, R24, !PT ;  /* 0x0000001819187209 */ /* 0x000fe20007810000 */
[-CC-:B------:R-:W-:Y:S01]  /*22d0*/  FFMA.FTZ R6, R102, R0.reuse, -R21.reuse ;  /* 0x0000000066067223 */ /* 0x180fe20000010815 */
[----:B------:R-:W-:Y:S01]  /*22e0*/  ISETP.GT.AND P3, PT, R62, 0x11, PT ;  /* 0x000000113e00780c */ /* 0x000fe20003f64270 */
[--C-:B------:R-:W-:Y:S01]  /*22f0*/  FFMA.FTZ R145, R104, R0, -R21.reuse ;  /* 0x0000000068917223 */ /* 0x100fe20000010815 */
[----:B------:R-:W-:Y:S01]  /*2300*/  FSEL R35, R32, -INF , P2 ;  /* 0xff80000020237808 */ /* 0x000fe20001000000 */
[----:B------:R-:W2:Y:S01]  /*2310*/  MUFU.EX2 R149, R149 ;  /* 0x0000009500957308 */ /* 0x000ea20000000800 */
[----:B------:R-:W-:Y:S01]  /*2320*/  FMNMX.FTZ R24, R29, R24, !PT ;  /* 0x000000181d187209 */ /* 0x000fe20007810000 */
[-CC-:B------:R-:W-:Y:S01]  /*2330*/  FFMA.FTZ R8, R8, R0.reuse, -R21.reuse ;  /* 0x0000000008087223 */ /* 0x180fe20000010815 */
[----:B------:R-:W-:Y:S01]  /*2340*/  ISETP.GT.AND P2, PT, R62, 0x18, PT ;  /* 0x000000183e00780c */ /* 0x000fe20003f44270 */
[-CC-:B------:R-:W-:Y:S01]  /*2350*/  FFMA.FTZ R147, R94, R0.reuse, -R21.reuse ;  /* 0x000000005e937223 */ /* 0x180fe20000010815 */
[----:B------:R-:W-:Y:S01]  /*2360*/  FSEL R33, R33, -INF , P3 ;  /* 0xff80000021217808 */ /* 0x000fe20001800000 */
[--C-:B------:R-:W-:Y:S01]  /*2370*/  FFMA.FTZ R121, R7, R0, -R21.reuse ;  /* 0x0000000007797223 */ /* 0x100fe20000010815 */
[----:B------:R-:W-:Y:S01]  /*2380*/  FMNMX.FTZ R24, R35, R24, !PT ;  /* 0x0000001823187209 */ /* 0x000fe20007810000 */
[----:B------:R-:W3:Y:S01]  /*2390*/  MUFU.EX2 R151, R151 ;  /* 0x0000009700977308 */ /* 0x000ee20000000800 */
[----:B------:R-:W-:Y:S01]  /*23a0*/  ISETP.GT.AND P3, PT, R62, 0x19, PT ;  /* 0x000000193e00780c */ /* 0x000fe20003f64270 */
[-CC-:B------:R-:W-:Y:S01]  /*23b0*/  FFMA.FTZ R92, R92, R0.reuse, -R21.reuse ;  /* 0x000000005c5c7223 */ /* 0x180fe20000010815 */
[----:B------:R-:W-:Y:S01]  /*23c0*/  FSEL R39, R36, -INF , P2 ;  /* 0xff80000024277808 */ /* 0x000fe20001000000 */
[--C-:B------:R-:W-:Y:S01]  /*23d0*/  FFMA.FTZ R141, R90, R0, -R21.reuse ;  /* 0x000000005a8d7223 */ /* 0x100fe20000010815 */
[----:B------:R-:W-:Y:S01]  /*23e0*/  FMNMX.FTZ R24, R33, R24, !PT ;  /* 0x0000001821187209 */ /* 0x000fe20007810000 */
[-CC-:B------:R-:W-:Y:S01]  /*23f0*/  FFMA.FTZ R88, R88, R0.reuse, -R21.reuse ;  /* 0x0000000058587223 */ /* 0x180fe20000010815 */
[----:B------:R-:W-:Y:S01]  /*2400*/  ISETP.GT.AND P2, PT, R62, 0x20, PT ;  /* 0x000000203e00780c */ /* 0x000fe20003f44270 */
[----:B------:R-:W4:Y:S01]  /*2410*/  MUFU.EX2 R6, R6 ;  /* 0x0000000600067308 */ /* 0x000f220000000800 */
[----:B------:R-:W-:Y:S01]  /*2420*/  FSEL R37, R37, -INF , P3 ;  /* 0xff80000025257808 */ /* 0x000fe20001800000 */
[--C-:B------:R-:W-:Y:S01]  /*2430*/  FFMA.FTZ R143, R46, R0, -R21.reuse ;  /* 0x000000002e8f7223 */ /* 0x100fe20000010815 */
[----:B------:R-:W-:Y:S01]  /*2440*/  FMNMX.FTZ R24, R39, R24, !PT ;  /* 0x0000001827187209 */ /* 0x000fe20007810000 */
[-CC-:B------:R-:W-:Y:S01]  /*2450*/  FFMA.FTZ R123, R13, R0.reuse, -R21.reuse ;  /* 0x000000000d7b7223 */ /* 0x180fe20000010815 */
[----:B------:R-:W-:Y:S01]  /*2460*/  ISETP.GT.AND P3, PT, R62, 0x21, PT ;  /* 0x000000213e00780c */ /* 0x000fe20003f64270 */
[-CC-:B------:R-:W-:Y:S01]  /*2470*/  FFMA.FTZ R137, R50, R0.reuse, -R21.reuse ;  /* 0x0000000032897223 */ /* 0x180fe20000010815 */
[----:B------:R-:W-:Y:S01]  /*2480*/  FSEL R43, R40, -INF , P2 ;  /* 0xff800000282b7808 */ /* 0x000fe20001000000 */
[--C-:B------:R-:W-:Y:S01]  /*2490*/  FFMA.FTZ R40, R38, R0, -R21.reuse ;  /* 0x0000000026287223 */ /* 0x100fe20000010815 */
[----:B------:R-:W-:Y:S01]  /*24a0*/  FMNMX.FTZ R24, R37, R24, !PT ;  /* 0x0000001825187209 */ /* 0x000fe20007810000 */
[----:B------:R-:W5:Y:S01]  /*24b0*/  MUFU.EX2 R145, R145 ;  /* 0x0000009100917308 */ /* 0x000f620000000800 */
[----:B------:R-:W-:Y:S01]  /*24c0*/  ISETP.GT.AND P2, PT, R62, 0x28, PT ;  /* 0x000000283e00780c */ /* 0x000fe20003f44270 */
[-CC-:B------:R-:W-:Y:S01]  /*24d0*/  FFMA.FTZ R129, R15, R0.reuse, -R21.reuse ;  /* 0x000000000f817223 */ /* 0x180fe20000010815 */
[----:B------:R-:W-:Y:S01]  /*24e0*/  FSEL R41, R41, -INF , P3 ;  /* 0xff80000029297808 */ /* 0x000fe20001800000 */
[--C-:B------:R-:W-:Y:S01]  /*24f0*/  FFMA.FTZ R139, R54, R0, -R21.reuse ;  /* 0x00000000368b7223 */ /* 0x100fe20000010815 */
[----:B------:R-:W-:Y:S01]  /*2500*/  FMNMX.FTZ R24, R43, R24, !PT ;  /* 0x000000182b187209 */ /* 0x000fe20007810000 */
[----:B------:R-:W-:Y:S01]  /*2510*/  FFMA.FTZ R127, R19, R0, -R21 ;  /* 0x00000000137f7223 */ /* 0x000fe20000010815 */
[----:B------:R-:W-:Y:S01]  /*2520*/  ISETP.GT.AND P3, PT, R62, 0x29, PT ;  /* 0x000000293e00780c */ /* 0x000fe20003f64270 */
[----:B------:R-:W1:Y:S01]  /*2530*/  MUFU.EX2 R8, R8 ;  /* 0x0000000800087308 */ /* 0x000e620000000800 */
[----:B------:R-:W-:Y:S01]  /*2540*/  FSEL R47, R44, -INF , P2 ;  /* 0xff8000002c2f7808 */ /* 0x000fe20001000000 */
[----:B--2---:R-:W-:Y:S01]  /*2550*/  FADD.FTZ R44, R4, R149 ;  /* 0x00000095042c7221 */ /* 0x004fe20000010000 */
        /* <DEDUP_REMOVED lines=13> */
[----:B------:R3:W2:Y:S01]  /*2630*/  MUFU.EX2 R24, R92 ;  /* 0x0000005c00187308 */ /* 0x0006a20000000800 */
[----:B------:R-:W-:Y:S01]  /*2640*/  ISETP.GT.AND P2, PT, R62, 0x38, PT ;  /* 0x000000383e00780c */ /* 0x000fe20003f44270 */
[-CC-:B------:R-:W-:Y:S01]  /*2650*/  FFMA.FTZ R14, R14, R0.reuse, -R21.reuse ;  /* 0x000000000e0e7223 */ /* 0x180fe20000010815 */
[----:B------:R-:W-:Y:S01]  /*2660*/  FSEL R49, R49, -INF , P3 ;  /* 0xff80000031317808 */ /* 0x000fe20001800000 */
[--C-:B------:R-:W-:Y:S01]  /*2670*/  FFMA.FTZ R125, R74, R0, -R21.reuse ;  /* 0x000000004a7d7223 */ /* 0x100fe20000010815 */
[----:B------:R-:W-:Y:S01]  /*2680*/  FMNMX.FTZ R28, R51, R28, !PT ;  /* 0x0000001c331c7209 */ /* 0x000fe20007810000 */
[-CC-:B------:R-:W-:Y:S01]  /*2690*/  FFMA.FTZ R12, R12, R0.reuse, -R21.reuse ;  /* 0x000000000c0c7223 */ /* 0x180fe20000010815 */
[----:B------:R-:W-:Y:S01]  /*26a0*/  ISETP.GT.AND P3, PT, R62, 0x39, PT ;  /* 0x000000393e00780c */ /* 0x000fe20003f64270 */
[----:B------:R-:W2:Y:S01]  /*26b0*/  MUFU.EX2 R141, R141 ;  /* 0x0000008d008d7308 */ /* 0x000ea20000000800 */
[----:B------:R-:W-:Y:S01]  /*26c0*/  FSEL R55, R52, -INF , P2 ;  /* 0xff80000034377808 */ /* 0x000fe20001000000 */
[----:B------:R-:W-:Y:S01]  /*26d0*/  FFMA.FTZ R10, R10, R0, -R21 ;  /* 0x000000000a0a7223 */ /* 0x000fe20000010815 */
[----:B------:R-:W-:Y:S01]  /*26e0*/  FMNMX.FTZ R32, R49, R28, !PT ;  /* 0x0000001c31207209 */ /* 0x000fe20007810000 */
[--C-:B------:R-:W-:Y:S01]  /*26f0*/  IMAD.MOV.U32 R104, RZ, RZ, R119.reuse ;  /* 0x000000ffff687224 */ /* 0x100fe200078e0077 */
[C---:B------:R-:W-:Y:S01]  /*2700*/  ISETP.GT.AND P2, PT, R62.reuse, 0x40, PT ;  /* 0x000000403e00780c */ /* 0x040fe20003f44270 */
[--C-:B------:R-:W-:Y:S01]  /*2710*/  IMAD.MOV.U32 R102, RZ, RZ, R119.reuse ;  /* 0x000000ffff667224 */ /* 0x100fe200078e0077 */
[----:B------:R-:W-:Y:S01]  /*2720*/  FSEL R53, R53, -INF , P3 ;  /* 0xff80000035357808 */ /* 0x000fe20001800000 */
[----:B------:R4:W-:Y:S01]  /*2730*/  MUFU.EX2 R28, R88 ;  /* 0x00000058001c7308 */ /* 0x0009e20000000800 */
[----:B------:R-:W-:Y:S01]  /*2740*/  FMNMX.FTZ R32, R55, R32, !PT ;  /* 0x0000002037207209 */ /* 0x000fe20007810000 */
[--C-:B------:R-:W-:Y:S01]  /*2750*/  IMAD.MOV.U32 R100, RZ, RZ, R119.reuse ;  /* 0x000000ffff647224 */ /* 0x100fe200078e0077 */
[----:B------:R-:W-:Y:S01]  /*2760*/  ISETP.GT.AND P3, PT, R62, 0x41, PT ;  /* 0x000000413e00780c */ /* 0x000fe20003f64270 */
[--C-:B------:R-:W-:Y:S01]  /*2770*/  IMAD.MOV.U32 R98, RZ, RZ, R119.reuse ;  /* 0x000000ffff627224 */ /* 0x100fe200078e0077 */
[----:B------:R-:W-:Y:S01]  /*2780*/  FSEL R59, R56, -INF , P2 ;  /* 0xff800000383b7808 */ /* 0x000fe20001000000 */
[--C-:B------:R-:W-:Y:S01]  /*2790*/  IMAD.MOV.U32 R94, RZ, RZ, R119.reuse ;  /* 0x000000ffff5e7224 */ /* 0x100fe200078e0077 */
[----:B------:R-:W-:Y:S01]  /*27a0*/  FMNMX.FTZ R32, R53, R32, !PT ;  /* 0x0000002035207209 */ /* 0x000fe20007810000 */
[----:B------:R-:W-:Y:S01]  /*27b0*/  MUFU.EX2 R143, R143 ;  /* 0x0000008f008f7308 */ /* 0x000fe20000000800 */
[C---:B------:R-:W-:Y:S01]  /*27c0*/  ISETP.GT.AND P2, PT, R62.reuse, 0x48, PT ;  /* 0x000000483e00780c */ /* 0x040fe20003f44270 */
[--C-:B---3--:R-:W-:Y:S01]  /*27d0*/  IMAD.MOV.U32 R92, RZ, RZ, R119.reuse ;  /* 0x000000ffff5c7224 */ /* 0x108fe200078e0077 */
[----:B------:R-:W-:Y:S01]  /*27e0*/  FSEL R57, R57, -INF , P3 ;  /* 0xff80000039397808 */ /* 0x000fe20001800000 */
[--C-:B------:R-:W-:Y:S01]  /*27f0*/  IMAD.MOV.U32 R90, RZ, RZ, R119.reuse ;  /* 0x000000ffff5a7224 */ /* 0x100fe200078e0077 */
[----:B------:R-:W-:Y:S01]  /*2800*/  FMNMX.FTZ R32, R59, R32, !PT ;  /* 0x000000203b207209 */ /* 0x000fe20007810000 */
[----:B----4-:R-:W-:Y:S01]  /*2810*/  IMAD.MOV.U32 R88, RZ, RZ, R119 ;  /* 0x000000ffff587224 */ /* 0x010fe200078e0077 */
[----:B------:R-:W-:Y:S01]  /*2820*/  ISETP.GT.AND P3, PT, R62, 0x49, PT ;  /* 0x000000493e00780c */ /* 0x000fe20003f64270 */
[----:B------:R-:W-:Y:S01]  /*2830*/  MUFU.EX2 R137, R137 ;  /* 0x0000008900897308 */ /* 0x000fe20000000800 */
[----:B------:R-:W-:-:S02]  /*2840*/  FSEL R63, R60, -INF , P2 ;  /* 0xff8000003c3f7808 */ /* 0x000fc40001000000 */
[----:B------:R-:W-:Y:S02]  /*2850*/  FMNMX.FTZ R36, R57, R32, !PT ;  /* 0x0000002039247209 */ /* 0x000fe40007810000 */
[C---:B------:R-:W-:Y:S02]  /*2860*/  ISETP.GT.AND P2, PT, R62.reuse, 0x50, PT ;  /* 0x000000503e00780c */ /* 0x040fe40003f44270 */
[----:B------:R-:W-:Y:S01]  /*2870*/  FSEL R61, R61, -INF , P3 ;  /* 0xff8000003d3d7808 */ /* 0x000fe20001800000 */
[----:B------:R-:W-:Y:S01]  /*2880*/  MUFU.EX2 R32, R42 ;  /* 0x0000002a00207308 */ /* 0x000fe20000000800 */
[----:B------:R-:W-:Y:S02]  /*2890*/  FMNMX.FTZ R36, R63, R36, !PT ;  /* 0x000000243f247209 */ /* 0x000fe40007810000 */
[----:B------:R-:W-:Y:S02]  /*28a0*/  ISETP.GT.AND P3, PT, R62, 0x51, PT ;  /* 0x000000513e00780c */ /* 0x000fe40003f64270 */
[----:B------:R-:W-:-:S02]  /*28b0*/  FSEL R67, R64, -INF , P2 ;  /* 0xff80000040437808 */ /* 0x000fc40001000000 */
[----:B------:R-:W-:Y:S01]  /*28c0*/  FMNMX.FTZ R36, R61, R36, !PT ;  /* 0x000000243d247209 */ /* 0x000fe20007810000 */
[----:B------:R-:W-:Y:S01]  /*28d0*/  MUFU.EX2 R139, R139 ;  /* 0x0000008b008b7308 */ /* 0x000fe20000000800 */
[C---:B------:R-:W-:Y:S02]  /*28e0*/  ISETP.GT.AND P2, PT, R62.reuse, 0x58, PT ;  /* 0x000000583e00780c */ /* 0x040fe40003f44270 */
[----:B------:R-:W-:Y:S02]  /*28f0*/  FSEL R71, R65, -INF , P3 ;  /* 0xff80000041477808 */ /* 0x000fe40001800000 */
[----:B------:R-:W-:Y:S02]  /*2900*/  FMNMX.FTZ R36, R67, R36, !PT ;  /* 0x0000002443247209 */ /* 0x000fe40007810000 */
[----:B------:R-:W-:Y:S01]  /*2910*/  ISETP.GT.AND P3, PT, R62, 0x59, PT ;  /* 0x000000593e00780c */ /* 0x000fe20003f64270 */
[----:B------:R-:W-:Y:S01]  /*2920*/  MUFU.EX2 R34, R34 ;  /* 0x0000002200227308 */ /* 0x000fe20000000800 */
[----:B------:R-:W-:-:S02]  /*2930*/  FSEL R65, R68, -INF , P2 ;  /* 0xff80000044417808 */ /* 0x000fc40001000000 */
[----:B------:R-:W-:Y:S02]  /*2940*/  FMNMX.FTZ R38, R71, R36, !PT ;  /* 0x0000002447267209 */ /* 0x000fe40007810000 */
[C---:B------:R-:W-:Y:S02]  /*2950*/  ISETP.GT.AND P2, PT, R62.reuse, 0x60, PT ;  /* 0x000000603e00780c */ /* 0x040fe40003f44270 */
[----:B------:R-:W-:Y:S01]  /*2960*/  FSEL R69, R69, -INF , P3 ;  /* 0xff80000045457808 */ /* 0x000fe20001800000 */
[----:B------:R3:W-:Y:S01]  /*2970*/  MUFU.EX2 R36, R40 ;  /* 0x0000002800247308 */ /* 0x0007e20000000800 */
        /* <DEDUP_REMOVED lines=27> */
[----:B------:R-:W-:Y:S02]  /*2b30*/  FSEL R85, R85, -INF , P3 ;  /* 0xff80000055557808 */ /* 0x000fe40001800000 */
[----:B------:R-:W-:Y:S01]  /*2b40*/  FMNMX.FTZ R38, R91, R38, !PT ;  /* 0x000000265b267209 */ /* 0x000fe20007810000 */
[----:B------:R-:W-:Y:S01]  /*2b50*/  MUFU.EX2 R20, R20 ;  /* 0x0000001400147308 */ /* 0x000fe20000000800 */
[----:B------:R-:W-:Y:S02]  /*2b60*/  F2FP.F16.F32.PACK_AB R149, R149, R4 ;  /* 0x000000049595723e */ /* 0x000fe400000000ff */
[----:B------:R-:W-:-:S05]  /*2b70*/  FMNMX.FTZ R38, R85, R38, !PT ;  /* 0x0000002655267209 */ /* 0x000fca0007810000 */
[----:B------:R-:W4:Y:S01]  /*2b80*/  SHFL.BFLY PT, R11, R38, 0x2, 0x1f ;  /* 0x0c401f00260b7f89 */ /* 0x000f2200000e0000 */
[----:B------:R-:W-:Y:S08]  /*2b90*/  MUFU.EX2 R131, R131 ;  /* 0x0000008300837308 */ /* 0x000ff00000000800 */
[----:B------:R-:W-:Y:S08]  /*2ba0*/  MUFU.EX2 R14, R14 ;  /* 0x0000000e000e7308 */ /* 0x000ff00000000800 */
[----:B------:R-:W-:Y:S01]  /*2bb0*/  MUFU.EX2 R125, R125 ;  /* 0x0000007d007d7308 */ /* 0x000fe20000000800 */
[----:B----4-:R-:W-:Y:S01]  /*2bc0*/  FMNMX.FTZ R11, R38, R11, !PT ;  /* 0x0000000b260b7209 */ /* 0x010fe20007810000 */
[----:B------:R-:W-:-:S06]  /*2bd0*/  FFMA.FTZ R38, R75, R0, -R21 ;  /* 0x000000004b267223 */ /* 0x000fcc0000010815 */
[----:B------:R-:W-:Y:S01]  /*2be0*/  MUFU.EX2 R127, R127 ;  /* 0x0000007f007f7308 */ /* 0x000fe20000000800 */
[----:B---3--:R-:W3:Y:S07]  /*2bf0*/  SHFL.BFLY PT, R40, R11, 0x1, 0x1f ;  /* 0x0c201f000b287f89 */ /* 0x008eee00000e0000 */
[----:B------:R-:W-:Y:S08]  /*2c00*/  MUFU.EX2 R38, R38 ;  /* 0x0000002600267308 */ /* 0x000ff00000000800 */
[----:B------:R-:W-:Y:S08]  /*2c10*/  MUFU.EX2 R12, R12 ;  /* 0x0000000c000c7308 */ /* 0x000ff00000000800 */
[----:B------:R-:W-:Y:S01]  /*2c20*/  MUFU.EX2 R121, R121 ;  /* 0x0000007900797308 */ /* 0x000fe20000000800 */
[----:B---3--:R-:W-:Y:S01]  /*2c30*/  FMNMX.FTZ R5, R11, R40, !PT ;  /* 0x000000280b057209 */ /* 0x008fe20007810000 */
[----:B------:R-:W-:-:S03]  /*2c40*/  FFMA.FTZ R40, R87, R0, -R21 ;  /* 0x0000000057287223 */ /* 0x000fc60000010815 */
[C---:B------:R-:W-:Y:S01]  /*2c50*/  FSETP.NEU.FTZ.AND P2, PT, R5.reuse, -INF , PT ;  /* 0xff8000000500780b */ /* 0x040fe20003f5d000 */
[----:B------:R-:W-:Y:S02]  /*2c60*/  FMUL.FTZ R42, R5, R0 ;  /* 0x00000000052a7220 */ /* 0x000fe40000410000 */
[----:B------:R-:W-:Y:S03]  /*2c70*/  MUFU.EX2 R10, R10 ;  /* 0x0000000a000a7308 */ /* 0x000fe60000000800 */
[----:B------:R-:W-:Y:S02]  /*2c80*/  FSEL R42, R42, RZ, P2 ;  /* 0x000000ff2a2a7208 */ /* 0x000fe40001000000 */
[----:B------:R-:W-:-:S03]  /*2c90*/  PLOP3.LUT P2, PT, PT, PT, UP0, 0x80, 0x0 ;  /* 0x000000000000781c */ /* 0x000fc60003f4f008 */
[----:B------:R-:W-:Y:S01]  /*2ca0*/  MUFU.EX2 R123, R123 ;  /* 0x0000007b007b7308 */ /* 0x000fe20000000800 */
[-CC-:B------:R-:W-:Y:S01]  /*2cb0*/  FFMA.FTZ R148, R27, R0.reuse, -R42.reuse ;  /* 0x000000001b947223 */ /* 0x180fe2000001082a */
[-CC-:B------:R-:W-:Y:S01]  /*2cc0*/  FFMA.FTZ R7, R31, R0.reuse, -R42.reuse ;  /* 0x000000001f077223 */ /* 0x180fe2000001082a */
[-CC-:B------:R-:W-:Y:S01]  /*2cd0*/  FFMA.FTZ R150, R25, R0.reuse, -R42.reuse ;  /* 0x0000000019967223 */ /* 0x180fe2000001082a */
[-C--:B------:R-:W-:Y:S01]  /*2ce0*/  FFMA.FTZ R11, R29, R0.reuse, -R42 ;  /* 0x000000001d0b7223 */ /* 0x080fe2000001082a */
[----:B------:R-:W-:Y:S01]  /*2cf0*/  FADD.FTZ R29, R151, R44 ;  /* 0x0000002c971d7221 */ /* 0x000fe20000010000 */
[-CC-:B------:R-:W-:Y:S01]  /*2d00*/  FFMA.FTZ R144, R35, R0.reuse, -R42.reuse ;  /* 0x0000000023907223 */ /* 0x180fe2000001082a */
[-CC-:B------:R-:W-:Y:S01]  /*2d10*/  FFMA.FTZ R13, R33, R0.reuse, -R42.reuse ;  /* 0x00000000210d7223 */ /* 0x180fe2000001082a */
[----:B------:R-:W-:Y:S01]  /*2d20*/  MUFU.EX2 R148, R148 ;  /* 0x0000009400947308 */ /* 0x000fe20000000800 */
[----:B------:R-:W-:Y:S01]  /*2d30*/  FADD.FTZ R44, R6, R29 ;  /* 0x0000001d062c7221 */ /* 0x000fe20000010000 */
[-CC-:B------:R-:W-:Y:S01]  /*2d40*/  FFMA.FTZ R146, R39, R0.reuse, -R42.reuse ;  /* 0x0000000027927223 */ /* 0x180fe2000001082a */
[-CC-:B------:R-:W-:Y:S01]  /*2d50*/  FFMA.FTZ R15, R37, R0.reuse, -R42.reuse ;  /* 0x00000000250f7223 */ /* 0x180fe2000001082a */
[-C--:B------:R-:W-:Y:S01]  /*2d60*/  FFMA.FTZ R140, R43, R0.reuse, -R42 ;  /* 0x000000002b8c7223 */ /* 0x080fe2000001082a */
[----:B-----5:R-:W-:Y:S01]  /*2d70*/  FADD.FTZ R31, R145, R44 ;  /* 0x0000002c911f7221 */ /* 0x020fe20000010000 */
[-CC-:B------:R-:W-:Y:S01]  /*2d80*/  FFMA.FTZ R19, R41, R0.reuse, -R42.reuse ;  /* 0x0000000029137223 */ /* 0x180fe2000001082a */
[-CC-:B------:R-:W-:Y:S01]  /*2d90*/  FFMA.FTZ R142, R47, R0.reuse, -R42.reuse ;  /* 0x000000002f8e7223 */ /* 0x180fe2000001082a */
[----:B------:R-:W3:Y:S01]  /*2da0*/  MUFU.EX2 R7, R7 ;  /* 0x0000000700077308 */ /* 0x000ee20000000800 */
[----:B-1----:R-:W-:Y:S01]  /*2db0*/  FADD.FTZ R44, R8, R31 ;  /* 0x0000001f082c7221 */ /* 0x002fe20000010000 */
[-CC-:B------:R-:W-:Y:S01]  /*2dc0*/  FFMA.FTZ R21, R45, R0.reuse, -R42.reuse ;  /* 0x000000002d157223 */ /* 0x180fe2000001082a */
[-CC-:B------:R-:W-:Y:S01]  /*2dd0*/  FFMA.FTZ R136, R51, R0.reuse, -R42.reuse ;  /* 0x0000000033887223 */ /* 0x180fe2000001082a */
[-C--:B------:R-:W-:Y:S01]  /*2de0*/  FFMA.FTZ R25, R49, R0.reuse, -R42 ;  /* 0x0000000031197223 */ /* 0x080fe2000001082a */
[----:B--2---:R-:W-:Y:S01]  /*2df0*/  FADD.FTZ R31, R147, R44 ;  /* 0x0000002c931f7221 */ /* 0x004fe20000010000 */
[-CC-:B------:R-:W-:Y:S01]  /*2e00*/  FFMA.FTZ R138, R55, R0.reuse, -R42.reuse ;  /* 0x00000000378a7223 */ /* 0x180fe2000001082a */
[-CC-:B------:R-:W-:Y:S01]  /*2e10*/  FFMA.FTZ R27, R53, R0.reuse, -R42.reuse ;  /* 0x00000000351b7223 */ /* 0x180fe2000001082a */
[----:B------:R-:W1:Y:S01]  /*2e20*/  MUFU.EX2 R150, R150 ;  /* 0x0000009600967308 */ /* 0x000e620000000800 */
[----:B------:R-:W-:Y:S01]  /*2e30*/  FADD.FTZ R46, R24, R31 ;  /* 0x0000001f182e7221 */ /* 0x000fe20000010000 */
[-CC-:B------:R-:W-:Y:S01]  /*2e40*/  FFMA.FTZ R132, R59, R0.reuse, -R42.reuse ;  /* 0x000000003b847223 */ /* 0x180fe2000001082a */
[-CC-:B------:R-:W-:Y:S01]  /*2e50*/  FFMA.FTZ R29, R57, R0.reuse, -R42.reuse ;  /* 0x00000000391d7223 */ /* 0x180fe2000001082a */
[-C--:B------:R-:W-:Y:S01]  /*2e60*/  FFMA.FTZ R134, R63, R0.reuse, -R42 ;  /* 0x000000003f867223 */ /* 0x080fe2000001082a */
[----:B------:R-:W-:Y:S01]  /*2e70*/  FADD.FTZ R35, R141, R46 ;  /* 0x0000002e8d237221 */ /* 0x000fe20000010000 */
[-CC-:B------:R-:W-:Y:S01]  /*2e80*/  FFMA.FTZ R31, R61, R0.reuse, -R42.reuse ;  /* 0x000000003d1f7223 */ /* 0x180fe2000001082a */
[-CC-:B------:R-:W-:Y:S01]  /*2e90*/  FFMA.FTZ R128, R67, R0.reuse, -R42.reuse ;  /* 0x0000000043807223 */ /* 0x180fe2000001082a */
[----:B------:R-:W2:Y:S01]  /*2ea0*/  MUFU.EX2 R11, R11 ;  /* 0x0000000b000b7308 */ /* 0x000ea20000000800 */
[----:B---3--:R-:W-:Y:S01]  /*2eb0*/  FADD.FTZ R33, R148, R7 ;  /* 0x0000000794217221 */ /* 0x008fe20000010000 */
[----:B------:R-:W-:Y:S01]  /*2ec0*/  FADD.FTZ R46, R28, R35 ;  /* 0x000000231c2e7221 */ /* 0x000fe20000010000 */
[-CC-:B------:R-:W-:Y:S01]  /*2ed0*/  FFMA.FTZ R130, R65, R0.reuse, -R42.reuse ;  /* 0x0000000041827223 */ /* 0x180fe2000001082a */
[-CC-:B------:R-:W-:Y:S01]  /*2ee0*/  FFMA.FTZ R69, R69, R0.reuse, -R42.reuse ;  /* 0x0000000045457223 */ /* 0x180fe2000001082a */
[----:B------:R-:W-:Y:S01]  /*2ef0*/  F2FP.F16.F32.PACK_AB R151, R6, R151 ;  /* 0x000000970697723e */ /* 0x000fe200000000ff */
[-CC-:B------:R-:W-:Y:S01]  /*2f00*/  FFMA.FTZ R79, R79, R0.reuse, -R42.reuse ;  /* 0x000000004f4f7223 */ /* 0x180fe2000001082a */
[-CC-:B------:R-:W-:Y:S01]  /*2f10*/  FFMA.FTZ R73, R73, R0.reuse, -R42.reuse ;  /* 0x0000000049497223 */ /* 0x180fe2000001082a */
[----:B------:R-:W3:Y:S01]  /*2f20*/  MUFU.EX2 R144, R144 ;  /* 0x0000009000907308 */ /* 0x000ee20000000800 */
[----:B-1----:R-:W-:Y:S01]  /*2f30*/  FADD.FTZ R44, R150, R33 ;  /* 0x00000021962c7221 */ /* 0x002fe20000010000 */
[-CC-:B------:R-:W-:Y:S01]  /*2f40*/  FFMA.FTZ R83, R83, R0.reuse, -R42.reuse ;  /* 0x0000000053537223 */ /* 0x180fe2000001082a */
[-CC-:B------:R-:W-:Y:S01]  /*2f50*/  FFMA.FTZ R77, R77, R0.reuse, -R42.reuse ;  /* 0x000000004d4d7223 */ /* 0x180fe2000001082a */
[-CC-:B------:R-:W-:Y:S01]  /*2f60*/  FFMA.FTZ R89, R89, R0.reuse, -R42.reuse ;  /* 0x0000000059597223 */ /* 0x180fe2000001082a */
[-CC-:B------:R-:W-:Y:S01]  /*2f70*/  FFMA.FTZ R81, R81, R0.reuse, -R42.reuse ;  /* 0x0000000051517223 */ /* 0x180fe2000001082a */
[----:B------:R-:W-:Y:S01]  /*2f80*/  FFMA.FTZ R91, R91, R0, -R42 ;  /* 0x000000005b5b7223 */ /* 0x000fe2000001082a */
[----:B------:R-:W-:Y:S01]  /*2f90*/  F2FP.F16.F32.PACK_AB R148, R7, R148 ;  /* 0x000000940794723e */ /* 0x000fe200000000ff */
[----:B------:R-:W1:Y:S01]  /*2fa0*/  MUFU.EX2 R13, R13 ;  /* 0x0000000d000d7308 */ /* 0x000e620000000800 */
[----:B--2---:R-:W-:Y:S01]  /*2fb0*/  FADD.FTZ R33, R11, R44 ;  /* 0x0000002c0b217221 */ /* 0x004fe20000010000 */
[----:B------:R-:W-:-:S02]  /*2fc0*/  F2FP.F16.F32.PACK_AB R145, R8, R145 ;  /* 0x000000910891723e */ /* 0x000fc400000000ff */
[----:B------:R-:W-:Y:S02]  /*2fd0*/  F2FP.F16.F32.PACK_AB R147, R24, R147 ;  /* 0x000000931893723e */ /* 0x000fe400000000ff */
[----:B------:R-:W-:Y:S02]  /*2fe0*/  F2FP.F16.F32.PACK_AB R141, R28, R141 ;  /* 0x0000008d1c8d723e */ /* 0x000fe400000000ff */
[----:B------:R-:W2:Y:S01]  /*2ff0*/  MUFU.EX2 R146, R146 ;  /* 0x0000009200927308 */ /* 0x000ea20000000800 */
[----:B---3--:R-:W-:Y:S01]  /*3000*/  FADD.FTZ R44, R144, R33 ;  /* 0x00000021902c7221 */ /* 0x008fe20000010000 */
[----:B------:R-:W-:Y:S01]  /*3010*/  FADD.FTZ R33, R143, R46 ;  /* 0x0000002e8f217221 */ /* 0x000fe20000010000 */
[C---:B------:R-:W-:Y:S02]  /*3020*/  F2FP.F16.F32.PACK_AB R143, R32.reuse, R143 ;  /* 0x0000008f208f723e */ /* 0x040fe400000000ff */
[----:B------:R-:W-:Y:S01]  /*3030*/  F2FP.F16.F32.PACK_AB R150, R11, R150 ;  /* 0x000000960b96723e */ /* 0x000fe200000000ff */
[----:B------:R-:W-:Y:S01]  /*3040*/  FADD.FTZ R46, R32, R33 ;  /* 0x00000021202e7221 */ /* 0x000fe20000010000 */
[-C--:B------:R-:W-:Y:S01]  /*3050*/  FFMA.FTZ R33, R71, R0.reuse, -R42 ;  /* 0x0000000047217223 */ /* 0x080fe2000001082a */
[----:B------:R-:W3:Y:S01]  /*3060*/  MUFU.EX2 R15, R15 ;  /* 0x0000000f000f7308 */ /* 0x000ee20000000800 */
[----:B-1----:R-:W-:Y:S01]  /*3070*/  FADD.FTZ R35, R13, R44 ;  /* 0x0000002c0d237221 */ /* 0x002fe20000010000 */
[----:B------:R-:W-:Y:S01]  /*3080*/  FADD.FTZ R37, R137, R46 ;  /* 0x0000002e89257221 */ /* 0x000fe20000010000 */
[----:B------:R-:W-:Y:S01]  /*3090*/  FFMA.FTZ R42, R85, R0, -R42 ;  /* 0x00000000552a7223 */ /* 0x000fe2000001082a */
[----:B------:R-:W-:-:S02]  /*30a0*/  F2FP.F16.F32.PACK_AB R137, R36, R137 ;  /* 0x000000892489723e */ /* 0x000fc400000000ff */
[----:B------:R-:W-:Y:S01]  /*30b0*/  FADD.FTZ R46, R36, R37 ;  /* 0x00000025242e7221 */ /* 0x000fe20000010000 */
[----:B------:R-:W-:Y:S01]  /*30c0*/  F2FP.F16.F32.PACK_AB R144, R13, R144 ;  /* 0x000000900d90723e */ /* 0x000fe200000000ff */
[----:B------:R-:W1:Y:S01]  /*30d0*/  MUFU.EX2 R140, R140 ;  /* 0x0000008c008c7308 */ /* 0x000e620000000800 */
[----:B--2---:R-:W-:-:S07]  /*30e0*/  FADD.FTZ R44, R146, R35 ;  /* 0x00000023922c7221 */ /* 0x004fce0000010000 */
[----:B------:R-:W2:Y:S01]  /*30f0*/  MUFU.EX2 R19, R19 ;  /* 0x0000001300137308 */ /* 0x000ea20000000800 */
[C---:B---3--:R-:W-:Y:S01]  /*3100*/  FADD.FTZ R35, R15.reuse, R44 ;  /* 0x0000002c0f237221 */ /* 0x048fe20000010000 */
[----:B------:R-:W-:-:S06]  /*3110*/  F2FP.F16.F32.PACK_AB R146, R15, R146 ;  /* 0x000000920f92723e */ /* 0x000fcc00000000ff */
[----:B------:R-:W3:Y:S01]  /*3120*/  MUFU.EX2 R142, R142 ;  /* 0x0000008e008e7308 */ /* 0x000ee20000000800 */
[----:B-1----:R-:W-:Y:S01]  /*3130*/  FADD.FTZ R44, R140, R35 ;  /* 0x000000238c2c7221 */ /* 0x002fe20000010000 */
[----:B------:R-:W-:Y:S01]  /*3140*/  FADD.FTZ R35, R139, R46 ;  /* 0x0000002e8b237221 */ /* 0x000fe20000010000 */
[----:B------:R-:W-:-:S03]  /*3150*/  F2FP.F16.F32.PACK_AB R139, R34, R139 ;  /* 0x0000008b228b723e */ /* 0x000fc600000000ff */
[----:B------:R-:W-:Y:S02]  /*3160*/  FADD.FTZ R46, R34, R35 ;  /* 0x00000023222e7221 */ /* 0x000fe40000010000 */
[----:B------:R-:W1:Y:S01]  /*3170*/  MUFU.EX2 R21, R21 ;  /* 0x0000001500157308 */ /* 0x000e620000000800 */
[----:B--2---:R-:W-:Y:S01]  /*3180*/  FADD.FTZ R3, R19, R44 ;  /* 0x0000002c13037221 */ /* 0x004fe20000010000 */
[----:B------:R-:W-:Y:S01]  /*3190*/  FADD.FTZ R35, R133, R46 ;  /* 0x0000002e85237221 */ /* 0x000fe20000010000 */
[C---:B------:R-:W-:Y:S02]  /*31a0*/  F2FP.F16.F32.PACK_AB R133, R30.reuse, R133 ;  /* 0x000000851e85723e */ /* 0x040fe400000000ff */
[----:B------:R-:W-:Y:S01]  /*31b0*/  F2FP.F16.F32.PACK_AB R140, R19, R140 ;  /* 0x0000008c138c723e */ /* 0x000fe200000000ff */
[----:B------:R-:W-:Y:S02]  /*31c0*/  FADD.FTZ R46, R30, R35 ;  /* 0x000000231e2e7221 */ /* 0x000fe40000010000 */
[----:B------:R-:W2:Y:S01]  /*31d0*/  MUFU.EX2 R136, R136 ;  /* 0x0000008800887308 */ /* 0x000ea20000000800 */
[----:B---3--:R-:W-:Y:S01]  /*31e0*/  FADD.FTZ R44, R142, R3 ;  /* 0x000000038e2c7221 */ /* 0x008fe20000010000 */
[----:B------:R-:W-:Y:S01]  /*31f0*/  FADD.FTZ R35, R135, R46 ;  /* 0x0000002e87237221 */ /* 0x000fe20000010000 */
[----:B------:R-:W-:-:S03]  /*3200*/  F2FP.F16.F32.PACK_AB R135, R26, R135 ;  /* 0x000000871a87723e */ /* 0x000fc600000000ff */
[----:B------:R-:W-:Y:S02]  /*3210*/  FADD.FTZ R46, R26, R35 ;  /* 0x000000231a2e7221 */ /* 0x000fe40000010000 */
[----:B------:R-:W3:Y:S01]  /*3220*/  MUFU.EX2 R25, R25 ;  /* 0x0000001900197308 */ /* 0x000ee20000000800 */
[----:B-1----:R-:W-:Y:S01]  /*3230*/  FADD.FTZ R3, R21, R44 ;  /* 0x0000002c15037221 */ /* 0x002fe20000010000 */
[----:B------:R-:W-:Y:S01]  /*3240*/  FADD.FTZ R35, R129, R46 ;  /* 0x0000002e81237221 */ /* 0x000fe20000010000 */
[----:B------:R-:W-:Y:S02]  /*3250*/  F2FP.F16.F32.PACK_AB R129, R20, R129 ;  /* 0x000000811481723e */ /* 0x000fe400000000ff */
[----:B------:R-:W-:-:S03]  /*3260*/  F2FP.F16.F32.PACK_AB R142, R21, R142 ;  /* 0x0000008e158e723e */ /* 0x000fc600000000ff */
        /* <DEDUP_REMOVED lines=9> */
[----:B------:R-:W-:Y:S01]  /*3300*/  FADD.FTZ R44, R20, R35 ;  /* 0x00000023142c7221 */ /* 0x000fe20000010000 */
[----:B------:R-:W-:-:S03]  /*3310*/  F2FP.F16.F32.PACK_AB R138, R27, R138 ;  /* 0x0000008a1b8a723e */ /* 0x000fc600000000ff */
[----:B------:R-:W-:Y:S01]  /*3320*/  FADD.FTZ R35, R131, R44 ;  /* 0x0000002c83237221 */ /* 0x000fe20000010000 */
[----:B------:R-:W-:Y:S01]  /*3330*/  F2FP.F16.F32.PACK_AB R131, R14, R131 ;  /* 0x000000830e83723e */ /* 0x000fe200000000ff */
[----:B------:R-:W2:Y:S01]  /*3340*/  MUFU.EX2 R134, R134 ;  /* 0x0000008600867308 */ /* 0x000ea20000000800 */
[----:B---3--:R-:W-:Y:S01]  /*3350*/  FADD.FTZ R4, R132, R3 ;  /* 0x0000000384047221 */ /* 0x008fe20000010000 */
[----:B------:R-:W-:-:S04]  /*3360*/  FADD.FTZ R6, R14, R35 ;  /* 0x000000230e067221 */ /* 0x000fc80000010000 */
[----:B------:R-:W-:Y:S01]  /*3370*/  FADD.FTZ R35, R125, R6 ;  /* 0x000000067d237221 */ /* 0x000fe20000010000 */
[C---:B------:R-:W-:Y:S01]  /*3380*/  F2FP.F16.F32.PACK_AB R125, R38.reuse, R125 ;  /* 0x0000007d267d723e */ /* 0x040fe200000000ff */
        /* <DEDUP_REMOVED lines=8> */
[----:B------:R-:W-:-:S06]  /*3410*/  FADD.FTZ R6, R12, R35 ;  /* 0x000000230c067221 */ /* 0x000fcc0000010000 */
        /* <DEDUP_REMOVED lines=16> */
[----:B------:R-:W-:-:S05]  /*3520*/  F2FP.F16.F32.PACK_AB R130, R69, R130 ;  /* 0x000000824582723e */ /* 0x000fca00000000ff */
        /* <DEDUP_REMOVED lines=14> */
[----:B------:R-:W-:Y:S01]  /*3610*/  F2FP.F16.F32.PACK_AB R120, R120, R89 ;  /* 0x000000597878723e */ /* 0x000fe200000000ff */
[----:B------:R-:W-:-:S05]  /*3620*/  IMAD.MOV.U32 R89, RZ, RZ, R119 ;  /* 0x000000ffff597224 */ /* 0x000fca00078e0077 */
[----:B------:R-:W1:Y:S01]  /*3630*/  MUFU.EX2 R40, R40 ;  /* 0x0000002800287308 */ /* 0x000e620000000800 */
[----:B--2---:R-:W-:Y:S01]  /*3640*/  FADD.FTZ R7, R91, R4 ;  /* 0x000000045b077221 */ /* 0x004fe20000010000 */
[----:B---3--:R-:W-:-:S03]  /*3650*/  F2FP.F16.F32.PACK_AB R122, R42, R91 ;  /* 0x0000005b2a7a723e */ /* 0x008fc600000000ff */
[----:B------:R-:W-:Y:S01]  /*3660*/  FADD.FTZ R4, R42, R7 ;  /* 0x000000072a047221 */ /* 0x000fe20000010000 */
[----:B------:R-:W-:Y:S02]  /*3670*/  IMAD.MOV.U32 R91, RZ, RZ, R119 ;  /* 0x000000ffff5b7224 */ /* 0x000fe400078e0077 */
[C---:B-1----:R-:W-:Y:S01]  /*3680*/  FADD.FTZ R3, R40.reuse, R35 ;  /* 0x0000002328037221 */ /* 0x042fe20000010000 */
[----:B------:R-:W-:Y:S01]  /*3690*/  F2FP.F16.F32.PACK_AB R123, R40, R123 ;  /* 0x0000007b287b723e */ /* 0x000fe200000000ff */
[----:B------:R-:W-:Y:S06]  /*36a0*/  @!P2 BRA `(.L_x_1568) ;  /* 0x0000002400c4a947 */ /* 0x000fec0003800000 */
        /* <DEDUP_REMOVED lines=19> */
[----:B------:R-:W-:Y:S01]  /*37e0*/  UMOV UR27, UR36 ;  /* 0x00000024001b7c82 */ /* 0x000fe20008000000 */
[----:B------:R-:W-:Y:S01]  /*37f0*/  ULDC UR24, c[0x0][0x2e0] ;  /* 0x0000b80000187ab9 */ /* 0x000fe20000000800 */
[----:B------:R-:W-:Y:S01]  /*3800*/  ULDC UR21, c[0x0][0x288] ;  /* 0x0000a20000157ab9 */ /* 0x000fe20000000800 */
[----:B------:R-:W-:Y:S01]  /*3810*/  ULDC UR25, c[0x0][0x404] ;  /* 0x0001010000197ab9 */ /* 0x000fe20000000800 */
[----:B------:R-:W-:-:S05]  /*3820*/  ULDC.64 UR22, c[0x0][0x3f8] ;  /* 0x0000fe0000167ab9 */ /* 0x000fca0000000a00 */
.L_x_1577:
        /* <DEDUP_REMOVED lines=9> */
.L_x_1570:
[----:B------:R-:W-:Y:S01]  /*38c0*/  ULEA UR6, UR36, UR40, 0x3 ;  /* 0x0000002824067291 */ /* 0x000fe2000f8e183f */
[----:B------:R-:W-:-:S05]  /*38d0*/  IMAD.U32 R0, RZ, RZ, UR37 ;  /* 0x00000025ff007e24 */ /* 0x000fca000f8e00ff */
[----:B------:R-:W-:-:S04]  /*38e0*/  SHF.L.U32 R0, R0, 0x1f, RZ ;  /* 0x0000001f00007819 */ /* 0x000fc800000006ff */
[----:B------:R1:W2:Y:S01]  /*38f0*/  SYNCS.PHASECHK.TRANS64.TRYWAIT P3, [UR6+0x16830], R0 ;  /* 0x01683000ff0075a7 */ /* 0x0002a20008060146 */
[----:B------:R-:W-:Y:S05]  /*3900*/  @!P0 BRA `(.L_x_1571) ;  /* 0x0000000000048947 */ /* 0x000fea0003800000 */
[----:B------:R-:W-:Y:S01]  /*3910*/  BPT.TRAP 0x1 ;  /* 0x000000040000795c */ /* 0x000fe20000300000 */
.L_x_1571:
[----:B--2---:R-:W-:Y:S05]  /*3920*/  @P3 BRA `(.L_x_1569) ;  /* 0x0000000000083947 */ /* 0x004fea0003800000 */
[----:B------:R-:W2:Y:S02]  /*3930*/  SYNCS.PHASECHK.TRANS64.TRYWAIT P3, [UR6+0x16830], R0 ;  /* 0x01683000ff0075a7 */ /* 0x000ea40008060146 */
[----:B--2---:R-:W-:Y:S05]  /*3940*/  @!P3 BRA `(.L_x_1572) ;  /* 0x000000800064b947 */ /* 0x004fea0003800000 */
.L_x_1569:
        /* <DEDUP_REMOVED lines=25> */
.L_x_1574:
[----:B------:R-:W-:Y:S01]  /*3ae0*/  ULEA UR6, UR27, UR40, 0x3 ;  /* 0x000000281b067291 */ /* 0x000fe2000f8e183f */
[----:B------:R-:W-:-:S05]  /*3af0*/  IMAD.U32 R0, RZ, RZ, UR29 ;  /* 0x0000001dff007e24 */ /* 0x000fca000f8e00ff */
[----:B------:R-:W-:-:S04]  /*3b00*/  SHF.L.U32 R0, R0, 0x1f, RZ ;  /* 0x0000001f00007819 */ /* 0x000fc800000006ff */
[----:B------:R1:W2:Y:S01]  /*3b10*/  SYNCS.PHASECHK.TRANS64.TRYWAIT P2, [UR6+0x16850], R0 ;  /* 0x01685000ff0075a7 */ /* 0x0002a20008040146 */
[----:B------:R-:W-:Y:S05]  /*3b20*/  @!P0 BRA `(.L_x_1575) ;  /* 0x0000000000048947 */ /* 0x000fea0003800000 */
[----:B------:R-:W-:Y:S01]  /*3b30*/  BPT.TRAP 0x1 ;  /* 0x000000040000795c */ /* 0x000fe20000300000 */
.L_x_1575:
[----:B--2---:R-:W-:Y:S05]  /*3b40*/  @P2 BRA `(.L_x_1573) ;  /* 0x0000000000082947 */ /* 0x004fea0003800000 */
[----:B------:R-:W2:Y:S02]  /*3b50*/  SYNCS.PHASECHK.TRANS64.TRYWAIT P2, [UR6+0x16850], R0 ;  /* 0x01685000ff0075a7 */ /* 0x000ea40008040146 */
[----:B--2---:R-:W-:Y:S05]  /*3b60*/  @!P2 BRA `(.L_x_1576) ;  /* 0x0000007c00f4a947 */ /* 0x004fea0003800000 */
.L_x_1573:
[----:B------:R-:W-:Y:S01]  /*3b70*/  UIADD3 UR6, UR40, 0x400, URZ ;  /* 0x0000040028067890 */ /* 0x000fe2000fffe03f */
[----:B------:R-:W-:Y:S01]  /*3b80*/  WARPGROUP.ARRIVE ;  /* 0x00000000000079c5 */ /* 0x000fe20000000000 */
[----:B------:R-:W-:Y:S01]  /*3b90*/  UMOV UR7, 0x40000040 ;  /* 0x4000004000077882 */ /* 0x000fe20000000000 */
[----:B------:R-:W-:Y:S02]  /*3ba0*/  UISETP.NE.U32.AND UP0, UPT, UR22, URZ, UPT ;  /* 0x0000003f1600728c */ /* 0x000fe4000bf05070 */
[----:B------:R-:W-:Y:S02]  /*3bb0*/  USHF.R.U32.HI UR6, URZ, 0x4, UR6 ;  /* 0x000000043f067899 */ /* 0x000fe40008011606 */
[----:B------:R-:W-:Y:S02]  /*3bc0*/  UISETP.NE.AND.EX UP0, UPT, UR23, URZ, UPT, UP0 ;  /* 0x0000003f1700728c */ /* 0x000fe4000bf05300 */
[----:B------:R-:W-:Y:S01]  /*3bd0*/  ULOP3.LUT UR6, UR6, 0x3fff, URZ, 0xc0, !UPT ;  /* 0x00003fff06067892 */ /* 0x000fe2000f8ec03f */
[----:B------:R-:W-:-:S03]  /*3be0*/  UMOV UR29, UR37 ;  /* 0x00000025001d7c82 */ /* 0x000fc60008000000 */
[----:B------:R-:W-:-:S07]  /*3bf0*/  ULEA UR10, UR27, UR6, 0xa ;  /* 0x000000061b0a7291 */ /* 0x000fce000f8e503f */
[----:B------:R-:W-:Y:S02]  /*3c00*/  UMOV UR6, UR10 ;  /* 0x0000000a00067c82 */ /* 0x000fe40008000000 */
[----:B------:R-:W-:Y:S01]  /*3c10*/  HGMMA.64x64x16.F32 R88, R148, gdesc[UR4].tnspB, R88, gsb0 ;  /* 0x40e0000494587df0 */ /* 0x000fe20008000858 */
[----:B------:R-:W-:Y:S01]  /*3c20*/  UMOV UR6, 0xffffff80 ;  /* 0xffffff8000067882 */ /* 0x000fe20000000000 */
[----:B------:R-:W-:Y:S02]  /*3c30*/  USEL UR7, UR25, 0x1, UP0 ;  /* 0x0000000119077887 */ /* 0x000fe40008000000 */
[----:B------:R-:W-:Y:S02]  /*3c40*/  UIMAD UR6, UR28, UR6, 0x1 ;  /* 0x000000011c0674a4 */ /* 0x000fe4000f8e0206 */
[----:B------:R-:W-:Y:S02]  /*3c50*/  UISETP.GT.AND UP0, UPT, UR28, UR26, UPT ;  /* 0x0000001a1c00728c */ /* 0x000fe4000bf04270 */
[----:B------:R-:W-:-:S02]  /*3c60*/  UIADD3 UR6, UR42, UR6, URZ ;  /* 0x000000062a067290 */ /* 0x000fc4000fffe03f */
[----:B------:R-:W-:Y:S02]  /*3c70*/  UIADD3 UR28, UR28, -0x1, URZ ;  /* 0xffffffff1c1c7890 */ /* 0x000fe4000fffe03f */
[----:B------:R-:W-:-:S03]  /*3c80*/  UIMAD UR6, UR7, UR24, UR6 ;  /* 0x00000018070672a4 */ /* 0x000fc6000f8e0206 */
[----:B------:R-:W-:Y:S01]  /*3c90*/  UMOV UR7, 0x40000040 ;  /* 0x4000004000077882 */ /* 0x000fe20000000000 */
[----:B------:R-:W-:-:S06]  /*3ca0*/  UIADD3 UR6, UR6, -UR21, URZ ;  /* 0x8000001506067290 */ /* 0x000fcc000fffe03f */
[----:B-12---:R-:W-:Y:S01]  /*3cb0*/  IMAD.U32 R0, RZ, RZ, UR6 ;  /* 0x00000006ff007e24 */ /* 0x006fe2000f8e00ff */
[----:B------:R-:W-:-:S03]  /*3cc0*/  UIADD3 UR6, UR10, 0x80, URZ ;  /* 0x000000800a067890 */ /* 0x000fc6000fffe03f */
[----:B------:R-:W-:-:S04]  /*3cd0*/  IMAD R5, R17, -0x2, R0 ;  /* 0xfffffffe11057824 */ /* 0x000fc800078e0200 */
[----:B------:R-:W-:-:S05]  /*3ce0*/  IMAD.IADD R8, R18, 0x1, R5 ;  /* 0x0000000112087824 */ /* 0x000fca00078e0205 */
[C---:B------:R-:W-:Y:S02]  /*3cf0*/  ISETP.GT.AND P2, PT, R8.reuse, RZ, PT ;  /* 0x000000ff0800720c */ /* 0x040fe40003f44270 */
[----:B------:R-:W-:Y:S02]  /*3d00*/  ISETP.GT.AND P3, PT, R8, 0x1, PT ;  /* 0x000000010800780c */ /* 0x000fe40003f64270 */
[----:B------:R-:W-:Y:S02]  /*3d10*/  FSEL R9, R24, -INF , P2 ;  /* 0xff80000018097808 */ /* 0x000fe40001000000 */
[----:B------:R-:W-:Y:S02]  /*3d20*/  ISETP.GT.AND P2, PT, R8, 0x8, PT ;  /* 0x000000080800780c */ /* 0x000fe40003f44270 */
[----:B------:R-:W-:Y:S02]  /*3d30*/  FSEL R25, R25, -INF , P3 ;  /* 0xff80000019197808 */ /* 0x000fe40001800000 */
[----:B------:R-:W-:-:S02]  /*3d40*/  FMNMX.FTZ R0, R9, R6, !PT ;  /* 0x0000000609007209 */ /* 0x000fc40007810000 */
[----:B------:R-:W-:Y:S02]  /*3d50*/  ISETP.GT.AND P3, PT, R8, 0x9, PT ;  /* 0x000000090800780c */ /* 0x000fe40003f64270 */
[----:B------:R-:W-:Y:S02]  /*3d60*/  FSEL R11, R28, -INF , P2 ;  /* 0xff8000001c0b7808 */ /* 0x000fe40001000000 */
[----:B------:R-:W-:Y:S02]  /*3d70*/  FMNMX.FTZ R0, R25, R0, !PT ;  /* 0x0000000019007209 */ /* 0x000fe40007810000 */
        /* <DEDUP_REMOVED lines=12> */
[----:B------:R-:W-:Y:S01]  /*3e40*/  ISETP.GT.AND P2, PT, R8, 0x20, PT ;  /* 0x000000200800780c */ /* 0x000fe20003f44270 */
[----:B------:R-:W-:Y:S02]  /*3e50*/  WARPGROUP.DEPBAR.LE gsb0, 0x0 ;  /* 0x00008000000079c5 */ /* 0x000fe40000010000 */
[----:B------:R-:W-:Y:S01]  /*3e60*/  WARPGROUP.ARRIVE ;  /* 0x00000000000079c5 */ /* 0x000fe20000000000 */
[----:B------:R-:W-:-:S02]  /*3e70*/  FSEL R37, R37, -INF , P3 ;  /* 0xff80000025257808 */ /* 0x000fc40001800000 */
[----:B------:R-:W-:Y:S02]  /*3e80*/  FMNMX.FTZ R0, R15, R0, !PT ;  /* 0x000000000f007209 */ /* 0x000fe40007810000 */
[----:B------:R-:W-:Y:S01]  /*3e90*/  ISETP.GT.AND P3, PT, R8, 0x21, PT ;  /* 0x000000210800780c */ /* 0x000fe20003f64270 */
[----:B------:R-:W-:Y:S01]  /*3ea0*/  HGMMA.64x64x16.F32 R88, R144, gdesc[UR4].tnspB, R88, gsb0 ;  /* 0x40e0000490587df0 */ /* 0x000fe20008000858 */
[----:B------:R-:W-:Y:S01]  /*3eb0*/  UIADD3 UR6, UR10, 0x100, URZ ;  /* 0x000001000a067890 */ /* 0x000fe2000fffe03f */
[----:B------:R-:W-:Y:S01]  /*3ec0*/  FSEL R19, R40, -INF , P2 ;  /* 0xff80000028137808 */ /* 0x000fe20001000000 */
[----:B------:R-:W-:Y:S01]  /*3ed0*/  UMOV UR7, 0x40000040 ;  /* 0x4000004000077882 */ /* 0x000fe20000000000 */
        /* <DEDUP_REMOVED lines=11> */
[----:B------:R-:W-:Y:S02]  /*3f90*/  FMNMX.FTZ R0, R45, R0, !PT ;  /* 0x000000002d007209 */ /* 0x000fe40007810000 */
[----:B------:R-:W-:Y:S02]  /*3fa0*/  FSEL R49, R49, -INF , P3 ;  /* 0xff80000031317808 */ /* 0x000fe40001800000 */
[----:B------:R-:W-:-:S04]  /*3fb0*/  ISETP.GT.AND P3, PT, R8, 0x39, PT ;  /* 0x000000390800780c */ /* 0x000fc80003f64270 */
        /* <DEDUP_REMOVED lines=14> */
[----:B------:R-:W-:Y:S01]  /*40a0*/  FSEL R81, R81, -INF , P3 ;  /* 0xff80000051517808 */ /* 0x000fe20001800000 */
[----:B------:R-:W-:Y:S02]  /*40b0*/  WARPGROUP.DEPBAR.LE gsb0, 0x0 ;  /* 0x00008000000079c5 */ /* 0x000fe40000010000 */
[----:B------:R-:W-:Y:S01]  /*40c0*/  WARPGROUP.ARRIVE ;  /* 0x00000000000079c5 */ /* 0x000fe20000000000 */
[----:B------:R-:W-:Y:S02]  /*40d0*/  FSEL R145, R48, -INF , P2 ;  /* 0xff80000030917808 */ /* 0x000fe40001000000 */
[----:B------:R-:W-:Y:S02]  /*40e0*/  ISETP.GT.AND P2, PT, R8, 0x38, PT ;  /* 0x000000380800780c */ /* 0x000fe40003f44270 */
[----:B------:R-:W-:Y:S01]  /*40f0*/  FMNMX.FTZ R0, R145, R0, !PT ;  /* 0x0000000091007209 */ /* 0x000fe20007810000 */
[----:B------:R-:W-:Y:S01]  /*4100*/  HGMMA.64x64x16.F32 R88, R140, gdesc[UR4].tnspB, R88, gsb0 ;  /* 0x40e000048c587df0 */ /* 0x000fe20008000858 */
[----:B------:R-:W-:Y:S01]  /*4110*/  FSEL R147, R52, -INF , P2 ;  /* 0xff80000034937808 */ /* 0x000fe20001000000 */
[----:B------:R-:W-:Y:S01]  /*4120*/  UIADD3 UR6, UR10, 0x180, URZ ;  /* 0x000001800a067890 */ /* 0x000fe2000fffe03f */
[----:B------:R-:W-:Y:S01]  /*4130*/  FMNMX.FTZ R0, R49, R0, !PT ;  /* 0x0000000031007209 */ /* 0x000fe20007810000 */
[----:B------:R-:W-:Y:S01]  /*4140*/  UMOV UR7, 0x40000040 ;  /* 0x4000004000077882 */ /* 0x000fe20000000000 */
[----:B------:R-:W-:-:S02]  /*4150*/  ISETP.GT.AND P2, PT, R8, 0x40, PT ;  /* 0x000000400800780c */ /* 0x000fc40003f44270 */
[----:B------:R-:W-:Y:S02]  /*4160*/  FMNMX.FTZ R0, R147, R0, !PT ;  /* 0x0000000093007209 */ /* 0x000fe40007810000 */
[----:B------:R-:W-:Y:S02]  /*4170*/  FSEL R149, R56, -INF , P2 ;  /* 0xff80000038957808 */ /* 0x000fe40001000000 */
[----:B------:R-:W-:Y:S02]  /*4180*/  FMNMX.FTZ R0, R53, R0, !PT ;  /* 0x0000000035007209 */ /* 0x000fe40007810000 */
[----:B------:R-:W-:Y:S02]  /*4190*/  ISETP.GT.AND P2, PT, R8, 0x48, PT ;  /* 0x000000480800780c */ /* 0x000fe40003f44270 */
[----:B------:R-:W-:Y:S02]  /*41a0*/  FMNMX.FTZ R0, R149, R0, !PT ;  /* 0x0000000095007209 */ /* 0x000fe40007810000 */
[----:B------:R-:W-:-:S02]  /*41b0*/  FSEL R151, R60, -INF , P2 ;  /* 0xff8000003c977808 */ /* 0x000fc40001000000 */
[----:B------:R-:W-:Y:S02]  /*41c0*/  FMNMX.FTZ R0, R57, R0, !PT ;  /* 0x0000000039007209 */ /* 0x000fe40007810000 */
[----:B------:R-:W-:Y:S02]  /*41d0*/  ISETP.GT.AND P2, PT, R8, 0x50, PT ;  /* 0x000000500800780c */ /* 0x000fe40003f44270 */
[----:B------:R-:W-:Y:S02]  /*41e0*/  FMNMX.FTZ R0, R151, R0, !PT ;  /* 0x0000000097007209 */ /* 0x000fe40007810000 */
[----:B------:R-:W-:Y:S02]  /*41f0*/  FSEL R153, R64, -INF , P2 ;  /* 0xff80000040997808 */ /* 0x000fe40001000000 */
[----:B------:R-:W-:Y:S02]  /*4200*/  FMNMX.FTZ R0, R61, R0, !PT ;  /* 0x000000003d007209 */ /* 0x000fe40007810000 */
[----:B------:R-:W-:-:S02]  /*4210*/  ISETP.GT.AND P2, PT, R8, 0x58, PT ;  /* 0x000000580800780c */ /* 0x000fc40003f44270 */
[----:B------:R-:W-:Y:S02]  /*4220*/  FMNMX.FTZ R0, R153, R0, !PT ;  /* 0x0000000099007209 */ /* 0x000fe40007810000 */
[----:B------:R-:W-:Y:S02]  /*4230*/  FSEL R155, R68, -INF , P2 ;  /* 0xff800000449b7808 */ /* 0x000fe40001000000 */
[----:B------:R-:W-:Y:S02]  /*4240*/  FMNMX.FTZ R0, R65, R0, !PT ;  /* 0x0000000041007209 */ /* 0x000fe40007810000 */
[C---:B------:R-:W-:Y:S02]  /*4250*/  ISETP.GT.AND P2, PT, R8.reuse, 0x60, PT ;  /* 0x000000600800780c */ /* 0x040fe40003f44270 */
[----:B------:R-:W-:Y:S02]  /*4260*/  FMNMX.FTZ R0, R155, R0, !PT ;  /* 0x000000009b007209 */ /* 0x000fe40007810000 */
[----:B------:R-:W-:-:S02]  /*4270*/  ISETP.GT.AND P3, PT, R8, 0x79, PT ;  /* 0x000000790800780c */ /* 0x000fc40003f64270 */
[----:B------:R-:W-:Y:S02]  /*4280*/  FMNMX.FTZ R0, R69, R0, !PT ;  /* 0x0000000045007209 */ /* 0x000fe40007810000 */
        /* <DEDUP_REMOVED lines=15> */
[C---:B------:R-:W-:Y:S01]  /*4380*/  ISETP.GT.AND P2, PT, R8.reuse, 0x78, PT ;  /* 0x000000780800780c */ /* 0x040fe20003f44270 */
[----:B------:R-:W-:Y:S01]  /*4390*/  VIADD R8, R8, 0x8 ;  /* 0x0000000808087836 */ /* 0x000fe20000000000 */
[----:B------:R-:W-:Y:S02]  /*43a0*/  FMNMX.FTZ R0, R157, R0, !PT ;  /* 0x000000009d007209 */ /* 0x000fe40007810000 */
[----:B------:R-:W-:-:S02]  /*43b0*/  FSEL R84, R84, -INF , P2 ;  /* 0xff80000054547808 */ /* 0x000fc40001000000 */
[----:B------:R-:W-:Y:S02]  /*43c0*/  FMNMX.FTZ R5, R81, R0, !PT ;  /* 0x0000000051057209 */ /* 0x000fe40007810000 */
[----:B------:R-:W-:Y:S02]  /*43d0*/  ISETP.GT.AND P4, PT, R8, RZ, PT ;  /* 0x000000ff0800720c */ /* 0x000fe40003f84270 */
[----:B------:R-:W-:Y:S02]  /*43e0*/  FMNMX.FTZ R0, R84, R5, !PT ;  /* 0x0000000554007209 */ /* 0x000fe40007810000 */
[----:B------:R-:W-:Y:S02]  /*43f0*/  ISETP.GT.AND P3, PT, R8, 0x1, PT ;  /* 0x000000010800780c */ /* 0x000fe40003f64270 */
[----:B------:R-:W-:Y:S02]  /*4400*/  FMNMX.FTZ R12, R85, R0, !PT ;  /* 0x00000000550c7209 */ /* 0x000fe40007810000 */
[----:B------:R-:W1:Y:S01]  /*4410*/  LDC R0, c[0x0][0x988] ;  /* 0x00026200ff007b82 */ /* 0x000e620000000800 */
[----:B------:R-:W-:-:S02]  /*4420*/  FSEL R26, R26, -INF , P4 ;  /* 0xff8000001a1a7808 */ /* 0x000fc40002000000 */
[----:B------:R-:W2:Y:S01]  /*4430*/  SHFL.BFLY PT, R5, R12, 0x2, 0x1f ;  /* 0x0c401f000c057f89 */ /* 0x000ea200000e0000 */
[C---:B------:R-:W-:Y:S02]  /*4440*/  ISETP.GT.AND P4, PT, R8.reuse, 0x8, PT ;  /* 0x000000080800780c */ /* 0x040fe40003f84270 */
[----:B------:R-:W-:Y:S02]  /*4450*/  FSEL R27, R27, -INF , P3 ;  /* 0xff8000001b1b7808 */ /* 0x000fe40001800000 */
[----:B------:R-:W-:-:S04]  /*4460*/  ISETP.GT.AND P3, PT, R8, 0x9, PT ;  /* 0x000000090800780c */ /* 0x000fc80003f64270 */
[----:B------:R-:W-:Y:S02]  /*4470*/  FSEL R31, R31, -INF , P3 ;  /* 0xff8000001f1f7808 */ /* 0x000fe40001800000 */
[----:B------:R-:W-:-:S04]  /*4480*/  ISETP.GT.AND P3, PT, R8, 0x11, PT ;  /* 0x000000110800780c */ /* 0x000fc80003f64270 */
[----:B------:R-:W-:Y:S02]  /*4490*/  FSEL R35, R35, -INF , P3 ;  /* 0xff80000023237808 */ /* 0x000fe40001800000 */
[----:B------:R-:W-:-:S04]  /*44a0*/  ISETP.GT.AND P3, PT, R8, 0x19, PT ;  /* 0x000000190800780c */ /* 0x000fc80003f64270 */
[----:B------:R-:W-:Y:S02]  /*44b0*/  FSEL R39, R39, -INF , P3 ;  /* 0xff80000027277808 */ /* 0x000fe40001800000 */
[----:B------:R-:W-:Y:S02]  /*44c0*/  ISETP.GT.AND P3, PT, R8, 0x21, PT ;  /* 0x000000210800780c */ /* 0x000fe40003f64270 */
[----:B--2---:R-:W-:Y:S02]  /*44d0*/  FMNMX.FTZ R14, R12, R5, !PT ;  /* 0x000000050c0e7209 */ /* 0x004fe40007810000 */
[----:B------:R-:W-:Y:S02]  /*44e0*/  FMNMX.FTZ R12, R26, R7, !PT ;  /* 0x000000071a0c7209 */ /* 0x000fe40007810000 */
[----:B------:R-:W-:Y:S01]  /*44f0*/  FSEL R43, R43, -INF , P3 ;  /* 0xff8000002b2b7808 */ /* 0x000fe20001800000 */
[----:B------:R-:W2:Y:S01]  /*4500*/  SHFL.BFLY PT, R5, R14, 0x1, 0x1f ;  /* 0x0c201f000e057f89 */ /* 0x000ea200000e0000 */
[----:B------:R-:W-:-:S02]  /*4510*/  FMNMX.FTZ R12, R27, R12, !PT ;  /* 0x0000000c1b0c7209 */ /* 0x000fc40007810000 */
[----:B------:R-:W-:-:S04]  /*4520*/  ISETP.GT.AND P3, PT, R8, 0x29, PT ;  /* 0x000000290800780c */ /* 0x000fc80003f64270 */
[----:B------:R-:W-:Y:S02]  /*4530*/  FSEL R47, R47, -INF , P3 ;  /* 0xff8000002f2f7808 */ /* 0x000fe40001800000 */
[----:B------:R-:W-:-:S04]  /*4540*/  ISETP.GT.AND P3, PT, R8, 0x31, PT ;  /* 0x000000310800780c */ /* 0x000fc80003f64270 */
[----:B------:R-:W-:Y:S02]  /*4550*/  FSEL R51, R51, -INF , P3 ;  /* 0xff80000033337808 */ /* 0x000fe40001800000 */
[C---:B------:R-:W-:Y:S01]  /*4560*/  ISETP.GT.AND P3, PT, R8.reuse, 0x39, PT ;  /* 0x000000390800780c */ /* 0x040fe20003f64270 */
[----:B------:R-:W-:Y:S02]  /*4570*/  WARPGROUP.DEPBAR.LE gsb0, 0x0 ;  /* 0x00008000000079c5 */ /* 0x000fe40000010000 */
[----:B------:R-:W-:Y:S01]  /*4580*/  WARPGROUP.ARRIVE ;  /* 0x00000000000079c5 */ /* 0x000fe20000000000 */
[----:B------:R-:W-:Y:S02]  /*4590*/  FSEL R55, R55, -INF , P3 ;  /* 0xff80000037377808 */ /* 0x000fe40001800000 */
[----:B------:R-:W-:-:S03]  /*45a0*/  ISETP.GT.AND P3, PT, R8, 0x41, PT ;  /* 0x000000410800780c */ /* 0x000fc60003f64270 */
[----:B------:R-:W-:Y:S01]  /*45b0*/  HGMMA.64x64x16.F32 R88, R132, gdesc[UR4].tnspB, R88, gsb0 ;  /* 0x40e0000484587df0 */ /* 0x000fe20008000858 */
[----:B--2---:R-:W-:Y:S01]  /*45c0*/  FMNMX.FTZ R5, R14, R5, !PT ;  /* 0x000000050e057209 */ /* 0x004fe20007810000 */
[----:B------:R-:W-:Y:S01]  /*45d0*/  UIADD3 UR6, UR10, 0x280, URZ ;  /* 0x000002800a067890 */ /* 0x000fe2000fffe03f */
[----:B------:R-:W-:Y:S01]  /*45e0*/  FSEL R59, R59, -INF , P3 ;  /* 0xff8000003b3b7808 */ /* 0x000fe20001800000 */
[----:B------:R-:W-:Y:S01]  /*45f0*/  UMOV UR7, 0x40000040 ;  /* 0x4000004000077882 */ /* 0x000fe20000000000 */
[C---:B------:R-:W-:Y:S01]  /*4600*/  FSETP.NEU.FTZ.AND P2, PT, R5.reuse, -INF , PT ;  /* 0xff8000000500780b */ /* 0x040fe20003f5d000 */
[----:B-1----:R-:W-:Y:S01]  /*4610*/  FMUL.FTZ R10, R5, R0 ;  /* 0x00000000050a7220 */ /* 0x002fe20000410000 */
[----:B------:R-:W-:-:S04]  /*4620*/  ISETP.GT.AND P3, PT, R8, 0x49, PT ;  /* 0x000000490800780c */ /* 0x000fc80003f64270 */
[----:B------:R-:W-:Y:S02]  /*4630*/  FSEL R10, R10, RZ, P2 ;  /* 0x000000ff0a0a7208 */ /* 0x000fe40001000000 */
[----:B------:R-:W-:Y:S02]  /*4640*/  FSEL R63, R63, -INF , P3 ;  /* 0xff8000003f3f7808 */ /* 0x000fe40001800000 */
[----:B------:R-:W-:Y:S01]  /*4650*/  ISETP.GT.AND P3, PT, R8, 0x51, PT ;  /* 0x000000510800780c */ /* 0x000fe20003f64270 */
[-CC-:B------:R-:W-:Y:S01]  /*4660*/  FFMA.FTZ R144, R13, R0.reuse, -R10.reuse ;  /* 0x000000000d907223 */ /* 0x180fe2000001080a */
[----:B------:R-:W-:Y:S01]  /*4670*/  FSEL R13, R30, -INF , P4 ;  /* 0xff8000001e0d7808 */ /* 0x000fe20002000000 */
[-CC-:B------:R-:W-:Y:S01]  /*4680*/  FFMA.FTZ R150, R11, R0.reuse, -R10.reuse ;  /* 0x000000000b967223 */ /* 0x180fe2000001080a */
[----:B------:R-:W-:Y:S01]  /*4690*/  ISETP.GT.AND P4, PT, R8, 0x10, PT ;  /* 0x000000100800780c */ /* 0x000fe20003f84270 */
[--C-:B------:R-:W-:Y:S01]  /*46a0*/  FFMA.FTZ R11, R29, R0, -R10.reuse ;  /* 0x000000001d0b7223 */ /* 0x100fe2000001080a */
[----:B------:R-:W-:Y:S01]  /*46b0*/  FMNMX.FTZ R12, R13, R12, !PT ;  /* 0x0000000c0d0c7209 */ /* 0x000fe20007810000 */
[-CC-:B------:R-:W-:Y:S01]  /*46c0*/  FFMA.FTZ R148, R25, R0.reuse, -R10.reuse ;  /* 0x0000000019947223 */ /* 0x180fe2000001080a */
[----:B------:R-:W-:Y:S01]  /*46d0*/  FSEL R29, R34, -INF , P4 ;  /* 0xff800000221d7808 */ /* 0x000fe20002000000 */
[--C-:B------:R-:W-:Y:S01]  /*46e0*/  FFMA.FTZ R25, R33, R0, -R10.reuse ;  /* 0x0000000021197223 */ /* 0x100fe2000001080a */
[----:B------:R-:W-:Y:S01]  /*46f0*/  FMNMX.FTZ R12, R31, R12, !PT ;  /* 0x0000000c1f0c7209 */ /* 0x000fe20007810000 */
        /* <DEDUP_REMOVED lines=17> */
[C---:B------:R-:W-:Y:S01]  /*4810*/  ISETP.GT.AND P4, PT, R8.reuse, 0x28, PT ;  /* 0x000000280800780c */ /* 0x040fe20003f84270 */
        /* <DEDUP_REMOVED lines=8> */
[-CC-:B------:R-:W-:Y:S01]  /*48a0*/  FFMA.FTZ R61, R65, R0.reuse, -R10.reuse ;  /* 0x00000000413d7223 */ /* 0x180fe2000001080a */
[-CC-:B------:R-:W-:Y:S01]  /*48b0*/  FFMA.FTZ R65, R69, R0.reuse, -R10.reuse ;  /* 0x0000000045417223 */ /* 0x180fe2000001080a */
[-CC-:B------:R-:W-:Y:S01]  /*48c0*/  FFMA.FTZ R69, R73, R0.reuse, -R10.reuse ;  /* 0x0000000049457223 */ /* 0x180fe2000001080a */
[----:B------:R-:W-:Y:S01]  /*48d0*/  FSEL R71, R71, -INF , P3 ;  /* 0xff80000047477808 */ /* 0x000fe20001800000 */
[-CC-:B------:R-:W-:Y:S01]  /*48e0*/  FFMA.FTZ R73, R77, R0.reuse, -R10.reuse ;  /* 0x000000004d497223 */ /* 0x180fe2000001080a */
[C---:B------:R-:W-:Y:S01]  /*48f0*/  ISETP.GT.AND P3, PT, R8.reuse, 0x61, PT ;  /* 0x000000610800780c */ /* 0x040fe20003f64270 */
[-CC-:B------:R-:W-:Y:S01]  /*4900*/  FFMA.FTZ R77, R81, R0.reuse, -R10.reuse ;  /* 0x00000000514d7223 */ /* 0x180fe2000001080a */
[----:B------:R-:W-:Y:S01]  /*4910*/  FSEL R81, R5, RZ, P2 ;  /* 0x000000ff05517208 */ /* 0x000fe20001000000 */
[-C--:B------:R-:W-:Y:S01]  /*4920*/  FFMA.FTZ R30, R85, R0.reuse, -R10 ;  /* 0x00000000551e7223 */ /* 0x080fe2000001080a */
[----:B------:R-:W-:Y:S01]  /*4930*/  FSEL R75, R75, -INF , P3 ;  /* 0xff8000004b4b7808 */ /* 0x000fe20001800000 */
[----:B------:R-:W-:Y:S01]  /*4940*/  MUFU.EX2 R137, R137 ;  /* 0x0000008900897308 */ /* 0x000fe20000000800 */
[C---:B------:R-:W-:Y:S01]  /*4950*/  ISETP.GT.AND P3, PT, R8.reuse, 0x69, PT ;  /* 0x000000690800780c */ /* 0x040fe20003f64270 */
[----:B------:R-:W-:Y:S01]  /*4960*/  FADD.FTZ R85, -R81, R6 ;  /* 0x0000000651557221 */ /* 0x000fe20000010100 */
[-CC-:B------:R-:W-:Y:S01]  /*4970*/  FFMA.FTZ R14, R141, R0.reuse, -R10.reuse ;  /* 0x000000008d0e7223 */ /* 0x180fe2000001080a */
[-CC-:B------:R-:W-:Y:S01]  /*4980*/  FFMA.FTZ R24, R157, R0.reuse, -R10.reuse ;  /* 0x000000009d187223 */ /* 0x180fe2000001080a */
[----:B------:R-:W-:Y:S01]  /*4990*/  FSEL R79, R79, -INF , P3 ;  /* 0xff8000004f4f7808 */ /* 0x000fe20001800000 */
[-C--:B------:R-:W-:Y:S01]  /*49a0*/  FMUL.FTZ R6, R85, R0.reuse ;  /* 0x0000000055067220 */ /* 0x080fe20000410000 */
[----:B------:R-:W-:Y:S01]  /*49b0*/  ISETP.GT.AND P3, PT, R8, 0x71, PT ;  /* 0x000000710800780c */ /* 0x000fe20003f64270 */
[----:B------:R-:W-:Y:S01]  /*49c0*/  MUFU.EX2 R148, R148 ;  /* 0x0000009400947308 */ /* 0x000fe20000000800 */
[----:B------:R-:W-:-:S02]  /*49d0*/  FFMA.FTZ R84, R84, R0, -R10 ;  /* 0x0000000054547223 */ /* 0x000fc4000001080a */
[----:B------:R-:W-:Y:S02]  /*49e0*/  FSEL R83, R83, -INF , P3 ;  /* 0xff80000053537808 */ /* 0x000fe40001800000 */
[----:B------:R-:W-:Y:S01]  /*49f0*/  ISETP.GT.AND P3, PT, R8, 0x79, PT ;  /* 0x000000790800780c */ /* 0x000fe20003f64270 */
[----:B------:R-:W-:Y:S02]  /*4a00*/  WARPGROUP.DEPBAR.LE gsb0, 0x0 ;  /* 0x00008000000079c5 */ /* 0x000fe40000010000 */
[----:B------:R-:W-:Y:S01]  /*4a10*/  WARPGROUP.ARRIVE ;  /* 0x00000000000079c5 */ /* 0x000fe20000000000 */
[----:B------:R-:W-:Y:S01]  /*4a20*/  FSEL R133, R46, -INF , P4 ;  /* 0xff8000002e857808 */ /* 0x000fe20002000000 */
[-CC-:B------:R-:W-:Y:S01]  /*4a30*/  FFMA.FTZ R132, R149, R0.reuse, -R10.reuse ;  /* 0x0000000095847223 */ /* 0x180fe2000001080a */
[----:B------:R-:W-:Y:S01]  /*4a40*/  ISETP.GT.AND P4, PT, R8, 0x30, PT ;  /* 0x000000300800780c */ /* 0x000fe20003f84270 */
[----:B------:R-:W-:Y:S01]  /*4a50*/  FFMA.FTZ R134, R151, R0, -R10 ;  /* 0x0000000097867223 */ /* 0x000fe2000001080a */
[----:B------:R-:W-:Y:S01]  /*4a60*/  FMNMX.FTZ R12, R133, R12, !PT ;  /* 0x0000000c850c7209 */ /* 0x000fe20007810000 */
[----:B------:R-:W-:Y:S01]  /*4a70*/  HGMMA.64x64x16.F32 R88, R128, gdesc[UR4].tnspB, R88, gsb0 ;  /* 0x40e0000480587df0 */ /* 0x000fe20008000858 */
[----:B------:R-:W-:Y:S01]  /*4a80*/  FSEL R41, R50, -INF , P4 ;  /* 0xff80000032297808 */ /* 0x000fe20002000000 */
[----:B------:R-:W-:Y:S01]  /*4a90*/  UIADD3 UR6, UR10, 0x300, URZ ;  /* 0x000003000a067890 */ /* 0x000fe2000fffe03f */
[----:B------:R-:W-:Y:S01]  /*4aa0*/  FMNMX.FTZ R12, R47, R12, !PT ;  /* 0x0000000c2f0c7209 */ /* 0x000fe20007810000 */
[----:B------:R-:W-:Y:S01]  /*4ab0*/  UMOV UR7, 0x40000040 ;  /* 0x4000004000077882 */ /* 0x000fe20000000000 */
[----:B------:R-:W-:Y:S01]  /*4ac0*/  ISETP.GT.AND P4, PT, R8, 0x38, PT ;  /* 0x000000380800780c */ /* 0x000fe20003f84270 */
[----:B------:R-:W1:Y:S01]  /*4ad0*/  MUFU.EX2 R6, R6 ;  /* 0x0000000600067308 */ /* 0x000e620000000800 */
[----:B------:R-:W-:-:S02]  /*4ae0*/  FMNMX.FTZ R12, R41, R12, !PT ;  /* 0x0000000c290c7209 */ /* 0x000fc40007810000 */
[----:B------:R-:W-:Y:S02]  /*4af0*/  FSEL R135, R54, -INF , P4 ;  /* 0xff80000036877808 */ /* 0x000fe40002000000 */
[----:B------:R-:W-:Y:S02]  /*4b00*/  FMNMX.FTZ R12, R51, R12, !PT ;  /* 0x0000000c330c7209 */ /* 0x000fe40007810000 */
[----:B------:R-:W-:Y:S01]  /*4b10*/  ISETP.GT.AND P4, PT, R8, 0x40, PT ;  /* 0x000000400800780c */ /* 0x000fe20003f84270 */
[----:B------:R-:W2:Y:S01]  /*4b20*/  MUFU.EX2 R150, R150 ;  /* 0x0000009600967308 */ /* 0x000ea20000000800 */
[----:B------:R-:W-:Y:S02]  /*4b30*/  FMNMX.FTZ R12, R135, R12, !PT ;  /* 0x0000000c870c7209 */ /* 0x000fe40007810000 */
[----:B------:R-:W-:Y:S02]  /*4b40*/  FSEL R139, R58, -INF , P4 ;  /* 0xff8000003a8b7808 */ /* 0x000fe40002000000 */
[----:B------:R-:W-:-:S02]  /*4b50*/  FMNMX.FTZ R12, R55, R12, !PT ;  /* 0x0000000c370c7209 */ /* 0x000fc40007810000 */
[----:B------:R-:W-:Y:S01]  /*4b60*/  ISETP.GT.AND P4, PT, R8, 0x48, PT ;  /* 0x000000480800780c */ /* 0x000fe20003f84270 */
[----:B------:R-:W3:Y:S01]  /*4b70*/  MUFU.EX2 R11, R11 ;  /* 0x0000000b000b7308 */ /* 0x000ee20000000800 */
[----:B------:R-:W-:Y:S02]  /*4b80*/  FMNMX.FTZ R12, R139, R12, !PT ;  /* 0x0000000c8b0c7209 */ /* 0x000fe40007810000 */
[----:B------:R-:W-:Y:S02]  /*4b90*/  FSEL R145, R62, -INF , P4 ;  /* 0xff8000003e917808 */ /* 0x000fe40002000000 */
[----:B------:R-:W-:Y:S02]  /*4ba0*/  FMNMX.FTZ R12, R59, R12, !PT ;  /* 0x0000000c3b0c7209 */ /* 0x000fe40007810000 */
[----:B------:R-:W-:Y:S01]  /*4bb0*/  ISETP.GT.AND P4, PT, R8, 0x50, PT ;  /* 0x000000500800780c */ /* 0x000fe20003f84270 */
[----:B------:R-:W4:Y:S01]  /*4bc0*/  MUFU.EX2 R144, R144 ;  /* 0x0000009000907308 */ /* 0x000f220000000800 */
[----:B------:R-:W-:-:S02]  /*4bd0*/  FMNMX.FTZ R12, R145, R12, !PT ;  /* 0x0000000c910c7209 */ /* 0x000fc40007810000 */
[----:B------:R-:W-:Y:S02]  /*4be0*/  FSEL R66, R66, -INF , P4 ;  /* 0xff80000042427808 */ /* 0x000fe40002000000 */
[----:B------:R-:W-:Y:S02]  /*4bf0*/  FMNMX.FTZ R9, R63, R12, !PT ;  /* 0x0000000c3f097209 */ /* 0x000fe40007810000 */
[----:B------:R-:W-:Y:S01]  /*4c00*/  ISETP.GT.AND P4, PT, R8, 0x58, PT ;  /* 0x000000580800780c */ /* 0x000fe20003f84270 */
[----:B------:R-:W5:Y:S01]  /*4c10*/  MUFU.EX2 R25, R25 ;  /* 0x0000001900197308 */ /* 0x000f620000000800 */
[----:B------:R-:W-:Y:S02]  /*4c20*/  FMNMX.FTZ R12, R66, R9, !PT ;  /* 0x00000009420c7209 */ /* 0x000fe40007810000 */
[----:B------:R-:W-:Y:S02]  /*4c30*/  FSEL R147, R70, -INF , P4 ;  /* 0xff80000046937808 */ /* 0x000fe40002000000 */
[----:B------:R-:W-:-:S02]  /*4c40*/  FMNMX.FTZ R12, R67, R12, !PT ;  /* 0x0000000c430c7209 */ /* 0x000fc40007810000 */
[----:B------:R-:W-:Y:S01]  /*4c50*/  ISETP.GT.AND P4, PT, R8, 0x60, PT ;  /* 0x000000600800780c */ /* 0x000fe20003f84270 */
[----:B------:R-:W5:Y:S01]  /*4c60*/  MUFU.EX2 R146, R146 ;  /* 0x0000009200927308 */ /* 0x000f620000000800 */
[----:B------:R-:W-:Y:S02]  /*4c70*/  FMNMX.FTZ R12, R147, R12, !PT ;  /* 0x0000000c930c7209 */ /* 0x000fe40007810000 */
[----:B------:R-:W-:Y:S02]  /*4c80*/  FSEL R74, R74, -INF , P4 ;  /* 0xff8000004a4a7808 */ /* 0x000fe40002000000 */
[----:B------:R-:W-:Y:S02]  /*4c90*/  FMNMX.FTZ R9, R71, R12, !PT ;  /* 0x0000000c47097209 */ /* 0x000fe40007810000 */
[----:B------:R-:W-:Y:S01]  /*4ca0*/  ISETP.GT.AND P4, PT, R8, 0x68, PT ;  /* 0x000000680800780c */ /* 0x000fe20003f84270 */
[----:B------:R-:W5:Y:S01]  /*4cb0*/  MUFU.EX2 R15, R15 ;  /* 0x0000000f000f7308 */ /* 0x000f620000000800 */
        /* <DEDUP_REMOVED lines=10> */
[----:B------:R-:W-:Y:S01]  /*4d60*/  FMNMX.FTZ R12, R82, R9, !PT ;  /* 0x00000009520c7209 */ /* 0x000fe20007810000 */
[--C-:B------:R-:W-:Y:S01]  /*4d70*/  FFMA.FTZ R8, R153, R0, -R10.reuse ;  /* 0x0000000099087223 */ /* 0x100fe2000001080a */
[----:B------:R-:W-:Y:S02]  /*4d80*/  FSEL R151, R86, -INF , P4 ;  /* 0xff80000056977808 */ /* 0x000fe40002000000 */
[----:B------:R-:W-:Y:S02]  /*4d90*/  FMNMX.FTZ R12, R83, R12, !PT ;  /* 0x0000000c530c7209 */ /* 0x000fe40007810000 */
[----:B------:R-:W-:Y:S01]  /*4da0*/  FSEL R87, R87, -INF , P3 ;  /* 0xff80000057577808 */ /* 0x000fe20001800000 */
[----:B------:R-:W-:Y:S02]  /*4db0*/  WARPGROUP.DEPBAR.LE gsb0, 0x0 ;  /* 0x00008000000079c5 */ /* 0x000fe40000010000 */
[----:B------:R-:W-:Y:S01]  /*4dc0*/  WARPGROUP.ARRIVE ;  /* 0x00000000000079c5 */ /* 0x000fe20000000000 */
[----:B------:R-:W-:Y:S01]  /*4dd0*/  FMNMX.FTZ R12, R151, R12, !PT ;  /* 0x0000000c970c7209 */ /* 0x000fe20007810000 */
[----:B------:R-:W5:Y:S03]  /*4de0*/  MUFU.EX2 R142, R142 ;  /* 0x0000008e008e7308 */ /* 0x000f660000000800 */
[----:B------:R-:W-:Y:S01]  /*4df0*/  FMNMX.FTZ R9, R87, R12, !PT ;  /* 0x0000000c57097209 */ /* 0x000fe20007810000 */
[----:B------:R-:W-:Y:S01]  /*4e00*/  HGMMA.64x64x16.F32 R88, R124, gdesc[UR4].tnspB, R88, gsb0 ;  /* 0x40e000047c587df0 */ /* 0x000fe20008000858 */
[----:B------:R-:W-:Y:S01]  /*4e10*/  UIADD3 UR6, UR10, 0x380, URZ ;  /* 0x000003800a067890 */ /* 0x000fe2000fffe03f */
[--C-:B------:R-:W-:Y:S01]  /*4e20*/  FFMA.FTZ R12, R155, R0, -R10.reuse ;  /* 0x000000009b0c7223 */ /* 0x100fe2000001080a */
[----:B------:R-:W-:Y:S01]  /*4e30*/  UMOV UR7, 0x40000040 ;  /* 0x4000004000077882 */ /* 0x000fe20000000000 */
[----:B------:R-:W1:Y:S01]  /*4e40*/  SHFL.BFLY PT, R20, R9, 0x2, 0x1f ;  /* 0x0c401f0009147f89 */ /* 0x000e6200000e0000 */
[----:B------:R-:W-:Y:S08]  /*4e50*/  MUFU.EX2 R21, R21 ;  /* 0x0000001500157308 */ /* 0x000ff00000000800 */
[----:B------:R-:W-:Y:S08]  /*4e60*/  MUFU.EX2 R136, R136 ;  /* 0x0000008800887308 */ /* 0x000ff00000000800 */
[----:B------:R-:W-:Y:S01]  /*4e70*/  MUFU.EX2 R45, R45 ;  /* 0x0000002d002d7308 */ /* 0x000fe20000000800 */
[----:B-1----:R-:W-:Y:S01]  /*4e80*/  FMNMX.FTZ R28, R9, R20, !PT ;  /* 0x00000014091c7209 */ /* 0x002fe20007810000 */
[----:B------:R-:W-:-:S06]  /*4e90*/  FFMA.FTZ R20, R143, R0, -R10 ;  /* 0x000000008f147223 */ /* 0x000fcc000001080a */
[----:B------:R1:W-:Y:S01]  /*4ea0*/  MUFU.EX2 R81, R30 ;  /* 0x0000001e00517308 */ /* 0x0003e20000000800 */
[----:B------:R-:W2:Y:S07]  /*4eb0*/  SHFL.BFLY PT, R9, R28, 0x1, 0x1f ;  /* 0x0c201f001c097f89 */ /* 0x000eae00000e0000 */
[----:B------:R-:W-:Y:S08]  /*4ec0*/  MUFU.EX2 R138, R138 ;  /* 0x0000008a008a7308 */ /* 0x000ff00000000800 */
[----:B------:R-:W-:Y:S08]  /*4ed0*/  MUFU.EX2 R49, R49 ;  /* 0x0000003100317308 */ /* 0x000ff00000000800 */
[----:B------:R-:W-:Y:S01]  /*4ee0*/  MUFU.EX2 R132, R132 ;  /* 0x0000008400847308 */ /* 0x000fe20000000800 */
[----:B--2---:R-:W-:-:S04]  /*4ef0*/  FMNMX.FTZ R9, R28, R9, !PT ;  /* 0x000000091c097209 */ /* 0x004fc80007810000 */
[C---:B------:R-:W-:Y:S01]  /*4f00*/  FSETP.NEU.FTZ.AND P2, PT, R9.reuse, -INF , PT ;  /* 0xff8000000900780b */ /* 0x040fe20003f5d000 */
[----:B------:R-:W-:Y:S02]  /*4f10*/  FMUL.FTZ R36, R9, R0 ;  /* 0x0000000009247220 */ /* 0x000fe40000410000 */
[----:B------:R-:W-:Y:S03]  /*4f20*/  MUFU.EX2 R53, R53 ;  /* 0x0000003500357308 */ /* 0x000fe60000000800 */
[----:B------:R-:W-:-:S05]  /*4f30*/  FSEL R36, R36, RZ, P2 ;  /* 0x000000ff24247208 */ /* 0x000fca0001000000 */
[----:B------:R-:W-:Y:S01]  /*4f40*/  MUFU.EX2 R134, R134 ;  /* 0x0000008600867308 */ /* 0x000fe20000000800 */
[--C-:B------:R-:W-:Y:S01]  /*4f50*/  FFMA.FTZ R141, R37, R0, -R36.reuse ;  /* 0x00000000258d7223 */ /* 0x100fe20000010824 */
[----:B------:R-:W-:Y:S01]  /*4f60*/  FFMA.FTZ R37, R6, R4, R137 ;  /* 0x0000000406257223 */ /* 0x000fe20000010089 */
[-CC-:B------:R-:W-:Y:S01]  /*4f70*/  FFMA.FTZ R32, R39, R0.reuse, -R36.reuse ;  /* 0x0000000027207223 */ /* 0x180fe20000010824 */
[----:B------:R-:W-:Y:S02]  /*4f80*/  IMAD.U32 R39, RZ, RZ, UR36 ;  /* 0x00000024ff277e24 */ /* 0x000fe4000f8e00ff */
[-CC-:B------:R-:W-:Y:S01]  /*4f90*/  FFMA.FTZ R10, R26, R0.reuse, -R36.reuse ;  /* 0x000000001a0a7223 */ /* 0x180fe20000010824 */
[----:B------:R-:W-:Y:S01]  /*4fa0*/  FADD.FTZ R37, R148, R37 ;  /* 0x0000002594257221 */ /* 0x000fe20000010000 */
[----:B------:R-:W-:Y:S02]  /*4fb0*/  WARPGROUP.DEPBAR.LE gsb0, 0x0 ;  /* 0x00008000000079c5 */ /* 0x000fe40000010000 */
[----:B------:R-:W-:Y:S01]  /*4fc0*/  WARPGROUP.ARRIVE ;  /* 0x00000000000079c5 */ /* 0x000fe20000000000 */
[----:B------:R-:W-:Y:S01]  /*4fd0*/  FADD.FTZ R4, R150, R37 ;  /* 0x0000002596047221 */ /* 0x000fe20000010000 */
[-C--:B------:R-:W-:Y:S01]  /*4fe0*/  FFMA.FTZ R27, R27, R0.reuse, -R36 ;  /* 0x000000001b1b7223 */ /* 0x080fe20000010824 */
[----:B------:R-:W-:Y:S01]  /*4ff0*/  @!P1 LEA R39, R39, UR40, 0x3 ;  /* 0x0000002827279c11 */ /* 0x000fe2000f8e18ff */
[----:B------:R-:W-:Y:S01]  /*5000*/  MUFU.EX2 R10, R10 ;  /* 0x0000000a000a7308 */ /* 0x000fe20000000800 */
[----:B---3--:R-:W-:Y:S01]  /*5010*/  FADD.FTZ R37, R11, R4 ;  /* 0x000000040b257221 */ /* 0x008fe20000010000 */
[----:B------:R-:W-:Y:S01]  /*5020*/  HGMMA.64x64x16.F32 R88, R120, gdesc[UR4].tnspB, R88, gsb0 ;  /* 0x40e0000478587df0 */ /* 0x000fe20008000858 */
[----:B------:R-:W-:Y:S01]  /*5030*/  FSEL R4, R9, RZ, P2 ;  /* 0x000000ff09047208 */ /* 0x000fe20001000000 */
[-CC-:B------:R-:W-:Y:S01]  /*5040*/  FFMA.FTZ R13, R13, R0.reuse, -R36.reuse ;  /* 0x000000000d0d7223 */ /* 0x180fe20000010824 */
[----:B----4-:R-:W-:Y:S01]  /*5050*/  FADD.FTZ R46, R144, R37 ;  /* 0x00000025902e7221 */ /* 0x010fe20000010000 */
[----:B------:R-:W-:Y:S01]  /*5060*/  ISETP.GE.U32.AND P2, PT, R2, 0x180, PT ;  /* 0x000001800200780c */ /* 0x000fe20003f46070 */
[-C--:B------:R-:W-:Y:S01]  /*5070*/  FFMA.FTZ R26, R31, R0.reuse, -R36 ;  /* 0x000000001f1a7223 */ /* 0x080fe20000010824 */
[----:B------:R-:W-:Y:S01]  /*5080*/  FADD.FTZ R7, -R4, R7 ;  /* 0x0000000704077221 */ /* 0x000fe20000010100 */
[----:B-----5:R-:W-:Y:S01]  /*5090*/  FADD.FTZ R37, R25, R46 ;  /* 0x0000002e19257221 */ /* 0x020fe20000010000 */
[----:B------:R-:W-:Y:S01]  /*50a0*/  VIADD R4, R16, 0x9 ;  /* 0x0000000910047836 */ /* 0x000fe20000000000 */
[----:B------:R-:W-:Y:S01]  /*50b0*/  MUFU.EX2 R27, R27 ;  /* 0x0000001b001b7308 */ /* 0x000fe20000000800 */
[-C--:B------:R-:W-:Y:S01]  /*50c0*/  FMUL.FTZ R7, R7, R0.reuse ;  /* 0x0000000007077220 */ /* 0x080fe20000410000 */
[----:B------:R-:W-:Y:S01]  /*50d0*/  FADD.FTZ R46, R146, R37 ;  /* 0x00000025922e7221 */ /* 0x000fe20000010000 */
[-CC-:B------:R-:W-:Y:S01]  /*50e0*/  FFMA.FTZ R29, R29, R0.reuse, -R36.reuse ;  /* 0x000000001d1d7223 */ /* 0x180fe20000010824 */
[----:B------:R-:W-:Y:S01]  /*50f0*/  SEL R4, R4, 0x9, !P2 ;  /* 0x0000000904047807 */ /* 0x000fe20005000000 */
[-C--:B-1----:R-:W-:Y:S01]  /*5100*/  FFMA.FTZ R30, R35, R0.reuse, -R36 ;  /* 0x00000000231e7223 */ /* 0x082fe20000010824 */
[----:B------:R-:W-:Y:S01]  /*5110*/  FADD.FTZ R37, R15, R46 ;  /* 0x0000002e0f257221 */ /* 0x000fe20000010000 */
[-CC-:B------:R-:W-:Y:S01]  /*5120*/  FFMA.FTZ R31, R33, R0.reuse, -R36.reuse ;  /* 0x00000000211f7223 */ /* 0x180fe20000010824 */
[----:B------:R-:W1:Y:S01]  /*5130*/  MUFU.EX2 R7, R7 ;  /* 0x0000000700077308 */ /* 0x000e620000000800 */
[----:B------:R-:W-:Y:S01]  /*5140*/  FFMA.FTZ R34, R43, R0, -R36 ;  /* 0x000000002b227223 */ /* 0x000fe20000010824 */
[----:B------:R-:W-:Y:S01]  /*5150*/  FADD.FTZ R48, R140, R37 ;  /* 0x000000258c307221 */ /* 0x000fe20000010000 */
[----:B------:R-:W-:-:S02]  /*5160*/  @!P1 VIADD R37, R39, 0x16840 ;  /* 0x0001684027259836 */ /* 0x000fc40000000000 */
[-CC-:B------:R-:W-:Y:S01]  /*5170*/  FFMA.FTZ R143, R133, R0.reuse, -R36.reuse ;  /* 0x00000000858f7223 */ /* 0x180fe20000010824 */
[-C--:B------:R-:W-:Y:S01]  /*5180*/  FFMA.FTZ R38, R47, R0.reuse, -R36 ;  /* 0x000000002f267223 */ /* 0x080fe20000010824 */
[----:B------:R-:W-:Y:S01]  /*5190*/  FADD.FTZ R39, R19, R48 ;  /* 0x0000003013277221 */ /* 0x000fe20000010000 */
[-CC-:B------:R-:W-:Y:S01]  /*51a0*/  FFMA.FTZ R33, R41, R0.reuse, -R36.reuse ;  /* 0x0000000029217223 */ /* 0x180fe20000010824 */
[----:B------:R-:W-:Y:S01]  /*51b0*/  MUFU.EX2 R13, R13 ;  /* 0x0000000d000d7308 */ /* 0x000fe20000000800 */
[----:B------:R-:W-:Y:S01]  /*51c0*/  @!P1 PRMT R37, RZ, 0x654, R37 ;  /* 0x00000654ff259816 */ /* 0x000fe20000000025 */
[----:B------:R-:W-:Y:S01]  /*51d0*/  FADD.FTZ R48, R142, R39 ;  /* 0x000000278e307221 */ /* 0x000fe20000010000 */
[----:B------:R-:W-:Y:S02]  /*51e0*/  IMAD.U32 R39, RZ, RZ, UR27 ;  /* 0x0000001bff277e24 */ /* 0x000fe4000f8e00ff */
[-CC-:B------:R-:W-:Y:S01]  /*51f0*/  FFMA.FTZ R40, R51, R0.reuse, -R36.reuse ;  /* 0x0000000033287223 */ /* 0x180fe20000010824 */
[-CC-:B------:R-:W-:Y:S01]  /*5200*/  FFMA.FTZ R35, R135, R0.reuse, -R36.reuse ;  /* 0x0000000087237223 */ /* 0x180fe20000010824 */
[-CC-:B------:R-:W-:Y:S01]  /*5210*/  FFMA.FTZ R42, R55, R0.reuse, -R36.reuse ;  /* 0x00000000372a7223 */ /* 0x180fe20000010824 */
[-C--:B------:R-:W-:Y:S01]  /*5220*/  FFMA.FTZ R133, R139, R0.reuse, -R36 ;  /* 0x000000008b857223 */ /* 0x080fe20000010824 */
[----:B------:R-:W-:Y:S01]  /*5230*/  MUFU.EX2 R26, R26 ;  /* 0x0000001a001a7308 */ /* 0x000fe20000000800 */
[----:B------:R-:W-:Y:S01]  /*5240*/  @!P1 LEA R39, R39, UR40, 0x3 ;  /* 0x0000002827279c11 */ /* 0x000fe2000f8e18ff */
[----:B-1----:R-:W-:Y:S01]  /*5250*/  FFMA.FTZ R50, R7, R3, R10 ;  /* 0x0000000307327223 */ /* 0x002fe2000001000a */
[-CC-:B------:R-:W-:Y:S01]  /*5260*/  FFMA.FTZ R44, R59, R0.reuse, -R36.reuse ;  /* 0x000000003b2c7223 */ /* 0x180fe20000010824 */
[-CC-:B------:R-:W-:Y:S01]  /*5270*/  FFMA.FTZ R135, R145, R0.reuse, -R36.reuse ;  /* 0x0000000091877223 */ /* 0x180fe20000010824 */
[----:B------:R-:W-:Y:S01]  /*5280*/  FFMA.FTZ R46, R63, R0, -R36 ;  /* 0x000000003f2e7223 */ /* 0x000fe20000010824 */
[----:B------:R-:W-:-:S02]  /*5290*/  @!P1 VIADD R3, R39, 0x16860 ;  /* 0x0001686027039836 */ /* 0x000fc40000000000 */
[----:B------:R-:W-:Y:S01]  /*52a0*/  FADD.FTZ R50, R27, R50 ;  /* 0x000000321b327221 */ /* 0x000fe20000010000 */
[----:B------:R-:W-:Y:S01]  /*52b0*/  MUFU.EX2 R29, R29 ;  /* 0x0000001d001d7308 */ /* 0x000fe20000000800 */
[-CC-:B------:R-:W-:Y:S01]  /*52c0*/  FFMA.FTZ R129, R66, R0.reuse, -R36.reuse ;  /* 0x0000000042817223 */ /* 0x180fe20000010824 */
[-CC-:B------:R-:W-:Y:S01]  /*52d0*/  FFMA.FTZ R131, R147, R0.reuse, -R36.reuse ;  /* 0x0000000093837223 */ /* 0x180fe20000010824 */
[-CC-:B------:R-:W-:Y:S01]  /*52e0*/  FFMA.FTZ R125, R74, R0.reuse, -R36.reuse ;  /* 0x000000004a7d7223 */ /* 0x180fe20000010824 */
[-CC-:B------:R-:W-:Y:S01]  /*52f0*/  FFMA.FTZ R75, R75, R0.reuse, -R36.reuse ;  /* 0x000000004b4b7223 */ /* 0x180fe20000010824 */
[-CC-:B------:R-:W-:Y:S01]  /*5300*/  FFMA.FTZ R127, R149, R0.reuse, -R36.reuse ;  /* 0x00000000957f7223 */ /* 0x180fe20000010824 */
[-CC-:B------:R-:W-:Y:S01]  /*5310*/  FFMA.FTZ R79, R79, R0.reuse, -R36.reuse ;  /* 0x000000004f4f7223 */ /* 0x180fe20000010824 */
[-CC-:B------:R-:W-:Y:S01]  /*5320*/  FFMA.FTZ R82, R82, R0.reuse, -R36.reuse ;  /* 0x0000000052527223 */ /* 0x180fe20000010824 */
[----:B------:R-:W1:Y:S01]  /*5330*/  MUFU.EX2 R30, R30 ;  /* 0x0000001e001e7308 */ /* 0x000e620000000800 */
[-CC-:B------:R-:W-:Y:S01]  /*5340*/  FFMA.FTZ R83, R83, R0.reuse, -R36.reuse ;  /* 0x0000000053537223 */ /* 0x180fe20000010824 */
[-CC-:B------:R-:W-:Y:S01]  /*5350*/  FFMA.FTZ R151, R151, R0.reuse, -R36.reuse ;  /* 0x0000000097977223 */ /* 0x180fe20000010824 */
[----:B------:R-:W-:Y:S01]  /*5360*/  FFMA.FTZ R87, R87, R0, -R36 ;  /* 0x0000000057577223 */ /* 0x000fe20000010824 */
[----:B------:R-:W-:Y:S01]  /*5370*/  F2FP.F16.F32.PACK_AB R150, R11, R150 ;  /* 0x000000960b96723e */ /* 0x000fe200000000ff */
[----:B------:R-:W-:Y:S01]  /*5380*/  UMOV UR27, UR36 ;  /* 0x00000024001b7c82 */ /* 0x000fe20008000000 */
[----:B------:R-:W-:-:S02]  /*5390*/  PLOP3.LUT P2, PT, PT, PT, UP0, 0x80, 0x0 ;  /* 0x000000000000781c */ /* 0x000fc40003f4f008 */
[----:B------:R-:W2:Y:S01]  /*53a0*/  MUFU.EX2 R31, R31 ;  /* 0x0000001f001f7308 */ /* 0x000ea20000000800 */
[----:B------:R-:W-:Y:S02]  /*53b0*/  F2FP.F16.F32.PACK_AB R148, R148, R137 ;  /* 0x000000899494723e */ /* 0x000fe400000000ff */
[----:B------:R-:W-:Y:S02]  /*53c0*/  F2FP.F16.F32.PACK_AB R144, R25, R144 ;  /* 0x000000901990723e */ /* 0x000fe400000000ff */
[----:B------:R-:W-:Y:S02]  /*53d0*/  F2FP.F16.F32.PACK_AB R146, R15, R146 ;  /* 0x000000920f92723e */ /* 0x000fe400000000ff */
[----:B------:R-:W-:Y:S01]  /*53e0*/  F2FP.F16.F32.PACK_AB R140, R19, R140 ;  /* 0x0000008c138c723e */ /* 0x000fe200000000ff */
[----:B------:R-:W3:Y:S01]  /*53f0*/  MUFU.EX2 R32, R32 ;  /* 0x0000002000207308 */ /* 0x000ee20000000800 */
[----:B------:R-:W-:Y:S02]  /*5400*/  F2FP.F16.F32.PACK_AB R142, R21, R142 ;  /* 0x0000008e158e723e */ /* 0x000fe400000000ff */
[----:B------:R-:W-:-:S02]  /*5410*/  F2FP.F16.F32.PACK_AB R149, R27, R10 ;  /* 0x0000000a1b95723e */ /* 0x000fc400000000ff */
[----:B-1----:R-:W-:-:S03]  /*5420*/  F2FP.F16.F32.PACK_AB R145, R30, R29 ;  /* 0x0000001d1e91723e */ /* 0x002fc600000000ff */
[----:B------:R-:W1:Y:S01]  /*5430*/  MUFU.EX2 R141, R141 ;  /* 0x0000008d008d7308 */ /* 0x000e620000000800 */
[----:B------:R-:W-:Y:S02]  /*5440*/  WARPGROUP.DEPBAR.LE gsb0, 0x0 ;  /* 0x00008000000079c5 */ /* 0x000fe40000010000 */
[----:B------:R4:W-:Y:S06]  /*5450*/  BAR.ARV R4, 0x100 ;  /* 0x000400040000751d */ /* 0x0009ec0000002000 */
[----:B------:R5:W-:Y:S01]  /*5460*/  @!P1 SYNCS.ARRIVE.TRANS64.RED.A1T0 RZ, [R37+URZ], RZ ;  /* 0x000000ff25ff99a7 */ /* 0x000be2000810043f */
[----:B------:R-:W1:Y:S01]  /*5470*/  MUFU.EX2 R34, R34 ;  /* 0x0000002200227308 */ /* 0x000e620000000800 */
[-C--:B------:R-:W-:Y:S01]  /*5480*/  FMUL.FTZ R88, R88, R6.reuse ;  /* 0x0000000658587220 */ /* 0x080fe20000410000 */
[-C--:B------:R-:W-:Y:S01]  /*5490*/  FMUL.FTZ R89, R89, R6.reuse ;  /* 0x0000000659597220 */ /* 0x080fe20000410000 */
[-C--:B------:R-:W-:Y:S01]  /*54a0*/  FMUL.FTZ R92, R92, R6.reuse ;  /* 0x000000065c5c7220 */ /* 0x080fe20000410000 */
[-C--:B------:R-:W-:Y:S01]  /*54b0*/  FMUL.FTZ R93, R93, R6.reuse ;  /* 0x000000065d5d7220 */ /* 0x080fe20000410000 */
[-C--:B------:R-:W-:Y:S01]  /*54c0*/  FMUL.FTZ R96, R96, R6.reuse ;  /* 0x0000000660607220 */ /* 0x080fe20000410000 */
[----:B------:R-:W-:Y:S01]  /*54d0*/  FMUL.FTZ R97, R97, R6 ;  /* 0x0000000661617220 */ /* 0x000fe20000410000 */
[----:B-----5:R-:W-:Y:S01]  /*54e0*/  FADD.FTZ R37, R21, R48 ;  /* 0x0000003015257221 */ /* 0x020fe20000010000 */
[----:B------:R-:W5:Y:S01]  /*54f0*/  MUFU.EX2 R143, R143 ;  /* 0x0000008f008f7308 */ /* 0x000f620000000800 */
[----:B------:R-:W-:Y:S01]  /*5500*/  FFMA.FTZ R48, R67, R0, -R36 ;  /* 0x0000000043307223 */ /* 0x000fe20000010824 */
[-C--:B------:R-:W-:Y:S01]  /*5510*/  FMUL.FTZ R100, R100, R6.reuse ;  /* 0x0000000664647220 */ /* 0x080fe20000410000 */
[----:B----4-:R-:W-:Y:S01]  /*5520*/  FADD.FTZ R4, R136, R37 ;  /* 0x0000002588047221 */ /* 0x010fe20000010000 */
[-C--:B------:R-:W-:Y:S01]  /*5530*/  FMUL.FTZ R101, R101, R6.reuse ;  /* 0x0000000665657220 */ /* 0x080fe20000410000 */
[-C--:B------:R-:W-:Y:S01]  /*5540*/  FMUL.FTZ R104, R104, R6.reuse ;  /* 0x0000000668687220 */ /* 0x080fe20000410000 */
[-C--:B------:R-:W-:Y:S01]  /*5550*/  FMUL.FTZ R105, R105, R6.reuse ;  /* 0x0000000669697220 */ /* 0x080fe20000410000 */
[----:B------:R-:W-:Y:S01]  /*5560*/  FADD.FTZ R37, R45, R4 ;  /* 0x000000042d257221 */ /* 0x000fe20000010000 */
[----:B------:R-:W-:Y:S01]  /*5570*/  @!P1 PRMT R4, RZ, 0x654, R3 ;  /* 0x00000654ff049816 */ /* 0x000fe20000000003 */
[----:B------:R-:W-:Y:S01]  /*5580*/  FADD.FTZ R3, R13, R50 ;  /* 0x000000320d037221 */ /* 0x000fe20000010000 */
[----:B------:R-:W4:Y:S01]  /*5590*/  MUFU.EX2 R38, R38 ;  /* 0x0000002600267308 */ /* 0x000f220000000800 */
[----:B------:R-:W-:Y:S01]  /*55a0*/  FADD.FTZ R50, R138, R37 ;  /* 0x000000258a327221 */ /* 0x000fe20000010000 */
[----:B------:R2:W-:Y:S01]  /*55b0*/  @!P1 SYNCS.ARRIVE.TRANS64.RED.A1T0 RZ, [R4+URZ], RZ ;  /* 0x000000ff04ff99a7 */ /* 0x0005e2000810043f */
[-C--:B------:R-:W-:Y:S01]  /*55c0*/  FMUL.FTZ R108, R108, R6.reuse ;  /* 0x000000066c6c7220 */ /* 0x080fe20000410000 */
[----:B------:R-:W-:Y:S01]  /*55d0*/  FMUL.FTZ R109, R109, R6 ;  /* 0x000000066d6d7220 */ /* 0x000fe20000410000 */
[----:B------:R-:W-:Y:S01]  /*55e0*/  FADD.FTZ R37, R49, R50 ;  /* 0x0000003231257221 */ /* 0x000fe20000010000 */
[----:B------:R-:W-:Y:S01]  /*55f0*/  FFMA.FTZ R50, R71, R0, -R36 ;  /* 0x0000000047327223 */ /* 0x000fe20000010824 */
[-C--:B------:R-:W-:Y:S01]  /*5600*/  FMUL.FTZ R112, R112, R6.reuse ;  /* 0x0000000670707220 */ /* 0x080fe20000410000 */
[----:B------:R-:W4:Y:S01]  /*5610*/  MUFU.EX2 R33, R33 ;  /* 0x0000002100217308 */ /* 0x000f220000000800 */
[----:B------:R-:W-:Y:S01]  /*5620*/  FADD.FTZ R52, R132, R37 ;  /* 0x0000002584347221 */ /* 0x000fe20000010000 */
[----:B--2---:R-:W-:Y:S01]  /*5630*/  FADD.FTZ R4, R26, R3 ;  /* 0x000000031a047221 */ /* 0x004fe20000010000 */
[-C--:B------:R-:W-:Y:S01]  /*5640*/  FMUL.FTZ R113, R113, R6.reuse ;  /* 0x0000000671717220 */ /* 0x080fe20000410000 */
[-C--:B------:R-:W-:Y:S01]  /*5650*/  FMUL.FTZ R116, R116, R6.reuse ;  /* 0x0000000674747220 */ /* 0x080fe20000410000 */
[----:B------:R-:W-:Y:S01]  /*5660*/  FADD.FTZ R37, R53, R52 ;  /* 0x0000003435257221 */ /* 0x000fe20000010000 */
[----:B------:R-:W-:Y:S01]  /*5670*/  FADD.FTZ R3, R29, R4 ;  /* 0x000000041d037221 */ /* 0x000fe20000010000 */
[----:B------:R-:W-:Y:S01]  /*5680*/  FMUL.FTZ R117, R117, R6 ;  /* 0x0000000675757220 */ /* 0x000fe20000410000 */
[----:B------:R-:W2:Y:S01]  /*5690*/  MUFU.EX2 R40, R40 ;  /* 0x0000002800287308 */ /* 0x000ea20000000800 */
[----:B------:R-:W-:Y:S01]  /*56a0*/  FADD.FTZ R52, R134, R37 ;  /* 0x0000002586347221 */ /* 0x000fe20000010000 */
[----:B------:R-:W-:Y:S01]  /*56b0*/  FADD.FTZ R4, R30, R3 ;  /* 0x000000031e047221 */ /* 0x000fe20000010000 */
[-C--:B------:R-:W-:Y:S01]  /*56c0*/  FMUL.FTZ R90, R90, R7.reuse ;  /* 0x000000075a5a7220 */ /* 0x080fe20000410000 */
[-C--:B------:R-:W-:Y:S01]  /*56d0*/  FMUL.FTZ R91, R91, R7.reuse ;  /* 0x000000075b5b7220 */ /* 0x080fe20000410000 */
[-C--:B------:R-:W-:Y:S01]  /*56e0*/  FMUL.FTZ R94, R94, R7.reuse ;  /* 0x000000075e5e7220 */ /* 0x080fe20000410000 */
[----:B------:R-:W-:Y:S01]  /*56f0*/  FADD.FTZ R3, R31, R4 ;  /* 0x000000041f037221 */ /* 0x000fe20000010000 */
[-C--:B------:R-:W-:Y:S01]  /*5700*/  FMUL.FTZ R95, R95, R7.reuse ;  /* 0x000000075f5f7220 */ /* 0x080fe20000410000 */
[----:B------:R-:W2:Y:S01]  /*5710*/  MUFU.EX2 R35, R35 ;  /* 0x0000002300237308 */ /* 0x000ea20000000800 */
[-C--:B------:R-:W-:Y:S01]  /*5720*/  FMUL.FTZ R98, R98, R7.reuse ;  /* 0x0000000762627220 */ /* 0x080fe20000410000 */
[----:B---3--:R-:W-:Y:S01]  /*5730*/  FADD.FTZ R4, R32, R3 ;  /* 0x0000000320047221 */ /* 0x008fe20000010000 */
[-C--:B------:R-:W-:Y:S01]  /*5740*/  FMUL.FTZ R99, R99, R7.reuse ;  /* 0x0000000763637220 */ /* 0x080fe20000410000 */
[-C--:B------:R-:W-:Y:S01]  /*5750*/  FMUL.FTZ R102, R102, R7.reuse ;  /* 0x0000000766667220 */ /* 0x080fe20000410000 */
[-C--:B------:R-:W-:Y:S01]  /*5760*/  FMUL.FTZ R103, R103, R7.reuse ;  /* 0x0000000767677220 */ /* 0x080fe20000410000 */
[----:B-1----:R-:W-:Y:S01]  /*5770*/  FADD.FTZ R3, R141, R4 ;  /* 0x000000048d037221 */ /* 0x002fe20000010000 */
[-C--:B------:R-:W-:Y:S01]  /*5780*/  FMUL.FTZ R106, R106, R7.reuse ;  /* 0x000000076a6a7220 */ /* 0x080fe20000410000 */
[----:B------:R-:W1:Y:S01]  /*5790*/  MUFU.EX2 R42, R42 ;  /* 0x0000002a002a7308 */ /* 0x000e620000000800 */
[-C--:B------:R-:W-:Y:S01]  /*57a0*/  FMUL.FTZ R107, R107, R7.reuse ;  /* 0x000000076b6b7220 */ /* 0x080fe20000410000 */
[----:B------:R-:W-:Y:S01]  /*57b0*/  FADD.FTZ R4, R34, R3 ;  /* 0x0000000322047221 */ /* 0x000fe20000010000 */
[-C--:B------:R-:W-:Y:S01]  /*57c0*/  FMUL.FTZ R110, R110, R7.reuse ;  /* 0x000000076e6e7220 */ /* 0x080fe20000410000 */
[-C--:B------:R-:W-:Y:S01]  /*57d0*/  FMUL.FTZ R111, R111, R7.reuse ;  /* 0x000000076f6f7220 */ /* 0x080fe20000410000 */
[-C--:B------:R-:W-:Y:S01]  /*57e0*/  FMUL.FTZ R114, R114, R7.reuse ;  /* 0x0000000772727220 */ /* 0x080fe20000410000 */
[----:B-----5:R-:W-:Y:S01]  /*57f0*/  FADD.FTZ R3, R143, R4 ;  /* 0x000000048f037221 */ /* 0x020fe20000010000 */
[-C--:B------:R-:W-:Y:S01]  /*5800*/  FMUL.FTZ R115, R115, R7.reuse ;  /* 0x0000000773737220 */ /* 0x080fe20000410000 */
[----:B------:R-:W3:Y:S01]  /*5810*/  MUFU.EX2 R133, R133 ;  /* 0x0000008500857308 */ /* 0x000ee20000000800 */
[-C--:B------:R-:W-:Y:S01]  /*5820*/  FMUL.FTZ R118, R118, R7.reuse ;  /* 0x0000000776767220 */ /* 0x080fe20000410000 */
[----:B----4-:R-:W-:Y:S01]  /*5830*/  FADD.FTZ R4, R38, R3 ;  /* 0x0000000326047221 */ /* 0x010fe20000010000 */
[----:B------:R-:W-:Y:S01]  /*5840*/  FMUL.FTZ R119, R119, R7 ;  /* 0x0000000777777220 */ /* 0x000fe20000410000 */
[----:B------:R-:W-:Y:S01]  /*5850*/  F2FP.F16.F32.PACK_AB R136, R45, R136 ;  /* 0x000000882d88723e */ /* 0x000fe200000000ff */
[----:B------:R-:W-:-:S02]  /*5860*/  IMAD.MOV.U32 R6, RZ, RZ, R5 ;  /* 0x000000ffff067224 */ /* 0x000fc400078e0005 */
[----:B------:R-:W-:Y:S01]  /*5870*/  FADD.FTZ R3, R33, R4 ;  /* 0x0000000421037221 */ /* 0x000fe20000010000 */
[----:B------:R-:W-:Y:S01]  /*5880*/  F2FP.F16.F32.PACK_AB R138, R49, R138 ;  /* 0x0000008a318a723e */ /* 0x000fe200000000ff */
[----:B------:R-:W4:Y:S01]  /*5890*/  MUFU.EX2 R44, R44 ;  /* 0x0000002c002c7308 */ /* 0x000f220000000800 */
[----:B------:R-:W-:Y:S01]  /*58a0*/  F2FP.F16.F32.PACK_AB R132, R53, R132 ;  /* 0x000000843584723e */ /* 0x000fe200000000ff */
[----:B--2---:R-:W-:Y:S01]  /*58b0*/  FADD.FTZ R4, R40, R3 ;  /* 0x0000000328047221 */ /* 0x004fe20000010000 */
[----:B------:R-:W-:Y:S01]  /*58c0*/  F2FP.F16.F32.PACK_AB R147, R32, R31 ;  /* 0x0000001f2093723e */ /* 0x000fe200000000ff */
[----:B------:R-:W-:Y:S01]  /*58d0*/  IMAD.MOV.U32 R7, RZ, RZ, R9 ;  /* 0x000000ffff077224 */ /* 0x000fe200078e0009 */
[----:B------:R-:W-:Y:S01]  /*58e0*/  F2FP.F16.F32.PACK_AB R141, R34, R141 ;  /* 0x0000008d228d723e */ /* 0x000fe200000000ff */
[----:B------:R-:W-:Y:S01]  /*58f0*/  FADD.FTZ R3, R35, R4 ;  /* 0x0000000423037221 */ /* 0x000fe20000010000 */
[----:B------:R-:W-:Y:S01]  /*5900*/  F2FP.F16.F32.PACK_AB R143, R38, R143 ;  /* 0x0000008f268f723e */ /* 0x000fe200000000ff */
[----:B------:R-:W2:Y:S01]  /*5910*/  MUFU.EX2 R57, R57 ;  /* 0x0000003900397308 */ /* 0x000ea20000000800 */
[----:B------:R-:W-:Y:S01]  /*5920*/  F2FP.F16.F32.PACK_AB R137, R40, R33 ;  /* 0x000000212889723e */ /* 0x000fe200000000ff */
[C---:B-1----:R-:W-:Y:S01]  /*5930*/  FADD.FTZ R4, R42.reuse, R3 ;  /* 0x000000032a047221 */ /* 0x042fe20000010000 */
[----:B------:R-:W-:-:S03]  /*5940*/  F2FP.F16.F32.PACK_AB R139, R42, R35 ;  /* 0x000000232a8b723e */ /* 0x000fc600000000ff */
[----:B---3--:R-:W-:Y:S02]  /*5950*/  FADD.FTZ R3, R133, R4 ;  /* 0x0000000485037221 */ /* 0x008fe40000010000 */
[----:B------:R-:W1:Y:S01]  /*5960*/  MUFU.EX2 R135, R135 ;  /* 0x0000008700877308 */ /* 0x000e620000000800 */
[C---:B----4-:R-:W-:Y:S01]  /*5970*/  F2FP.F16.F32.PACK_AB R133, R44.reuse, R133 ;  /* 0x000000852c85723e */ /* 0x050fe200000000ff */
[----:B------:R-:W-:-:S06]  /*5980*/  FADD.FTZ R4, R44, R3 ;  /* 0x000000032c047221 */ /* 0x000fcc0000010000 */
[----:B------:R-:W3:Y:S01]  /*5990*/  MUFU.EX2 R8, R8 ;  /* 0x0000000800087308 */ /* 0x000ee20000000800 */
[C---:B--2---:R-:W-:Y:S01]  /*59a0*/  FADD.FTZ R37, R57.reuse, R52 ;  /* 0x0000003439257221 */ /* 0x044fe20000010000 */
[----:B------:R-:W-:-:S06]  /*59b0*/  F2FP.F16.F32.PACK_AB R134, R57, R134 ;  /* 0x000000863986723e */ /* 0x000fcc00000000ff */
[----:B------:R-:W2:Y:S01]  /*59c0*/  MUFU.EX2 R61, R61 ;  /* 0x0000003d003d7308 */ /* 0x000ea20000000800 */
[----:B-1----:R-:W-:-:S07]  /*59d0*/  FADD.FTZ R3, R135, R4 ;  /* 0x0000000487037221 */ /* 0x002fce0000010000 */
[----:B------:R-:W1:Y:S01]  /*59e0*/  MUFU.EX2 R46, R46 ;  /* 0x0000002e002e7308 */ /* 0x000e620000000800 */
[----:B---3--:R-:W-:-:S07]  /*59f0*/  FADD.FTZ R52, R8, R37 ;  /* 0x0000002508347221 */ /* 0x008fce0000010000 */
[----:B------:R-:W3:Y:S01]  /*5a00*/  MUFU.EX2 R129, R129 ;  /* 0x0000008100817308 */ /* 0x000ee20000000800 */
[C---:B--2---:R-:W-:Y:S01]  /*5a10*/  F2FP.F16.F32.PACK_AB R128, R61.reuse, R8 ;  /* 0x000000083d80723e */ /* 0x044fe200000000ff */
[----:B------:R-:W-:-:S06]  /*5a20*/  FADD.FTZ R37, R61, R52 ;  /* 0x000000343d257221 */ /* 0x000fcc0000010000 */
[----:B------:R-:W2:Y:S01]  /*5a30*/  MUFU.EX2 R48, R48 ;  /* 0x0000003000307308 */ /* 0x000ea20000000800 */
[C---:B-1----:R-:W-:Y:S01]  /*5a40*/  FADD.FTZ R8, R46.reuse, R3 ;  /* 0x000000032e087221 */ /* 0x042fe20000010000 */
[----:B------:R-:W-:-:S06]  /*5a50*/  F2FP.F16.F32.PACK_AB R135, R46, R135 ;  /* 0x000000872e87723e */ /* 0x000fcc00000000ff */
[----:B------:R-:W1:Y:S01]  /*5a60*/  MUFU.EX2 R12, R12 ;  /* 0x0000000c000c7308 */ /* 0x000e620000000800 */
[----:B---3--:R-:W-:-:S07]  /*5a70*/  FADD.FTZ R3, R129, R8 ;  /* 0x0000000881037221 */ /* 0x008fce0000010000 */
        /* <DEDUP_REMOVED lines=8> */
[C---:B--2---:R-:W-:Y:S01]  /*5b00*/  FADD.FTZ R11, R65.reuse, R52 ;  /* 0x00000034410b7221 */ /* 0x044fe20000010000 */
[----:B------:R-:W-:-:S06]  /*5b10*/  F2FP.F16.F32.PACK_AB R130, R65, R12 ;  /* 0x0000000c4182723e */ /* 0x000fcc00000000ff */
[----:B------:R-:W2:Y:S01]  /*5b20*/  MUFU.EX2 R125, R125 ;  /* 0x0000007d007d7308 */ /* 0x000ea20000000800 */
[C---:B-1----:R-:W-:Y:S01]  /*5b30*/  FADD.FTZ R8, R50.reuse, R3 ;  /* 0x0000000332087221 */ /* 0x042fe20000010000 */
[----:B------:R-:W-:-:S06]  /*5b40*/  F2FP.F16.F32.PACK_AB R131, R50, R131 ;  /* 0x000000833283723e */ /* 0x000fcc00000000ff */
[----:B------:R-:W1:Y:S01]  /*5b50*/  MUFU.EX2 R69, R69 ;  /* 0x0000004500457308 */ /* 0x000e620000000800 */
[----:B---3--:R-:W-:-:S07]  /*5b60*/  FADD.FTZ R52, R14, R11 ;  /* 0x0000000b0e347221 */ /* 0x008fce0000010000 */
[----:B------:R-:W3:Y:S01]  /*5b70*/  MUFU.EX2 R36, R75 ;  /* 0x0000004b00247308 */ /* 0x000ee20000000800 */
[----:B--2---:R-:W-:-:S07]  /*5b80*/  FADD.FTZ R3, R125, R8 ;  /* 0x000000087d037221 */ /* 0x004fce0000010000 */
[----:B------:R-:W2:Y:S01]  /*5b90*/  MUFU.EX2 R20, R20 ;  /* 0x0000001400147308 */ /* 0x000ea20000000800 */
[C---:B-1----:R-:W-:Y:S01]  /*5ba0*/  FADD.FTZ R11, R69.reuse, R52 ;  /* 0x00000034450b7221 */ /* 0x042fe20000010000 */
[----:B------:R-:W-:-:S06]  /*5bb0*/  F2FP.F16.F32.PACK_AB R124, R69, R14 ;  /* 0x0000000e457c723e */ /* 0x000fcc00000000ff */
[----:B------:R-:W1:Y:S01]  /*5bc0*/  MUFU.EX2 R127, R127 ;  /* 0x0000007f007f7308 */ /* 0x000e620000000800 */
[C---:B---3--:R-:W-:Y:S01]  /*5bd0*/  FADD.FTZ R8, R36.reuse, R3 ;  /* 0x0000000324087221 */ /* 0x048fe20000010000 */
[----:B------:R-:W-:-:S06]  /*5be0*/  F2FP.F16.F32.PACK_AB R125, R36, R125 ;  /* 0x0000007d247d723e */ /* 0x000fcc00000000ff */
[----:B------:R-:W3:Y:S01]  /*5bf0*/  MUFU.EX2 R73, R73 ;  /* 0x0000004900497308 */ /* 0x000ee20000000800 */
[----:B--2---:R-:W-:-:S07]  /*5c00*/  FADD.FTZ R52, R20, R11 ;  /* 0x0000000b14347221 */ /* 0x004fce0000010000 */
[----:B------:R-:W2:Y:S01]  /*5c10*/  MUFU.EX2 R79, R79 ;  /* 0x0000004f004f7308 */ /* 0x000ea20000000800 */
[----:B-1----:R-:W-:-:S07]  /*5c20*/  FADD.FTZ R8, R127, R8 ;  /* 0x000000087f087221 */ /* 0x002fce0000010000 */
[----:B------:R-:W1:Y:S01]  /*5c30*/  MUFU.EX2 R24, R24 ;  /* 0x0000001800187308 */ /* 0x000e620000000800 */
[C---:B---3--:R-:W-:Y:S01]  /*5c40*/  FADD.FTZ R11, R73.reuse, R52 ;  /* 0x00000034490b7221 */ /* 0x048fe20000010000 */
[----:B------:R-:W-:-:S06]  /*5c50*/  F2FP.F16.F32.PACK_AB R126, R73, R20 ;  /* 0x00000014497e723e */ /* 0x000fcc00000000ff */
        /* <DEDUP_REMOVED lines=10> */
[----:B------:R2:W4:Y:S01]  /*5d00*/  MUFU.EX2 R123, R151 ;  /* 0x00000097007b7308 */ /* 0x0005220000000800 */
[C---:B-1----:R-:W-:Y:S01]  /*5d10*/  FADD.FTZ R8, R83.reuse, R8 ;  /* 0x0000000853087221 */ /* 0x042fe20000010000 */
[----:B------:R-:W-:-:S06]  /*5d20*/  F2FP.F16.F32.PACK_AB R121, R83, R121 ;  /* 0x000000795379723e */ /* 0x000fcc00000000ff */
[----:B------:R-:W1:Y:S01]  /*5d30*/  MUFU.EX2 R87, R87 ;  /* 0x0000005700577308 */ /* 0x000e620000000800 */
[----:B---3--:R-:W-:Y:S01]  /*5d40*/  FADD.FTZ R4, R28, R11 ;  /* 0x0000000b1c047221 */ /* 0x008fe20000010000 */
[C---:B------:R-:W-:Y:S02]  /*5d50*/  F2FP.F16.F32.PACK_AB R122, R81.reuse, R28 ;  /* 0x0000001c517a723e */ /* 0x040fe400000000ff */
[----:B--2---:R-:W-:Y:S01]  /*5d60*/  F2FP.F16.F32.PACK_AB R151, R26, R13 ;  /* 0x0000000d1a97723e */ /* 0x004fe200000000ff */
[----:B------:R-:W-:Y:S01]  /*5d70*/  FADD.FTZ R4, R81, R4 ;  /* 0x0000000451047221 */ /* 0x000fe20000010000 */
[----:B----4-:R-:W-:-:S04]  /*5d80*/  FADD.FTZ R8, R123, R8 ;  /* 0x000000087b087221 */ /* 0x010fc80000010000 */
[C---:B-1----:R-:W-:Y:S01]  /*5d90*/  FADD.FTZ R3, R87.reuse, R8 ;  /* 0x0000000857037221 */ /* 0x042fe20000010000 */
[----:B------:R-:W-:Y:S01]  /*5da0*/  F2FP.F16.F32.PACK_AB R123, R87, R123 ;  /* 0x0000007b577b723e */ /* 0x000fe200000000ff */
[----:B------:R-:W-:Y:S06]  /*5db0*/  @P2 BRA `(.L_x_1577) ;  /* 0xffffffd8009c2947 */ /* 0x000fec000383ffff */
.L_x_1568:
[----:B------:R-:W-:-:S13]  /*5dc0*/  ISETP.LE.AND P2, PT, RZ, UR28, PT ;  /* 0x0000001cff007c0c */ /* 0x000fda000bf43270 */
[----:B------:R-:W-:Y:S05]  /*5dd0*/  @!P2 BRA `(.L_x_1578) ;  /* 0x0000001c002ca947 */ /* 0x000fea0003800000 */
[----:B------:R-:W-:Y:S01]  /*5de0*/  IMAD.MOV.U32 R6, RZ, RZ, R9 ;  /* 0x000000ffff067224 */ /* 0x000fe200078e0009 */
[----:B------:R-:W-:Y:S01]  /*5df0*/  UMOV UR22, UR37 ;  /* 0x0000002500167c82 */ /* 0x000fe20008000000 */
[----:B------:R-:W-:Y:S01]  /*5e00*/  IMAD.MOV.U32 R7, RZ, RZ, R5 ;  /* 0x000000ffff077224 */ /* 0x000fe200078e0005 */
[----:B------:R-:W-:-:S06]  /*5e10*/  UMOV UR21, UR36 ;  /* 0x0000002400157c82 */ /* 0x000fcc0008000000 */
.L_x_1587:
        /* <DEDUP_REMOVED lines=9> */
.L_x_1580:
[----:B------:R-:W-:Y:S01]  /*5eb0*/  ULEA UR6, UR36, UR40, 0x3 ;  /* 0x0000002824067291 */ /* 0x000fe2000f8e183f */
[----:B------:R-:W-:-:S05]  /*5ec0*/  IMAD.U32 R0, RZ, RZ, UR37 ;  /* 0x00000025ff007e24 */ /* 0x000fca000f8e00ff */
[----:B------:R-:W-:-:S04]  /*5ed0*/  SHF.L.U32 R0, R0, 0x1f, RZ ;  /* 0x0000001f00007819 */ /* 0x000fc800000006ff */
[----:B------:R1:W2:Y:S01]  /*5ee0*/  SYNCS.PHASECHK.TRANS64.TRYWAIT P3, [UR6+0x16830], R0 ;  /* 0x01683000ff0075a7 */ /* 0x0002a20008060146 */
[----:B------:R-:W-:Y:S05]  /*5ef0*/  @!P0 BRA `(.L_x_1581) ;  /* 0x0000000000048947 */ /* 0x000fea0003800000 */
[----:B------:R-:W-:Y:S01]  /*5f00*/  BPT.TRAP 0x1 ;  /* 0x000000040000795c */ /* 0x000fe20000300000 */
.L_x_1581:
[----:B--2---:R-:W-:Y:S05]  /*5f10*/  @P3 BRA `(.L_x_1579) ;  /* 0x0000000000083947 */ /* 0x004fea0003800000 */
[----:B------:R-:W2:Y:S02]  /*5f20*/  SYNCS.PHASECHK.TRANS64.TRYWAIT P3, [UR6+0x16830], R0 ;  /* 0x01683000ff0075a7 */ /* 0x000ea40008060146 */
[----:B--2---:R-:W-:Y:S05]  /*5f30*/  @!P3 BRA `(.L_x_1582) ;  /* 0x0000005c0018b947 */ /* 0x004fea0003800000 */
.L_x_1579:
        /* <DEDUP_REMOVED lines=25> */
.L_x_1584:
[----:B------:R-:W-:Y:S01]  /*60d0*/  ULEA UR6, UR21, UR40, 0x3 ;  /* 0x0000002815067291 */ /* 0x000fe2000f8e183f */
[----:B------:R-:W-:-:S05]  /*60e0*/  IMAD.U32 R0, RZ, RZ, UR22 ;  /* 0x00000016ff007e24 */ /* 0x000fca000f8e00ff */
[----:B------:R-:W-:-:S04]  /*60f0*/  SHF.L.U32 R0, R0, 0x1f, RZ ;  /* 0x0000001f00007819 */ /* 0x000fc800000006ff */
[----:B------:R1:W2:Y:S01]  /*6100*/  SYNCS.PHASECHK.TRANS64.TRYWAIT P2, [UR6+0x16850], R0 ;  /* 0x01685000ff0075a7 */ /* 0x0002a20008040146 */
[----:B------:R-:W-:Y:S05]  /*6110*/  @!P0 BRA `(.L_x_1585) ;  /* 0x0000000000048947 */ /* 0x000fea0003800000 */
[----:B------:R-:W-:Y:S01]  /*6120*/  BPT.TRAP 0x1 ;  /* 0x000000040000795c */ /* 0x000fe20000300000 */
.L_x_1585:
[----:B--2---:R-:W-:Y:S05]  /*6130*/  @P2 BRA `(.L_x_1583) ;  /* 0x0000000000082947 */ /* 0x004fea0003800000 */
[----:B------:R-:W2:Y:S02]  /*6140*/  SYNCS.PHASECHK.TRANS64.TRYWAIT P2, [UR6+0x16850], R0 ;  /* 0x01685000ff0075a7 */ /* 0x000ea40008040146 */
[----:B--2---:R-:W-:Y:S05]  /*6150*/  @!P2 BRA `(.L_x_1586) ;  /* 0x0000005800a8a947 */ /* 0x004fea0003800000 */
.L_x_1583:
[----:B------:R-:W-:Y:S01]  /*6160*/  UIADD3 UR6, UR40, 0x400, URZ ;  /* 0x0000040028067890 */ /* 0x000fe2000fffe03f */
[----:B------:R-:W-:Y:S01]  /*6170*/  WARPGROUP.ARRIVE ;  /* 0x00000000000079c5 */ /* 0x000fe20000000000 */
[----:B------:R-:W-:Y:S01]  /*6180*/  UMOV UR7, 0x40000040 ;  /* 0x4000004000077882 */ /* 0x000fe20000000000 */
[----:B-12---:R-:W-:Y:S01]  /*6190*/  FMNMX.FTZ R0, R24, R7, !PT ;  /* 0x0000000718007209 */ /* 0x006fe20007810000 */
[----:B------:R-:W-:Y:S01]  /*61a0*/  USHF.R.U32.HI UR6, URZ, 0x4, UR6 ;  /* 0x000000043f067899 */ /* 0x000fe20008011606 */
[----:B------:R-:W-:Y:S01]  /*61b0*/  ISETP.GE.U32.AND P2, PT, R2, 0x180, PT ;  /* 0x000001800200780c */ /* 0x000fe20003f46070 */
[----:B------:R-:W-:Y:S01]  /*61c0*/  UMOV UR11, 0x40000040 ;  /* 0x40000040000b7882 */ /* 0x000fe20000000000 */
[----:B------:R-:W-:Y:S01]  /*61d0*/  FMNMX.FTZ R5, R25, R0, !PT ;  /* 0x0000000019057209 */ /* 0x000fe20007810000 */
[----:B------:R-:W-:Y:S01]  /*61e0*/  ULOP3.LUT UR6, UR6, 0x3fff, URZ, 0xc0, !UPT ;  /* 0x00003fff06067892 */ /* 0x000fe2000f8ec03f */
[----:B------:R-:W-:Y:S02]  /*61f0*/  UMOV UR22, UR37 ;  /* 0x0000002500167c82 */ /* 0x000fe40008000000 */
        /* <DEDUP_REMOVED lines=39> */
[----:B------:R-:W-:Y:S02]  /*6470*/  FMNMX.FTZ R8, R85, R0, !PT ;  /* 0x0000000055087209 */ /* 0x000fe40007810000 */
[----:B------:R-:W1:Y:S03]  /*6480*/  LDC R0, c[0x0][0x988] ;  /* 0x00026200ff007b82 */ /* 0x000e660000000800 */
[----:B------:R-:W2:Y:S02]  /*6490*/  SHFL.BFLY PT, R5, R8, 0x2, 0x1f ;  /* 0x0c401f0008057f89 */ /* 0x000ea400000e0000 */
[----:B--2---:R-:W-:Y:S02]  /*64a0*/  FMNMX.FTZ R9, R8, R5, !PT ;  /* 0x0000000508097209 */ /* 0x004fe40007810000 */
[----:B------:R-:W-:-:S03]  /*64b0*/  FMNMX.FTZ R8, R26, R6, !PT ;  /* 0x000000061a087209 */ /* 0x000fc60007810000 */
[----:B------:R-:W2:Y:S01]  /*64c0*/  SHFL.BFLY PT, R10, R9, 0x1, 0x1f ;  /* 0x0c201f00090a7f89 */ /* 0x000ea200000e0000 */
[----:B------:R-:W-:Y:S02]  /*64d0*/  WARPGROUP.DEPBAR.LE gsb0, 0x0 ;  /* 0x00008000000079c5 */ /* 0x000fe40000010000 */
[----:B------:R-:W-:Y:S01]  /*64e0*/  WARPGROUP.ARRIVE ;  /* 0x00000000000079c5 */ /* 0x000fe20000000000 */
[----:B--2---:R-:W-:Y:S02]  /*64f0*/  FMNMX.FTZ R5, R9, R10, !PT ;  /* 0x0000000a09057209 */ /* 0x004fe40007810000 */
[----:B------:R-:W-:-:S03]  /*6500*/  FMNMX.FTZ R9, R27, R8, !PT ;  /* 0x000000081b097209 */ /* 0x000fc60007810000 */
[----:B------:R-:W-:Y:S01]  /*6510*/  HGMMA.64x64x16.F32 R88, R140, gdesc[UR4].tnspB, R88, gsb0 ;  /* 0x40e000048c587df0 */ /* 0x000fe20008000858 */
[----:B------:R-:W-:Y:S01]  /*6520*/  UIADD3 UR6, UR10, 0x180, URZ ;  /* 0x000001800a067890 */ /* 0x000fe2000fffe03f */
[----:B------:R-:W-:Y:S01]  /*6530*/  FMNMX.FTZ R8, R30, R9, !PT ;  /* 0x000000091e087209 */ /* 0x000fe20007810000 */
[----:B------:R-:W-:Y:S01]  /*6540*/  UMOV UR7, 0x40000040 ;  /* 0x4000004000077882 */ /* 0x000fe20000000000 */
[C---:B-1----:R-:W-:Y:S01]  /*6550*/  FMUL.FTZ R11, R5.reuse, R0 ;  /* 0x00000000050b7220 */ /* 0x042fe20000410000 */
[----:B------:R-:W-:Y:S01]  /*6560*/  FADD.FTZ R7, -R5, R7 ;  /* 0x0000000705077221 */ /* 0x000fe20000010100 */
[----:B------:R-:W-:Y:S02]  /*6570*/  FMNMX.FTZ R9, R31, R8, !PT ;  /* 0x000000081f097209 */ /* 0x000fe40007810000 */
[-CC-:B------:R-:W-:Y:S01]  /*6580*/  FFMA.FTZ R148, R24, R0.reuse, -R11.reuse ;  /* 0x0000000018947223 */ /* 0x180fe2000001080b */
[-CC-:B------:R-:W-:Y:S01]  /*6590*/  FFMA.FTZ R21, R37, R0.reuse, -R11.reuse ;  /* 0x0000000025157223 */ /* 0x180fe2000001080b */
[----:B------:R-:W-:Y:S01]  /*65a0*/  FMNMX.FTZ R8, R34, R9, !PT ;  /* 0x0000000922087209 */ /* 0x000fe20007810000 */
[-CC-:B------:R-:W-:Y:S01]  /*65b0*/  FFMA.FTZ R37, R53, R0.reuse, -R11.reuse ;  /* 0x0000000035257223 */ /* 0x180fe2000001080b */
[-CC-:B------:R-:W-:Y:S01]  /*65c0*/  FFMA.FTZ R53, R69, R0.reuse, -R11.reuse ;  /* 0x0000000045357223 */ /* 0x180fe2000001080b */
[----:B------:R-:W-:Y:S01]  /*65d0*/  FMUL.FTZ R7, R7, R0 ;  /* 0x0000000007077220 */ /* 0x000fe20000410000 */
[----:B------:R-:W-:Y:S01]  /*65e0*/  FMNMX.FTZ R9, R35, R8, !PT ;  /* 0x0000000823097209 */ /* 0x000fe20007810000 */
[-CC-:B------:R-:W-:Y:S01]  /*65f0*/  FFMA.FTZ R13, R25, R0.reuse, -R11.reuse ;  /* 0x00000000190d7223 */ /* 0x180fe2000001080b */
[----:B------:R-:W-:Y:S01]  /*6600*/  MUFU.EX2 R148, R148 ;  /* 0x0000009400947308 */ /* 0x000fe20000000800 */
[-CC-:B------:R-:W-:Y:S01]  /*6610*/  FFMA.FTZ R150, R28, R0.reuse, -R11.reuse ;  /* 0x000000001c967223 */ /* 0x180fe2000001080b */
[----:B------:R-:W-:Y:S01]  /*6620*/  FMNMX.FTZ R8, R38, R9, !PT ;  /* 0x0000000926087209 */ /* 0x000fe20007810000 */
[-CC-:B------:R-:W-:Y:S01]  /*6630*/  FFMA.FTZ R15, R29, R0.reuse, -R11.reuse ;  /* 0x000000001d0f7223 */ /* 0x180fe2000001080b */
[-CC-:B------:R-:W-:Y:S01]  /*6640*/  FFMA.FTZ R144, R32, R0.reuse, -R11.reuse ;  /* 0x0000000020907223 */ /* 0x180fe2000001080b */
[--C-:B------:R-:W-:Y:S01]  /*6650*/  FFMA.FTZ R19, R33, R0, -R11.reuse ;  /* 0x0000000021137223 */ /* 0x100fe2000001080b */
[----:B------:R-:W-:Y:S01]  /*6660*/  FMNMX.FTZ R9, R39, R8, !PT ;  /* 0x0000000827097209 */ /* 0x000fe20007810000 */
[-CC-:B------:R-:W-:Y:S01]  /*6670*/  FFMA.FTZ R146, R36, R0.reuse, -R11.reuse ;  /* 0x0000000024927223 */ /* 0x180fe2000001080b */
[----:B------:R-:W1:Y:S01]  /*6680*/  MUFU.EX2 R7, R7 ;  /* 0x0000000700077308 */ /* 0x000e620000000800 */
[-CC-:B------:R-:W-:Y:S01]  /*6690*/  FFMA.FTZ R25, R41, R0.reuse, -R11.reuse ;  /* 0x0000000029197223 */ /* 0x180fe2000001080b */
[----:B------:R-:W-:Y:S01]  /*66a0*/  FMNMX.FTZ R8, R42, R9, !PT ;  /* 0x000000092a087209 */ /* 0x000fe20007810000 */
[-CC-:B------:R-:W-:Y:S01]  /*66b0*/  FFMA.FTZ R33, R45, R0.reuse, -R11.reuse ;  /* 0x000000002d217223 */ /* 0x180fe2000001080b */
[-CC-:B------:R-:W-:Y:S01]  /*66c0*/  FFMA.FTZ R29, R49, R0.reuse, -R11.reuse ;  /* 0x00000000311d7223 */ /* 0x180fe2000001080b */
[--C-:B------:R-:W-:Y:S01]  /*66d0*/  FFMA.FTZ R49, R57, R0, -R11.reuse ;  /* 0x0000000039317223 */ /* 0x100fe2000001080b */
[----:B------:R-:W-:Y:S01]  /*66e0*/  FMNMX.FTZ R9, R43, R8, !PT ;  /* 0x000000082b097209 */ /* 0x000fe20007810000 */
[-CC-:B------:R-:W-:Y:S01]  /*66f0*/  FFMA.FTZ R41, R61, R0.reuse, -R11.reuse ;  /* 0x000000003d297223 */ /* 0x180fe2000001080b */
[----:B------:R-:W2:Y:S01]  /*6700*/  MUFU.EX2 R13, R13 ;  /* 0x0000000d000d7308 */ /* 0x000ea20000000800 */
[-CC-:B------:R-:W-:Y:S01]  /*6710*/  FFMA.FTZ R45, R65, R0.reuse, -R11.reuse ;  /* 0x00000000412d7223 */ /* 0x180fe2000001080b */
[----:B------:R-:W-:Y:S01]  /*6720*/  FMNMX.FTZ R8, R46, R9, !PT ;  /* 0x000000092e087209 */ /* 0x000fe20007810000 */
[-CC-:B------:R-:W-:Y:S01]  /*6730*/  FFMA.FTZ R10, R68, R0.reuse, -R11.reuse ;  /* 0x00000000440a7223 */ /* 0x180fe2000001080b */
[-CC-:B------:R-:W-:Y:S01]  /*6740*/  FFMA.FTZ R12, R72, R0.reuse, -R11.reuse ;  /* 0x00000000480c7223 */ /* 0x180fe2000001080b */
[--C-:B------:R-:W-:Y:S01]  /*6750*/  FFMA.FTZ R57, R73, R0, -R11.reuse ;  /* 0x0000000049397223 */ /* 0x100fe2000001080b */
[----:B------:R-:W-:Y:S01]  /*6760*/  FMNMX.FTZ R9, R47, R8, !PT ;  /* 0x000000082f097209 */ /* 0x000fe20007810000 */
[--C-:B------:R-:W-:Y:S01]  /*6770*/  FFMA.FTZ R61, R77, R0, -R11.reuse ;  /* 0x000000004d3d7223 */ /* 0x100fe2000001080b */
[----:B------:R-:W3:Y:S01]  /*6780*/  MUFU.EX2 R150, R150 ;  /* 0x0000009600967308 */ /* 0x000ee20000000800 */
[----:B-1----:R-:W-:Y:S01]  /*6790*/  FFMA.FTZ R4, R7, R4, R148 ;  /* 0x0000000407047223 */ /* 0x002fe20000010094 */
[----:B------:R-:W-:Y:S01]  /*67a0*/  FMNMX.FTZ R8, R50, R9, !PT ;  /* 0x0000000932087209 */ /* 0x000fe20007810000 */
[-CC-:B------:R-:W-:Y:S01]  /*67b0*/  FFMA.FTZ R20, R80, R0.reuse, -R11.reuse ;  /* 0x0000000050147223 */ /* 0x180fe2000001080b */
[-CC-:B------:R-:W-:Y:S01]  /*67c0*/  FFMA.FTZ R65, R81, R0.reuse, -R11.reuse ;  /* 0x0000000051417223 */ /* 0x180fe2000001080b */
[----:B------:R-:W-:Y:S01]  /*67d0*/  FFMA.FTZ R84, R84, R0, -R11 ;  /* 0x0000000054547223 */ /* 0x000fe2000001080b */
[----:B------:R-:W-:-:S02]  /*67e0*/  FMNMX.FTZ R9, R51, R8, !PT ;  /* 0x0000000833097209 */ /* 0x000fc40007810000 */
[----:B------:R-:W-:Y:S01]  /*67f0*/  MUFU.EX2 R15, R15 ;  /* 0x0000000f000f7308 */ /* 0x000fe20000000800 */
[----:B--2---:R-:W-:Y:S02]  /*6800*/  F2FP.F16.F32.PACK_AB R148, R13, R148 ;  /* 0x000000940d94723e */ /* 0x004fe400000000ff */
        /* <DEDUP_REMOVED lines=9> */
[----:B------:R-:W-:Y:S01]  /*68a0*/  FMNMX.FTZ R8, R66, R9, !PT ;  /* 0x0000000942087209 */ /* 0x000fe20007810000 */
[----:B------:R-:W-:Y:S02]  /*68b0*/  WARPGROUP.DEPBAR.LE gsb0, 0x0 ;  /* 0x00008000000079c5 */ /* 0x000fe40000010000 */
[----:B------:R-:W-:Y:S01]  /*68c0*/  WARPGROUP.ARRIVE ;  /* 0x00000000000079c5 */ /* 0x000fe20000000000 */
[----:B------:R-:W-:Y:S01]  /*68d0*/  FMNMX.FTZ R9, R67, R8, !PT ;  /* 0x0000000843097209 */ /* 0x000fe20007810000 */
[-CC-:B------:R-:W-:Y:S01]  /*68e0*/  FFMA.FTZ R142, R44, R0.reuse, -R11.reuse ;  /* 0x000000002c8e7223 */ /* 0x180fe2000001080b */
[----:B------:R-:W-:Y:S01]  /*68f0*/  FFMA.FTZ R140, R40, R0, -R11 ;  /* 0x00000000288c7223 */ /* 0x000fe2000001080b */
[----:B------:R-:W-:Y:S01]  /*6900*/  MUFU.EX2 R21, R21 ;  /* 0x0000001500157308 */ /* 0x000fe20000000800 */
[----:B------:R-:W-:Y:S01]  /*6910*/  FMNMX.FTZ R8, R70, R9, !PT ;  /* 0x0000000946087209 */ /* 0x000fe20007810000 */
[----:B------:R-:W-:Y:S01]  /*6920*/  HGMMA.64x64x16.F32 R88, R136, gdesc[UR4].tnspB, R88, gsb0 ;  /* 0x40e0000488587df0 */ /* 0x000fe20008000858 */
[----:B------:R-:W-:Y:S01]  /*6930*/  UIADD3 UR6, UR10, 0x200, URZ ;  /* 0x000002000a067890 */ /* 0x000fe2000fffe03f */
[----:B------:R-:W-:Y:S01]  /*6940*/  UMOV UR7, 0x40000040 ;  /* 0x4000004000077882 */ /* 0x000fe20000000000 */
        /* <DEDUP_REMOVED lines=12> */
[----:B------:R-:W-:Y:S01]  /*6a10*/  FMNMX.FTZ R9, R87, R8, !PT ;  /* 0x0000000857097209 */ /* 0x000fe20007810000 */
[--C-:B------:R-:W-:Y:S02]  /*6a20*/  FFMA.FTZ R8, R64, R0, -R11.reuse ;  /* 0x0000000040087223 */ /* 0x100fe4000001080b */
[----:B------:R-:W-:Y:S02]  /*6a30*/  MUFU.EX2 R29, R29 ;  /* 0x0000001d001d7308 */ /* 0x000fe40000000800 */
[----:B------:R-:W1:Y:S06]  /*6a40*/  SHFL.BFLY PT, R14, R9, 0x2, 0x1f ;  /* 0x0c401f00090e7f89 */ /* 0x000e6c00000e0000 */
[----:B------:R-:W-:Y:S08]  /*6a50*/  MUFU.EX2 R37, R37 ;  /* 0x0000002500257308 */ /* 0x000ff00000000800 */
[----:B------:R-:W-:Y:S08]  /*6a60*/  MUFU.EX2 R49, R49 ;  /* 0x0000003100317308 */ /* 0x000ff00000000800 */
[----:B------:R-:W-:Y:S01]  /*6a70*/  MUFU.EX2 R41, R41 ;  /* 0x0000002900297308 */ /* 0x000fe20000000800 */
[----:B-1----:R-:W-:Y:S01]  /*6a80*/  FMNMX.FTZ R24, R9, R14, !PT ;  /* 0x0000000e09187209 */ /* 0x002fe20007810000 */
[----:B------:R-:W-:-:S04]  /*6a90*/  FFMA.FTZ R14, R76, R0, -R11 ;  /* 0x000000004c0e7223 */ /* 0x000fc8000001080b */
[----:B------:R-:W1:Y:S02]  /*6aa0*/  SHFL.BFLY PT, R9, R24, 0x1, 0x1f ;  /* 0x0c201f0018097f89 */ /* 0x000e6400000e0000 */
[----:B------:R-:W-:Y:S01]  /*6ab0*/  MUFU.EX2 R8, R8 ;  /* 0x0000000800087308 */ /* 0x000fe20000000800 */
[----:B------:R-:W-:Y:S02]  /*6ac0*/  WARPGROUP.DEPBAR.LE gsb0, 0x0 ;  /* 0x00008000000079c5 */ /* 0x000fe40000010000 */
[----:B------:R-:W-:Y:S01]  /*6ad0*/  WARPGROUP.ARRIVE ;  /* 0x00000000000079c5 */ /* 0x000fe20000000000 */
[-CC-:B------:R-:W-:Y:S01]  /*6ae0*/  FFMA.FTZ R136, R48, R0.reuse, -R11.reuse ;  /* 0x0000000030887223 */ /* 0x180fe2000001080b */
[----:B------:R-:W-:-:S03]  /*6af0*/  FFMA.FTZ R138, R52, R0, -R11 ;  /* 0x00000000348a7223 */ /* 0x000fc6000001080b */
[----:B------:R-:W-:Y:S01]  /*6b00*/  MUFU.EX2 R45, R45 ;  /* 0x0000002d002d7308 */ /* 0x000fe20000000800 */
[----:B------:R-:W-:Y:S01]  /*6b10*/  HGMMA.64x64x16.F32 R88, R132, gdesc[UR4].tnspB, R88, gsb0 ;  /* 0x40e0000484587df0 */ /* 0x000fe20008000858 */
[----:B------:R-:W-:Y:S01]  /*6b20*/  UIADD3 UR6, UR10, 0x280, URZ ;  /* 0x000002800a067890 */ /* 0x000fe2000fffe03f */
[----:B------:R-:W-:-:S05]  /*6b30*/  UMOV UR7, 0x40000040 ;  /* 0x4000004000077882 */ /* 0x000fca0000000000 */
[----:B------:R-:W-:Y:S01]  /*6b40*/  MUFU.EX2 R136, R136 ;  /* 0x0000008800887308 */ /* 0x000fe20000000800 */
[----:B-1----:R-:W-:-:S05]  /*6b50*/  FMNMX.FTZ R9, R24, R9, !PT ;  /* 0x0000000918097209 */ /* 0x002fca0007810000 */
[----:B------:R-:W-:Y:S02]  /*6b60*/  FADD.FTZ R69, -R9, R6 ;  /* 0x0000000609457221 */ /* 0x000fe40000010100 */
[----:B------:R-:W-:Y:S02]  /*6b70*/  MUFU.EX2 R138, R138 ;  /* 0x0000008a008a7308 */ /* 0x000fe40000000800 */
[-C--:B------:R-:W-:Y:S01]  /*6b80*/  FMUL.FTZ R6, R69, R0.reuse ;  /* 0x0000000045067220 */ /* 0x080fe20000410000 */
[----:B------:R-:W-:-:S04]  /*6b90*/  FMUL.FTZ R69, R9, R0 ;  /* 0x0000000009457220 */ /* 0x000fc80000410000 */
[-CC-:B------:R-:W-:Y:S01]  /*6ba0*/  FFMA.FTZ R149, R26, R0.reuse, -R69.reuse ;  /* 0x000000001a957223 */ /* 0x180fe20000010845 */
[-CC-:B------:R-:W-:Y:S01]  /*6bb0*/  FFMA.FTZ R26, R27, R0.reuse, -R69.reuse ;  /* 0x000000001b1a7223 */ /* 0x180fe20000010845 */
[----:B------:R-:W-:Y:S01]  /*6bc0*/  MUFU.EX2 R6, R6 ;  /* 0x0000000600067308 */ /* 0x000fe20000000800 */
[-CC-:B------:R-:W-:Y:S01]  /*6bd0*/  FFMA.FTZ R151, R30, R0.reuse, -R69.reuse ;  /* 0x000000001e977223 */ /* 0x180fe20000010845 */
[-CC-:B------:R-:W-:Y:S01]  /*6be0*/  FFMA.FTZ R28, R31, R0.reuse, -R69.reuse ;  /* 0x000000001f1c7223 */ /* 0x180fe20000010845 */
[----:B------:R-:W-:Y:S02]  /*6bf0*/  IMAD.U32 R31, RZ, RZ, UR36 ;  /* 0x00000024ff1f7e24 */ /* 0x000fe4000f8e00ff */
[-CC-:B------:R-:W-:Y:S01]  /*6c00*/  FFMA.FTZ R145, R34, R0.reuse, -R69.reuse ;  /* 0x0000000022917223 */ /* 0x180fe20000010845 */
[-CC-:B------:R-:W-:Y:S01]  /*6c10*/  FFMA.FTZ R30, R35, R0.reuse, -R69.reuse ;  /* 0x00000000231e7223 */ /* 0x180fe20000010845 */
[----:B------:R-:W-:Y:S02]  /*6c20*/  VIADD R27, R16, 0x9 ;  /* 0x00000009101b7836 */ /* 0x000fe40000000000 */
[-CC-:B------:R-:W-:Y:S01]  /*6c30*/  FFMA.FTZ R147, R38, R0.reuse, -R69.reuse ;  /* 0x0000000026937223 */ /* 0x180fe20000010845 */
[----:B------:R-:W1:Y:S01]  /*6c40*/  MUFU.EX2 R149, R149 ;  /* 0x0000009500957308 */ /* 0x000e620000000800 */
[----:B------:R-:W-:Y:S01]  /*6c50*/  @!P1 LEA R31, R31, UR40, 0x3 ;  /* 0x000000281f1f9c11 */ /* 0x000fe2000f8e18ff */
[-CC-:B------:R-:W-:Y:S01]  /*6c60*/  FFMA.FTZ R32, R39, R0.reuse, -R69.reuse ;  /* 0x0000000027207223 */ /* 0x180fe20000010845 */
[-CC-:B------:R-:W-:Y:S01]  /*6c70*/  FFMA.FTZ R143, R46, R0.reuse, -R69.reuse ;  /* 0x000000002e8f7223 */ /* 0x180fe20000010845 */
[-CC-:B------:R-:W-:Y:S01]  /*6c80*/  FFMA.FTZ R141, R42, R0.reuse, -R69.reuse ;  /* 0x000000002a8d7223 */ /* 0x180fe20000010845 */
[-CC-:B------:R-:W-:Y:S01]  /*6c90*/  FFMA.FTZ R34, R43, R0.reuse, -R69.reuse ;  /* 0x000000002b227223 */ /* 0x180fe20000010845 */
[----:B------:R-:W-:Y:S01]  /*6ca0*/  @!P1 VIADD R35, R31, 0x16840 ;  /* 0x000168401f239836 */ /* 0x000fe20000000000 */
[----:B------:R-:W-:Y:S01]  /*6cb0*/  SEL R31, R27, 0x9, !P2 ;  /* 0x000000091b1f7807 */ /* 0x000fe20005000000 */
[----:B------:R-:W2:Y:S01]  /*6cc0*/  MUFU.EX2 R26, R26 ;  /* 0x0000001a001a7308 */ /* 0x000ea20000000800 */
[----:B------:R-:W-:Y:S01]  /*6cd0*/  FADD.FTZ R27, R13, R4 ;  /* 0x000000040d1b7221 */ /* 0x000fe20000010000 */
[-CC-:B------:R-:W-:Y:S01]  /*6ce0*/  FFMA.FTZ R36, R47, R0.reuse, -R69.reuse ;  /* 0x000000002f247223 */ /* 0x180fe20000010845 */
[-CC-:B------:R-:W-:Y:S01]  /*6cf0*/  FFMA.FTZ R137, R50, R0.reuse, -R69.reuse ;  /* 0x0000000032897223 */ /* 0x180fe20000010845 */
[-C--:B------:R-:W-:Y:S01]  /*6d00*/  FFMA.FTZ R38, R51, R0.reuse, -R69 ;  /* 0x0000000033267223 */ /* 0x080fe20000010845 */
[----:B---3--:R-:W-:Y:S01]  /*6d10*/  FADD.FTZ R46, R150, R27 ;  /* 0x0000001b962e7221 */ /* 0x008fe20000010000 */
[-CC-:B------:R-:W-:Y:S01]  /*6d20*/  FFMA.FTZ R139, R54, R0.reuse, -R69.reuse ;  /* 0x00000000368b7223 */ /* 0x180fe20000010845 */
[-C--:B------:R-:W-:Y:S01]  /*6d30*/  FFMA.FTZ R40, R55, R0.reuse, -R69 ;  /* 0x0000000037287223 */ /* 0x080fe20000010845 */
[----:B------:R-:W3:Y:S01]  /*6d40*/  MUFU.EX2 R151, R151 ;  /* 0x0000009700977308 */ /* 0x000ee20000000800 */
[----:B-1----:R-:W-:Y:S01]  /*6d50*/  FFMA.FTZ R3, R6, R3, R149 ;  /* 0x0000000306037223 */ /* 0x002fe20000010095 */
[----:B------:R-:W-:Y:S01]  /*6d60*/  FADD.FTZ R27, R15, R46 ;  /* 0x0000002e0f1b7221 */ /* 0x000fe20000010000 */
[-CC-:B------:R-:W-:Y:S01]  /*6d70*/  FFMA.FTZ R42, R59, R0.reuse, -R69.reuse ;  /* 0x000000003b2a7223 */ /* 0x180fe20000010845 */
[-CC-:B------:R-:W-:Y:S01]  /*6d80*/  FFMA.FTZ R4, R63, R0.reuse, -R69.reuse ;  /* 0x000000003f047223 */ /* 0x180fe20000010845 */
[-C--:B------:R-:W-:Y:S01]  /*6d90*/  FFMA.FTZ R75, R75, R0.reuse, -R69 ;  /* 0x000000004b4b7223 */ /* 0x080fe20000010845 */
[----:B------:R-:W-:Y:S01]  /*6da0*/  FADD.FTZ R46, R144, R27 ;  /* 0x0000001b902e7221 */ /* 0x000fe20000010000 */
[-C--:B------:R-:W-:Y:S01]  /*6db0*/  FFMA.FTZ R78, R78, R0.reuse, -R69 ;  /* 0x000000004e4e7223 */ /* 0x080fe20000010845 */
[----:B------:R-:W1:Y:S01]  /*6dc0*/  MUFU.EX2 R28, R28 ;  /* 0x0000001c001c7308 */ /* 0x000e620000000800 */
[C---:B--2---:R-:W-:Y:S01]  /*6dd0*/  FADD.FTZ R44, R26.reuse, R3 ;  /* 0x000000031a2c7221 */ /* 0x044fe20000010000 */
[----:B------:R-:W-:Y:S01]  /*6de0*/  FADD.FTZ R27, R19, R46 ;  /* 0x0000002e131b7221 */ /* 0x000fe20000010000 */
[----:B------:R-:W-:Y:S01]  /*6df0*/  F2FP.F16.F32.PACK_AB R149, R26, R149 ;  /* 0x000000951a95723e */ /* 0x000fe200000000ff */
[-CC-:B------:R-:W-:Y:S01]  /*6e00*/  FFMA.FTZ R46, R71, R0.reuse, -R69.reuse ;  /* 0x00000000472e7223 */ /* 0x180fe20000010845 */
[-C--:B------:R-:W-:Y:S01]  /*6e10*/  FFMA.FTZ R79, R79, R0.reuse, -R69 ;  /* 0x000000004f4f7223 */ /* 0x080fe20000010845 */
[----:B------:R-:W-:Y:S01]  /*6e20*/  FADD.FTZ R50, R146, R27 ;  /* 0x0000001b92327221 */ /* 0x000fe20000010000 */
[-CC-:B------:R-:W-:Y:S01]  /*6e30*/  FFMA.FTZ R82, R82, R0.reuse, -R69.reuse ;  /* 0x0000000052527223 */ /* 0x180fe20000010845 */
[----:B------:R-:W2:Y:S01]  /*6e40*/  MUFU.EX2 R145, R145 ;  /* 0x0000009100917308 */ /* 0x000ea20000000800 */
[----:B---3--:R-:W-:Y:S01]  /*6e50*/  FADD.FTZ R3, R151, R44 ;  /* 0x0000002c97037221 */ /* 0x008fe20000010000 */
[----:B------:R-:W-:Y:S01]  /*6e60*/  FADD.FTZ R27, R21, R50 ;  /* 0x00000032151b7221 */ /* 0x000fe20000010000 */
[-C--:B------:R-:W-:Y:S01]  /*6e70*/  FFMA.FTZ R83, R83, R0.reuse, -R69 ;  /* 0x0000000053537223 */ /* 0x080fe20000010845 */
[----:B------:R-:W-:Y:S01]  /*6e80*/  @!P1 PRMT R35, RZ, 0x654, R35 ;  /* 0x00000654ff239816 */ /* 0x000fe20000000023 */
[----:B------:R-:W-:Y:S01]  /*6e90*/  FFMA.FTZ R86, R86, R0, -R69 ;  /* 0x0000000056567223 */ /* 0x000fe20000010845 */
[----:B------:R-:W-:Y:S01]  /*6ea0*/  FADD.FTZ R50, R140, R27 ;  /* 0x0000001b8c327221 */ /* 0x000fe20000010000 */
[----:B------:R-:W-:Y:S01]  /*6eb0*/  ISETP.LT.AND P2, PT, RZ, UR28, PT ;  /* 0x0000001cff007c0c */ /* 0x000fe2000bf41270 */
[----:B------:R-:W3:Y:S01]  /*6ec0*/  MUFU.EX2 R30, R30 ;  /* 0x0000001e001e7308 */ /* 0x000ee20000000800 */
[C---:B-1----:R-:W-:Y:S01]  /*6ed0*/  FADD.FTZ R44, R28.reuse, R3 ;  /* 0x000000031c2c7221 */ /* 0x042fe20000010000 */
[----:B------:R-:W-:Y:S01]  /*6ee0*/  FADD.FTZ R27, R25, R50 ;  /* 0x00000032191b7221 */ /* 0x000fe20000010000 */
[----:B------:R-:W-:-:S02]  /*6ef0*/  F2FP.F16.F32.PACK_AB R151, R28, R151 ;  /* 0x000000971c97723e */ /* 0x000fc400000000ff */
[----:B------:R-:W-:Y:S01]  /*6f00*/  F2FP.F16.F32.PACK_AB R150, R15, R150 ;  /* 0x000000960f96723e */ /* 0x000fe200000000ff */
[----:B------:R-:W-:Y:S02]  /*6f10*/  WARPGROUP.DEPBAR.LE gsb0, 0x0 ;  /* 0x00008000000079c5 */ /* 0x000fe40000010000 */
[----:B------:R-:W-:Y:S01]  /*6f20*/  WARPGROUP.ARRIVE ;  /* 0x00000000000079c5 */ /* 0x000fe20000000000 */
[----:B------:R-:W1:Y:S01]  /*6f30*/  MUFU.EX2 R147, R147 ;  /* 0x0000009300937308 */ /* 0x000e620000000800 */
[----:B--2---:R-:W-:Y:S01]  /*6f40*/  FADD.FTZ R3, R145, R44 ;  /* 0x0000002c91037221 */ /* 0x004fe20000010000 */
[----:B------:R-:W-:Y:S01]  /*6f50*/  FADD.FTZ R50, R142, R27 ;  /* 0x0000001b8e327221 */ /* 0x000fe20000010000 */
[-C--:B------:R-:W-:Y:S01]  /*6f60*/  FFMA.FTZ R132, R56, R0.reuse, -R11 ;  /* 0x0000000038847223 */ /* 0x080fe2000001080b */
[-C--:B------:R-:W-:Y:S01]  /*6f70*/  FFMA.FTZ R133, R58, R0.reuse, -R69 ;  /* 0x000000003a857223 */ /* 0x080fe20000010845 */
[----:B------:R-:W-:Y:S01]  /*6f80*/  HGMMA.64x64x16.F32 R88, R128, gdesc[UR4].tnspB, R88, gsb0 ;  /* 0x40e0000480587df0 */ /* 0x000fe20008000858 */
[----:B------:R-:W-:Y:S01]  /*6f90*/  UIADD3 UR6, UR10, 0x300, URZ ;  /* 0x000003000a067890 */ /* 0x000fe2000fffe03f */
[----:B------:R-:W-:Y:S01]  /*6fa0*/  FADD.FTZ R27, R33, R50 ;  /* 0x00000032211b7221 */ /* 0x000fe20000010000 */
[----:B------:R-:W-:Y:S01]  /*6fb0*/  UMOV UR7, 0x40000040 ;  /* 0x4000004000077882 */ /* 0x000fe20000000000 */
[----:B------:R-:W2:Y:S01]  /*6fc0*/  MUFU.EX2 R32, R32 ;  /* 0x0000002000207308 */ /* 0x000ea20000000800 */
[----:B------:R-:W-:Y:S01]  /*6fd0*/  UIADD3 UR10, UR10, 0x380, URZ ;  /* 0x000003800a0a7890 */ /* 0x000fe2000fffe03f */
[----:B---3--:R-:W-:Y:S01]  /*6fe0*/  FADD.FTZ R48, R30, R3 ;  /* 0x000000031e307221 */ /* 0x008fe20000010000 */
[----:B------:R-:W-:Y:S01]  /*6ff0*/  FADD.FTZ R50, R136, R27 ;  /* 0x0000001b88327221 */ /* 0x000fe20000010000 */
[-C--:B------:R-:W-:Y:S01]  /*7000*/  FFMA.FTZ R134, R60, R0.reuse, -R11 ;  /* 0x000000003c867223 */ /* 0x080fe2000001080b */
[-CC-:B------:R-:W-:Y:S01]  /*7010*/  FFMA.FTZ R135, R62, R0.reuse, -R69.reuse ;  /* 0x000000003e877223 */ /* 0x180fe20000010845 */
[-C--:B------:R-:W-:Y:S01]  /*7020*/  FFMA.FTZ R44, R67, R0.reuse, -R69 ;  /* 0x00000000432c7223 */ /* 0x080fe20000010845 */
[----:B------:R-:W-:Y:S01]  /*7030*/  FADD.FTZ R13, R29, R50 ;  /* 0x000000321d0d7221 */ /* 0x000fe20000010000 */
[----:B------:R-:W3:Y:S01]  /*7040*/  MUFU.EX2 R141, R141 ;  /* 0x0000008d008d7308 */ /* 0x000ee20000000800 */
[----:B-1----:R-:W-:Y:S01]  /*7050*/  FADD.FTZ R3, R147, R48 ;  /* 0x0000003093037221 */ /* 0x002fe20000010000 */
[----:B------:R-:W-:Y:S01]  /*7060*/  FFMA.FTZ R11, R85, R0, -R11 ;  /* 0x00000000550b7223 */ /* 0x000fe2000001080b */
[----:B------:R-:W-:Y:S01]  /*7070*/  FADD.FTZ R50, R138, R13 ;  /* 0x0000000d8a327221 */ /* 0x000fe20000010000 */
[----:B------:R-:W-:-:S02]  /*7080*/  F2FP.F16.F32.PACK_AB R144, R19, R144 ;  /* 0x000000901390723e */ /* 0x000fc400000000ff */
[----:B------:R-:W-:Y:S01]  /*7090*/  F2FP.F16.F32.PACK_AB R145, R30, R145 ;  /* 0x000000911e91723e */ /* 0x000fe200000000ff */
[----:B------:R-:W-:Y:S01]  /*70a0*/  FADD.FTZ R13, R37, R50 ;  /* 0x00000032250d7221 */ /* 0x000fe20000010000 */
[----:B------:R-:W1:Y:S01]  /*70b0*/  MUFU.EX2 R34, R34 ;  /* 0x0000002200227308 */ /* 0x000e620000000800 */
[C---:B--2---:R-:W-:Y:S01]  /*70c0*/  FADD.FTZ R48, R32.reuse, R3 ;  /* 0x0000000320307221 */ /* 0x044fe20000010000 */
[----:B------:R-:W-:Y:S02]  /*70d0*/  F2FP.F16.F32.PACK_AB R146, R21, R146 ;  /* 0x000000921592723e */ /* 0x000fe400000000ff */
[----:B------:R-:W-:Y:S02]  /*70e0*/  F2FP.F16.F32.PACK_AB R147, R32, R147 ;  /* 0x000000932093723e */ /* 0x000fe400000000ff */
[----:B------:R-:W-:Y:S02]  /*70f0*/  F2FP.F16.F32.PACK_AB R140, R25, R140 ;  /* 0x0000008c198c723e */ /* 0x000fe400000000ff */
[----:B------:R-:W2:Y:S01]  /*7100*/  MUFU.EX2 R143, R143 ;  /* 0x0000008f008f7308 */ /* 0x000ea20000000800 */
[----:B---3--:R-:W-:Y:S01]  /*7110*/  FADD.FTZ R3, R141, R48 ;  /* 0x000000308d037221 */ /* 0x008fe20000010000 */
[----:B------:R-:W-:-:S02]  /*7120*/  F2FP.F16.F32.PACK_AB R142, R33, R142 ;  /* 0x0000008e218e723e */ /* 0x000fc400000000ff */
[----:B------:R-:W-:Y:S02]  /*7130*/  F2FP.F16.F32.PACK_AB R136, R29, R136 ;  /* 0x000000881d88723e */ /* 0x000fe400000000ff */
[----:B------:R-:W-:Y:S02]  /*7140*/  F2FP.F16.F32.PACK_AB R138, R37, R138 ;  /* 0x0000008a258a723e */ /* 0x000fe400000000ff */
        /* <DEDUP_REMOVED lines=15> */
[----:B------:R-:W-:Y:S02]  /*7240*/  WARPGROUP.DEPBAR.LE gsb0, 0x0 ;  /* 0x00008000000079c5 */ /* 0x000fe40000010000 */
[----:B------:R-:W-:Y:S01]  /*7250*/  WARPGROUP.ARRIVE ;  /* 0x00000000000079c5 */ /* 0x000fe20000000000 */
[-CC-:B------:R-:W-:Y:S01]  /*7260*/  FFMA.FTZ R129, R66, R0.reuse, -R69.reuse ;  /* 0x0000000042817223 */ /* 0x180fe20000010845 */
[----:B------:R-:W-:Y:S01]  /*7270*/  FFMA.FTZ R131, R70, R0, -R69 ;  /* 0x0000000046837223 */ /* 0x000fe20000010845 */
[----:B------:R-:W-:Y:S01]  /*7280*/  F2FP.F16.F32.PACK_AB R128, R45, R8 ;  /* 0x000000082d80723e */ /* 0x000fe200000000ff */
[----:B------:R-:W3:Y:S01]  /*7290*/  MUFU.EX2 R133, R133 ;  /* 0x0000008500857308 */ /* 0x000ee20000000800 */
[C---:B-1----:R-:W-:Y:S01]  /*72a0*/  FADD.FTZ R26, R40.reuse, R3 ;  /* 0x00000003281a7221 */ /* 0x042fe20000010000 */
[----:B------:R-:W-:Y:S01]  /*72b0*/  HGMMA.64x64x16.F32 R88, R124, gdesc[UR4].tnspB, R88, gsb0 ;  /* 0x40e000047c587df0 */ /* 0x000fe20008000858 */
[----:B------:R-:W-:Y:S01]  /*72c0*/  UIADD3 UR6, UR28, -0x1, URZ ;  /* 0xffffffff1c067890 */ /* 0x000fe2000fffe03f */
[----:B------:R-:W-:-:S04]  /*72d0*/  F2FP.F16.F32.PACK_AB R139, R40, R139 ;  /* 0x0000008b288b723e */ /* 0x000fc800000000ff */
[----:B------:R-:W1:Y:S01]  /*72e0*/  MUFU.EX2 R42, R42 ;  /* 0x0000002a002a7308 */ /* 0x000e620000000800 */
[----:B--2---:R-:W-:Y:S01]  /*72f0*/  FADD.FTZ R28, R132, R13 ;  /* 0x0000000d841c7221 */ /* 0x004fe20000010000 */
[----:B------:R-:W-:Y:S01]  /*7300*/  UMOV UR28, UR6 ;  /* 0x00000006001c7c82 */ /* 0x000fe20008000000 */
[C---:B------:R-:W-:Y:S02]  /*7310*/  F2FP.F16.F32.PACK_AB R132, R49.reuse, R132 ;  /* 0x000000843184723e */ /* 0x040fe400000000ff */
[----:B------:R-:W-:-:S03]  /*7320*/  FADD.FTZ R13, R49, R28 ;  /* 0x0000001c310d7221 */ /* 0x000fc60000010000 */
[----:B------:R-:W2:Y:S01]  /*7330*/  MUFU.EX2 R134, R134 ;  /* 0x0000008600867308 */ /* 0x000ea20000000800 */
[----:B---3--:R-:W-:-:S07]  /*7340*/  FADD.FTZ R3, R133, R26 ;  /* 0x0000001a85037221 */ /* 0x008fce0000010000 */
[----:B------:R-:W3:Y:S01]  /*7350*/  MUFU.EX2 R135, R135 ;  /* 0x0000008700877308 */ /* 0x000ee20000000800 */
[C---:B-1----:R-:W-:Y:S01]  /*7360*/  FADD.FTZ R26, R42.reuse, R3 ;  /* 0x000000032a1a7221 */ /* 0x042fe20000010000 */
[----:B------:R-:W-:-:S06]  /*7370*/  F2FP.F16.F32.PACK_AB R133, R42, R133 ;  /* 0x000000852a85723e */ /* 0x000fcc00000000ff */
[----:B------:R-:W1:Y:S01]  /*7380*/  MUFU.EX2 R4, R4 ;  /* 0x0000000400047308 */ /* 0x000e620000000800 */
[----:B--2---:R-:W-:Y:S01]  /*7390*/  FADD.FTZ R28, R134, R13 ;  /* 0x0000000d861c7221 */ /* 0x004fe20000010000 */
[----:B------:R-:W-:-:S03]  /*73a0*/  F2FP.F16.F32.PACK_AB R134, R41, R134 ;  /* 0x000000862986723e */ /* 0x000fc600000000ff */
[----:B------:R-:W-:-:S03]  /*73b0*/  FADD.FTZ R13, R41, R28 ;  /* 0x0000001c290d7221 */ /* 0x000fc60000010000 */
[----:B------:R-:W2:Y:S01]  /*73c0*/  MUFU.EX2 R129, R129 ;  /* 0x0000008100817308 */ /* 0x000ea20000000800 */
[----:B---3--:R-:W-:Y:S01]  /*73d0*/  FADD.FTZ R3, R135, R26 ;  /* 0x0000001a87037221 */ /* 0x008fe20000010000 */
[----:B------:R-:W-:-:S04]  /*73e0*/  FADD.FTZ R28, R8, R13 ;  /* 0x0000000d081c7221 */ /* 0x000fc80000010000 */
[----:B------:R-:W-:Y:S02]  /*73f0*/  FADD.FTZ R13, R45, R28 ;  /* 0x0000001c2d0d7221 */ /* 0x000fe40000010000 */
        /* <DEDUP_REMOVED lines=9> */
[----:B-1----:R-:W-:Y:S01]  /*7490*/  FADD.FTZ R28, R10, R13 ;  /* 0x0000000d0a1c7221 */ /* 0x002fe20000010000 */
[----:B------:R-:W-:Y:S02]  /*74a0*/  WARPGROUP.DEPBAR.LE gsb0, 0x0 ;  /* 0x00008000000079c5 */ /* 0x000fe40000010000 */
[----:B------:R-:W-:Y:S01]  /*74b0*/  WARPGROUP.ARRIVE ;  /* 0x00000000000079c5 */ /* 0x000fe20000000000 */
[----:B------:R-:W-:-:S03]  /*74c0*/  FFMA.FTZ R125, R74, R0, -R69 ;  /* 0x000000004a7d7223 */ /* 0x000fc60000010845 */
[----:B------:R-:W1:Y:S01]  /*74d0*/  MUFU.EX2 R46, R46 ;  /* 0x0000002e002e7308 */ /* 0x000e620000000800 */
[----:B--2---:R-:W-:Y:S01]  /*74e0*/  FADD.FTZ R3, R131, R26 ;  /* 0x0000001a83037221 */ /* 0x004fe20000010000 */
[----:B------:R-:W-:Y:S01]  /*74f0*/  FFMA.FTZ R69, R87, R0, -R69 ;  /* 0x0000000057457223 */ /* 0x000fe20000010845 */
[----:B------:R-:W-:Y:S01]  /*7500*/  HGMMA.64x64x16.F32 R88, R120, gdesc[UR8].tnspB, R88, gsb0 ;  /* 0x40e0000878587df0 */ /* 0x000fe20008000858 */
[C---:B---3--:R-:W-:Y:S01]  /*7510*/  FADD.FTZ R13, R53.reuse, R28 ;  /* 0x0000001c350d7221 */ /* 0x048fe20000010000 */
[----:B------:R-:W-:-:S03]  /*7520*/  F2FP.F16.F32.PACK_AB R130, R53, R10 ;  /* 0x0000000a3582723e */ /* 0x000fc600000000ff */
[----:B------:R-:W2:Y:S08]  /*7530*/  MUFU.EX2 R12, R12 ;  /* 0x0000000c000c7308 */ /* 0x000eb00000000800 */
        /* <DEDUP_REMOVED lines=23> */
[----:B------:R3:W-:Y:S06]  /*76b0*/  BAR.ARV R31, 0x100 ;  /* 0x0004001f0000751d */ /* 0x0007ec0000002000 */
[----:B------:R-:W4:Y:S01]  /*76c0*/  MUFU.EX2 R121, R82 ;  /* 0x0000005200797308 */ /* 0x000f220000000800 */
[----:B------:R5:W-:Y:S01]  /*76d0*/  @!P1 SYNCS.ARRIVE.TRANS64.RED.A1T0 RZ, [R35+URZ], RZ ;  /* 0x000000ff23ff99a7 */ /* 0x000be2000810043f */
[----:B-1----:R-:W-:Y:S01]  /*76e0*/  FADD.FTZ R4, R20, R3 ;  /* 0x0000000314047221 */ /* 0x002fe20000010000 */
[-C--:B------:R-:W-:Y:S01]  /*76f0*/  FMUL.FTZ R88, R88, R7.reuse ;  /* 0x0000000758587220 */ /* 0x080fe20000410000 */
[-C--:B------:R-:W-:Y:S01]  /*7700*/  FMUL.FTZ R89, R89, R7.reuse ;  /* 0x0000000759597220 */ /* 0x080fe20000410000 */
[-C--:B------:R-:W-:Y:S01]  /*7710*/  FMUL.FTZ R92, R92, R7.reuse ;  /* 0x000000075c5c7220 */ /* 0x080fe20000410000 */
[-C--:B------:R-:W-:Y:S01]  /*7720*/  FMUL.FTZ R93, R93, R7.reuse ;  /* 0x000000075d5d7220 */ /* 0x080fe20000410000 */
[----:B--2---:R-:W-:Y:S01]  /*7730*/  FADD.FTZ R3, R65, R4 ;  /* 0x0000000441037221 */ /* 0x004fe20000010000 */
[----:B------:R-:W1:Y:S01]  /*7740*/  MUFU.EX2 R83, R83 ;  /* 0x0000005300537308 */ /* 0x000e620000000800 */
[----:B-----5:R-:W-:Y:S01]  /*7750*/  IMAD.U32 R35, RZ, RZ, UR21 ;  /* 0x00000015ff237e24 */ /* 0x020fe2000f8e00ff */
[----:B------:R-:W-:Y:S01]  /*7760*/  UMOV UR21, UR36 ;  /* 0x0000002400157c82 */ /* 0x000fe20008000000 */
[-C--:B------:R-:W-:Y:S01]  /*7770*/  FMUL.FTZ R96, R96, R7.reuse ;  /* 0x0000000760607220 */ /* 0x080fe20000410000 */
[-C--:B------:R-:W-:Y:S01]  /*7780*/  FMUL.FTZ R97, R97, R7.reuse ;  /* 0x0000000761617220 */ /* 0x080fe20000410000 */
[-C--:B------:R-:W-:Y:S01]  /*7790*/  FMUL.FTZ R100, R100, R7.reuse ;  /* 0x0000000764647220 */ /* 0x080fe20000410000 */
[----:B------:R-:W-:Y:S01]  /*77a0*/  @!P1 LEA R35, R35, UR40, 0x3 ;  /* 0x0000002823239c11 */ /* 0x000fe2000f8e18ff */
[-C--:B------:R-:W-:Y:S01]  /*77b0*/  FMUL.FTZ R101, R101, R7.reuse ;  /* 0x0000000765657220 */ /* 0x080fe20000410000 */
[----:B------:R-:W2:Y:S01]  /*77c0*/  MUFU.EX2 R24, R84 ;  /* 0x0000005400187308 */ /* 0x000ea20000000800 */
[----:B----4-:R-:W-:Y:S01]  /*77d0*/  FADD.FTZ R26, R121, R26 ;  /* 0x0000001a791a7221 */ /* 0x010fe20000010000 */
[----:B------:R-:W-:Y:S01]  /*77e0*/  FMUL.FTZ R104, R104, R7 ;  /* 0x0000000768687220 */ /* 0x000fe20000410000 */
[----:B---3--:R-:W-:-:S02]  /*77f0*/  @!P1 VIADD R31, R35, 0x16860 ;  /* 0x00016860231f9836 */ /* 0x008fc40000000000 */
[-C--:B------:R-:W-:Y:S01]  /*7800*/  FMUL.FTZ R105, R105, R7.reuse ;  /* 0x0000000769697220 */ /* 0x080fe20000410000 */
[-C--:B------:R-:W-:Y:S01]  /*7810*/  FMUL.FTZ R108, R108, R7.reuse ;  /* 0x000000076c6c7220 */ /* 0x080fe20000410000 */
[-C--:B------:R-:W-:Y:S01]  /*7820*/  FMUL.FTZ R109, R109, R7.reuse ;  /* 0x000000076d6d7220 */ /* 0x080fe20000410000 */
[-C--:B------:R-:W-:Y:S01]  /*7830*/  FMUL.FTZ R112, R112, R7.reuse ;  /* 0x0000000770707220 */ /* 0x080fe20000410000 */
[----:B------:R-:W3:Y:S01]  /*7840*/  MUFU.EX2 R123, R86 ;  /* 0x00000056007b7308 */ /* 0x000ee20000000800 */
[----:B-1----:R-:W-:Y:S01]  /*7850*/  FADD.FTZ R26, R83, R26 ;  /* 0x0000001a531a7221 */ /* 0x002fe20000010000 */
[----:B------:R-:W-:Y:S01]  /*7860*/  @!P1 PRMT R31, RZ, 0x654, R31 ;  /* 0x00000654ff1f9816 */ /* 0x000fe2000000001f */
[-C--:B------:R-:W-:Y:S01]  /*7870*/  FMUL.FTZ R113, R113, R7.reuse ;  /* 0x0000000771717220 */ /* 0x080fe20000410000 */
[-C--:B------:R-:W-:Y:S01]  /*7880*/  FMUL.FTZ R116, R116, R7.reuse ;  /* 0x0000000774747220 */ /* 0x080fe20000410000 */
[----:B------:R-:W-:Y:S01]  /*7890*/  FMUL.FTZ R117, R117, R7 ;  /* 0x0000000775757220 */ /* 0x000fe20000410000 */
[----:B------:R1:W-:Y:S01]  /*78a0*/  @!P1 SYNCS.ARRIVE.TRANS64.RED.A1T0 RZ, [R31+URZ], RZ ;  /* 0x000000ff1fff99a7 */ /* 0x0003e2000810043f */
[-C--:B------:R-:W-:Y:S01]  /*78b0*/  FMUL.FTZ R90, R90, R6.reuse ;  /* 0x000000065a5a7220 */ /* 0x080fe20000410000 */
[----:B------:R-:W4:Y:S01]  /*78c0*/  MUFU.EX2 R11, R11 ;  /* 0x0000000b000b7308 */ /* 0x000f220000000800 */
        /* <DEDUP_REMOVED lines=8> */
[----:B---3--:R-:W-:Y:S01]  /*7950*/  FADD.FTZ R26, R123, R26 ;  /* 0x0000001a7b1a7221 */ /* 0x008fe20000010000 */
        /* <DEDUP_REMOVED lines=10> */
[----:B----4-:R-:W-:Y:S01]  /*7a00*/  FADD.FTZ R4, R11, R4 ;  /* 0x000000040b047221 */ /* 0x010fe20000010000 */
[----:B------:R-:W-:Y:S01]  /*7a10*/  F2FP.F16.F32.PACK_AB R120, R65, R20 ;  /* 0x000000144178723e */ /* 0x000fe200000000ff */
[----:B------:R-:W-:Y:S01]  /*7a20*/  IMAD.MOV.U32 R6, RZ, RZ, R9 ;  /* 0x000000ffff067224 */ /* 0x000fe200078e0009 */
[----:B------:R-:W-:Y:S01]  /*7a30*/  F2FP.F16.F32.PACK_AB R121, R83, R121 ;  /* 0x000000795379723e */ /* 0x000fe200000000ff */
[----:B------:R-:W-:Y:S01]  /*7a40*/  IMAD.MOV.U32 R7, RZ, RZ, R5 ;  /* 0x000000ffff077224 */ /* 0x000fe200078e0005 */
[----:B------:R-:W-:Y:S01]  /*7a50*/  F2FP.F16.F32.PACK_AB R122, R11, R24 ;  /* 0x000000180b7a723e */ /* 0x000fe200000000ff */
[C---:B--2---:R-:W-:Y:S01]  /*7a60*/  FADD.FTZ R3, R69.reuse, R26 ;  /* 0x0000001a45037221 */ /* 0x044fe20000010000 */
[----:B------:R-:W-:Y:S01]  /*7a70*/  F2FP.F16.F32.PACK_AB R123, R69, R123 ;  /* 0x0000007b457b723e */ /* 0x000fe200000000ff */
[----:B-1----:R-:W-:Y:S06]  /*7a80*/  @P2 BRA `(.L_x_1587) ;  /* 0xffffffe000e42947 */ /* 0x002fec000383ffff */
.L_x_1578:
[----:B------:R-:W-:Y:S06]  /*7a90*/  BAR.ARV 0x8, 0x1a0 ;  /* 0x0206800000007b1d */ /* 0x000fec0000002000 */
[----:B------:R-:W-:Y:S05]  /*7aa0*/  @!P0 BRA `(.L_x_1588) ;  /* 0x0000000000048947 */ /* 0x000fea0003800000 */
[----:B------:R-:W-:Y:S01]  /*7ab0*/  BPT.TRAP 0x1 ;  /* 0x000000040000795c */ /* 0x000fe20000300000 */
.L_x_1588:
[----:B------:R-:W-:Y:S01]  /*7ac0*/  ULEA UR5, UR36, UR40, 0x3 ;  /* 0x0000002824057291 */ /* 0x000fe2000f8e183f */
[----:B------:R-:W-:-:S05]  /*7ad0*/  IMAD.U32 R6, RZ, RZ, UR37 ;  /* 0x00000025ff067e24 */ /* 0x000fca000f8e00ff */
[----:B------:R-:W-:-:S04]  /*7ae0*/  SHF.L.U32 R6, R6, 0x1f, RZ ;  /* 0x0000001f06067819 */ /* 0x000fc800000006ff */
[----:B------:R1:W2:Y:S01]  /*7af0*/  SYNCS.PHASECHK.TRANS64.TRYWAIT P2, [UR5+0x16850], R6 ;  /* 0x01685006ff0075a7 */ /* 0x0002a20008040145 */
[----:B------:R-:W-:Y:S05]  /*7b00*/  @!P0 BRA `(.L_x_1589) ;  /* 0x0000000000048947 */ /* 0x000fea0003800000 */
[----:B------:R-:W-:Y:S01]  /*7b10*/  BPT.TRAP 0x1 ;  /* 0x000000040000795c */ /* 0x000fe20000300000 */
.L_x_1589:
[----:B--2---:R-:W-:Y:S05]  /*7b20*/  @P2 BRA `(.L_x_1590) ;  /* 0x0000000000082947 */ /* 0x004fea0003800000 */
[----:B------:R-:W2:Y:S02]  /*7b30*/  SYNCS.PHASECHK.TRANS64.TRYWAIT P0, [UR5+0x16850], R6 ;  /* 0x01685006ff0075a7 */ /* 0x000ea40008000145 */
[----:B--2---:R-:W-:Y:S05]  /*7b40*/  @!P0 BRA `(.L_x_1591) ;  /* 0x0000004000448947 */ /* 0x004fea0003800000 */
.L_x_1590:
        /* <DEDUP_REMOVED lines=9> */
[----:B------:R-:W-:Y:S02]  /*7be0*/  IMAD.MOV.U32 R12, RZ, RZ, RZ ;  /* 0x000000ffff0c7224 */ /* 0x000fe400078e00ff */
        /* <DEDUP_REMOVED lines=10> */
[----:B------:R-:W-:Y:S02]  /*7c90*/  IMAD.MOV.U32 R3, RZ, RZ, -0x800000 ;  /* 0xff800000ff037424 */ /* 0x000fe400078e00ff */
[----:B--2---:R-:W-:-:S02]  /*7ca0*/  FADD.FTZ R7, R7, R4 ;  /* 0x0000000407077221 */ /* 0x004fc40000010000 */
[----:B------:R-:W1:Y:S04]  /*7cb0*/  SHFL.BFLY PT, R11, R8, 0x1, 0x1f ;  /* 0x0c201f00080b7f89 */ /* 0x000e6800000e0000 */
[----:B------:R-:W2:Y:S01]  /*7cc0*/  SHFL.BFLY PT, R6, R7, 0x1, 0x1f ;  /* 0x0c201f0007067f89 */ /* 0x000ea200000e0000 */
[----:B-1----:R-:W-:Y:S01]  /*7cd0*/  FADD.FTZ R11, R8, R11 ;  /* 0x0000000b080b7221 */ /* 0x002fe20000010000 */
[----:B------:R-:W-:Y:S02]  /*7ce0*/  IMAD.U32 R8, RZ, RZ, UR5 ;  /* 0x00000005ff087e24 */ /* 0x000fe4000f8e00ff */
[----:B--2---:R-:W-:Y:S02]  /*7cf0*/  FADD.FTZ R13, R7, R6 ;  /* 0x00000006070d7221 */ /* 0x004fe40000010000 */
[----:B------:R-:W-:-:S03]  /*7d00*/  FSETP.NE.FTZ.AND P2, PT, R11, RZ, PT ;  /* 0x000000ff0b00720b */ /* 0x000fc60003f55000 */
[----:B------:R-:W-:-:S10]  /*7d10*/  FSETP.NE.FTZ.AND P0, PT, R13, RZ, PT ;  /* 0x000000ff0d00720b */ /* 0x000fd40003f15000 */
[----:B------:R-:W1:Y:S01]  /*7d20*/  @P2 MUFU.LG2 R10, R11 ;  /* 0x0000000b000a2308 */ /* 0x000e620000000c00 */
[C---:B------:R-:W-:Y:S02]  /*7d30*/  @P2 FMUL.FTZ R19, R0.reuse, 0.69314718246459960938 ;  /* 0x3f31721800132820 */ /* 0x040fe40000410000 */
[----:B------:R-:W-:Y:S01]  /*7d40*/  @P0 FMUL.FTZ R4, R0, 0.69314718246459960938 ;  /* 0x3f31721800040820 */ /* 0x000fe20000410000 */
[----:B------:R-:W-:-:S04]  /*7d50*/  @!P1 VIADD R0, R8, 0x16860 ;  /* 0x0001686008009836 */ /* 0x000fc80000000000 */
[----:B------:R-:W2:Y:S01]  /*7d60*/  @P0 MUFU.LG2 R6, R13 ;  /* 0x0000000d00060308 */ /* 0x000ea20000000c00 */
[----:B------:R-:W-:-:S07]  /*7d70*/  @!P1 PRMT R0, RZ, 0x654, R0 ;  /* 0x00000654ff009816 */ /* 0x000fce0000000000 */
[----:B------:R-:W3:Y:S01]  /*7d80*/  @P0 MUFU.RCP R14, R13 ;  /* 0x0000000d000e0308 */ /* 0x000ee20000001000 */
[----:B-1----:R-:W-:-:S04]  /*7d90*/  @P2 FMUL.FTZ R10, R10, 0.69314718246459960938 ;  /* 0x3f3172180a0a2820 */ /* 0x002fc80000410000 */
[----:B------:R-:W-:-:S03]  /*7da0*/  @P2 FFMA.FTZ R3, R19, R9, R10 ;  /* 0x0000000913032223 */ /* 0x000fc6000001000a */
[----:B------:R-:W1:Y:S01]  /*7db0*/  @P2 MUFU.RCP R12, R11 ;  /* 0x0000000b000c2308 */ /* 0x000e620000001000 */
[----:B--2---:R-:W-:Y:S01]  /*7dc0*/  @P0 FMUL.FTZ R7, R6, 0.69314718246459960938 ;  /* 0x3f31721806070820 */ /* 0x004fe20000410000 */
[----:B------:R-:W-:Y:S02]  /*7dd0*/  WARPGROUP.DEPBAR.LE gsb0, 0x0 ;  /* 0x00008000000079c5 */ /* 0x000fe40000010000 */
[----:B------:R-:W-:Y:S01]  /*7de0*/  WARPGROUP.ARRIVE ;  /* 0x00000000000079c5 */ /* 0x000fe20000000000 */
[----:B------:R-:W-:Y:S01]  /*7df0*/  @P0 FFMA.FTZ R15, R4, R5, R7 ;  /* 0x00000005040f0223 */ /* 0x000fe20000010007 */
[----:B------:R-:W-:-:S04]  /*7e00*/  PLOP3.LUT P0, PT, PT, PT, PT, 0x8, 0x0 ;  /* 0x000000000000781c */ /* 0x000fc80003f0e170 */
        /* <DEDUP_REMOVED lines=35> */
[-C--:B---3--:R-:W-:Y:S01]  /*8040*/  FMUL.FTZ R42, R88, R14.reuse ;  /* 0x0000000e582a7220 */ /* 0x088fe20000410000 */
        /* <DEDUP_REMOVED lines=14> */
[----:B------:R2:W-:Y:S01]  /*8130*/  @!P1 SYNCS.ARRIVE.TRANS64.RED.A1T0 RZ, [R0+URZ], RZ ;  /* 0x000000ff00ff99a7 */ /* 0x0005e2000810043f */
[----:B------:R-:W-:Y:S01]  /*8140*/  FMUL.FTZ R14, R117, R14 ;  /* 0x0000000e750e7220 */ /* 0x000fe20000410000 */
[-C--:B-1----:R-:W-:Y:S01]  /*8150*/  FMUL.FTZ R11, R90, R12.reuse ;  /* 0x0000000c5a0b7220 */ /* 0x082fe20000410000 */
        /* <DEDUP_REMOVED lines=13> */
[-C--:B--2---:R-:W-:Y:S01]  /*8230*/  FMUL.FTZ R0, R118, R12.reuse ;  /* 0x0000000c76007220 */ /* 0x084fe20000410000 */
[----:B------:R-:W-:-:S07]  /*8240*/  FMUL.FTZ R119, R119, R12 ;  /* 0x0000000c77777220 */ /* 0x000fce0000410000 */
.L_x_1561:
        /* <DEDUP_REMOVED lines=11> */
[C---:B------:R-:W-:Y:S01]  /*8300*/  LOP3.LUT R5, R22.reuse, 0x380, RZ, 0xc0, !PT ;  /* 0x0000038016057812 */ /* 0x040fe200078ec0ff */
[----:B------:R-:W-:Y:S01]  /*8310*/  USHF.R.S32.HI UR5, URZ, 0x1f, UR43 ;  /* 0x0000001f3f057899 */ /* 0x000fe2000801142b */
[----:B------:R-:W-:Y:S02]  /*8320*/  IADD3 R43, P3, R22, 0x20, RZ ;  /* 0x00000020162b7810 */ /* 0x000fe40007f7e0ff */
[-C--:B------:R-:W-:Y:S01]  /*8330*/  LEA.HI R4, R45, R44.reuse, RZ, 0x7 ;  /* 0x0000002c2d047211 */ /* 0x080fe200078f38ff */
[----:B------:R-:W-:Y:S01]  /*8340*/  ULDC.64 UR8, c[0x0][0xb70] ;  /* 0x0002dc0000087ab9 */ /* 0x000fe20000000a00 */
[----:B------:R-:W-:Y:S01]  /*8350*/  SHF.R.U64 R5, R5, 0x3, RZ ;  /* 0x0000000305057819 */ /* 0x000fe200000012ff */
[----:B------:R-:W-:Y:S01]  /*8360*/  UIMAD UR5, UR5, UR8, URZ ;  /* 0x00000008050572a4 */ /* 0x000fe2000f8e023f */
[----:B------:R-:W-:Y:S01]  /*8370*/  LOP3.LUT R12, R43, 0x380, RZ, 0xc0, !PT ;  /* 0x000003802b0c7812 */ /* 0x000fe200078ec0ff */
[----:B------:R-:W-:Y:S01]  /*8380*/  UIMAD.WIDE.U32 UR6, UR43, UR8, URZ ;  /* 0x000000082b0672a5 */ /* 0x000fe2000f8e003f */
[----:B------:R-:W-:Y:S01]  /*8390*/  LOP3.LUT R49, R4, 0xffffff80, RZ, 0xc0, !PT ;  /* 0xffffff8004317812 */ /* 0x000fe200078ec0ff */
[----:B------:R-:W-:Y:S01]  /*83a0*/  USHF.R.S32.HI UR8, URZ, 0x1f, UR44 ;  /* 0x0000001f3f087899 */ /* 0x000fe2000801142c */
[----:B------:R-:W-:Y:S01]  /*83b0*/  LEA.HI R47, R45, R44, RZ, 0x5 ;  /* 0x0000002c2d2f7211 */ /* 0x000fe200078f28ff */
[----:B------:R-:W-:Y:S01]  /*83c0*/  UIMAD UR5, UR43, UR9, UR5 ;  /* 0x000000092b0572a4 */ /* 0x000fe2000f8e0205 */
[----:B------:R-:W-:Y:S01]  /*83d0*/  LOP3.LUT R4, R5, R22, RZ, 0x3c, !PT ;  /* 0x0000001605047212 */ /* 0x000fe200078e3cff */
[----:B------:R-:W-:Y:S01]  /*83e0*/  IMAD.MOV.U32 R5, RZ, RZ, R23 ;  /* 0x000000ffff057224 */ /* 0x000fe200078e0017 */
[----:B------:R-:W-:Y:S01]  /*83f0*/  IADD3 R45, P2, R22, 0x40, RZ ;  /* 0x00000040162d7810 */ /* 0x000fe20007f5e0ff */
[----:B------:R-:W-:Y:S01]  /*8400*/  IMAD.IADD R49, R44, 0x1, -R49 ;  /* 0x000000012c317824 */ /* 0x000fe200078e0a31 */
[----:B------:R-:W-:Y:S01]  /*8410*/  SHF.R.U64 R12, R12, 0x3, RZ ;  /* 0x000000030c0c7819 */ /* 0x000fe200000012ff */
[----:B------:R-:W-:Y:S01]  /*8420*/  UIADD3 UR5, UR7, UR5, URZ ;  /* 0x0000000507057290 */ /* 0x000fe2000fffe03f */
[----:B------:R-:W-:-:S02]  /*8430*/  LOP3.LUT R44, R45, 0x380, RZ, 0xc0, !PT ;  /* 0x000003802d2c7812 */ /* 0x000fc400078ec0ff */
[----:B------:R-:W-:Y:S02]  /*8440*/  LOP3.LUT R12, R12, R43, RZ, 0x3c, !PT ;  /* 0x0000002b0c0c7212 */ /* 0x000fe400078e3cff */
[----:B------:R-:W-:Y:S02]  /*8450*/  MOV R43, R4 ;  /* 0x00000004002b7202 */ /* 0x000fe40000000f00 */
[----:B------:R-:W-:Y:S02]  /*8460*/  F2FP.F16.F32.PACK_AB R5, R10, R11 ;  /* 0x0000000b0a05723e */ /* 0x000fe400000000ff */
[----:B------:R-:W-:Y:S02]  /*8470*/  SHF.R.U64 R10, R44, 0x3, RZ ;  /* 0x000000032c0a7819 */ /* 0x000fe400000012ff */
[----:B------:R-:W-:Y:S02]  /*8480*/  IADD3 R48, P1, R22, 0x60, RZ ;  /* 0x0000006016307810 */ /* 0x000fe40007f3e0ff */
[----:B------:R-:W-:-:S02]  /*8490*/  LOP3.LUT R10, R10, R45, RZ, 0x3c, !PT ;  /* 0x0000002d0a0a7212 */ /* 0x000fc400078e3cff */
[----:B------:R-:W1:Y:S01]  /*84a0*/  LDC.64 R44, c[0x0][0xb78] ;  /* 0x0002de00ff2c7b82 */ /* 0x000e620000000a00 */
[----:B------:R-:W-:Y:S02]  /*84b0*/  LOP3.LUT R46, R48, 0x380, RZ, 0xc0, !PT ;  /* 0x00000380302e7812 */ /* 0x000fe400078ec0ff */
[----:B------:R-:W-:Y:S01]  /*84c0*/  F2FP.F16.F32.PACK_AB R4, R13, R42 ;  /* 0x0000002a0d04723e */ /* 0x000fe200000000ff */
[--C-:B------:R-:W-:Y:S01]  /*84d0*/  IMAD.X R13, RZ, RZ, R23.reuse, P3 ;  /* 0x000000ffff0d7224 */ /* 0x100fe200018e0617 */
[----:B------:R-:W-:Y:S01]  /*84e0*/  F2FP.F16.F32.PACK_AB R6, R6, R9 ;  /* 0x000000090606723e */ /* 0x000fe200000000ff */
[--C-:B------:R-:W-:Y:S01]  /*84f0*/  IMAD.X R9, RZ, RZ, R23.reuse, P1 ;  /* 0x000000ffff097224 */ /* 0x100fe200008e0617 */
[----:B------:R-:W-:Y:S02]  /*8500*/  F2FP.F16.F32.PACK_AB R7, R7, R8 ;  /* 0x000000080707723e */ /* 0x000fe400000000ff */
[----:B------:R-:W-:Y:S02]  /*8510*/  SHF.R.U64 R11, R46, 0x3, RZ ;  /* 0x000000032e0b7819 */ /* 0x000fe400000012ff */
[----:B------:R-:W-:Y:S01]  /*8520*/  MOV R12, R12 ;  /* 0x0000000c000c7202 */ /* 0x000fe20000000f00 */
[----:B------:R2:W-:Y:S01]  /*8530*/  STSM.16.M88.4 [R43], R4 ;  /* 0x000000042b007844 */ /* 0x0005e20000000200 */
[----:B------:R-:W-:Y:S01]  /*8540*/  LOP3.LUT R8, R11, R48, RZ, 0x3c, !PT ;  /* 0x000000300b087212 */ /* 0x000fe200078e3cff */
[----:B------:R-:W-:Y:S01]  /*8550*/  IMAD.X R11, RZ, RZ, R23, P2 ;  /* 0x000000ffff0b7224 */ /* 0x000fe200010e0617 */
[----:B------:R-:W-:-:S02]  /*8560*/  F2FP.F16.F32.PACK_AB R32, R32, R33 ;  /* 0x000000212020723e */ /* 0x000fc400000000ff */
[----:B------:R-:W-:Y:S02]  /*8570*/  F2FP.F16.F32.PACK_AB R33, R30, R31 ;  /* 0x0000001f1e21723e */ /* 0x000fe400000000ff */
[----:B------:R-:W-:Y:S02]  /*8580*/  MOV R11, R10 ;  /* 0x0000000a000b7202 */ /* 0x000fe40000000f00 */
[----:B------:R-:W-:Y:S02]  /*8590*/  F2FP.F16.F32.PACK_AB R24, R24, R25 ;  /* 0x000000191818723e */ /* 0x000fe400000000ff */
[----:B------:R-:W-:Y:S01]  /*85a0*/  MOV R10, R8 ;  /* 0x00000008000a7202 */ /* 0x000fe20000000f00 */
[----:B------:R-:W-:Y:S01]  /*85b0*/  IMAD.U32 R9, RZ, RZ, UR7 ;  /* 0x00000007ff097e24 */ /* 0x000fe2000f8e00ff */
[----:B------:R-:W-:Y:S01]  /*85c0*/  F2FP.F16.F32.PACK_AB R25, R20, R21 ;  /* 0x000000151419723e */ /* 0x000fe200000000ff */
[----:B------:R-:W-:Y:S01]  /*85d0*/  IMAD.U32 R8, RZ, RZ, UR6 ;  /* 0x00000006ff087e24 */ /* 0x000fe2000f8e00ff */
[----:B------:R-:W-:Y:S01]  /*85e0*/  SHF.R.S32.HI R47, RZ, 0x5, R47 ;  /* 0x00000005ff2f7819 */ /* 0x000fe2000001142f */
[----:B------:R-:W-:Y:S01]  /*85f0*/  IMAD.U32 R9, RZ, RZ, UR5 ;  /* 0x00000005ff097e24 */ /* 0x000fe2000f8e00ff */
[----:B--2---:R-:W-:Y:S01]  /*8600*/  F2FP.F16.F32.PACK_AB R7, R34, R35 ;  /* 0x000000232207723e */ /* 0x004fe200000000ff */
[----:B-1----:R-:W-:Y:S01]  /*8610*/  IMAD R34, R44, UR8, RZ ;  /* 0x000000082c227c24 */ /* 0x002fe2000f8e02ff */
[----:B------:R-:W-:Y:S01]  /*8620*/  F2FP.F16.F32.PACK_AB R6, R36, R37 ;  /* 0x000000252406723e */ /* 0x000fe200000000ff */
[----:B------:R-:W-:Y:S01]  /*8630*/  VIADD R37, R18, UR42 ;  /* 0x0000002a12257c36 */ /* 0x000fe20008000000 */
[----:B------:R-:W-:Y:S01]  /*8640*/  F2FP.F16.F32.PACK_AB R4, R40, R41 ;  /* 0x000000292804723e */ /* 0x000fe200000000ff */
[----:B------:R-:W-:Y:S01]  /*8650*/  IMAD R36, R45, UR44, R34 ;  /* 0x0000002c2d247c24 */ /* 0x000fe2000f8e0222 */
[----:B------:R-:W-:Y:S01]  /*8660*/  F2FP.F16.F32.PACK_AB R5, R38, R39 ;  /* 0x000000272605723e */ /* 0x000fe200000000ff */
[----:B------:R-:W-:Y:S01]  /*8670*/  VIADD R13, R37, 0x8 ;  /* 0x00000008250d7836 */ /* 0x000fe20000000000 */
[----:B------:R-:W-:Y:S01]  /*8680*/  F2FP.F16.F32.PACK_AB R34, R28, R29 ;  /* 0x0000001d1c22723e */ /* 0x000fe200000000ff */
[----:B------:R-:W-:Y:S01]  /*8690*/  IMAD.WIDE.U32 R8, R44, UR44, R8 ;  /* 0x0000002c2c087c25 */ /* 0x000fe2000f8e0008 */
[----:B------:R-:W-:Y:S01]  /*86a0*/  F2FP.F16.F32.PACK_AB R35, R26, R27 ;  /* 0x0000001b1a23723e */ /* 0x000fe200000000ff */
[----:B------:R1:W-:Y:S01]  /*86b0*/  STSM.16.M88.4 [R12], R4 ;  /* 0x000000040c007844 */ /* 0x0003e20000000200 */
[----:B------:R-:W-:Y:S01]  /*86c0*/  F2FP.F16.F32.PACK_AB R26, R14, R19 ;  /* 0x000000130e1a723e */ /* 0x000fe200000000ff */
[----:B------:R-:W-:Y:S01]  /*86d0*/  ULDC UR5, c[0x0][0xa88] ;  /* 0x0002a20000057ab9 */ /* 0x000fe20000000800 */
[----:B------:R-:W-:Y:S01]  /*86e0*/  F2FP.F16.F32.PACK_AB R27, R119, R0 ;  /* 0x00000000771b723e */ /* 0x000fe200000000ff */
[----:B------:R-:W-:Y:S01]  /*86f0*/  STSM.16.M88.4 [R11], R32 ;  /* 0x000000200b007844 */ /* 0x000fe20000000200 */
[----:B------:R-:W-:Y:S01]  /*8700*/  LOP3.LUT P0, RZ, R49, 0x3, RZ, 0xc0, !PT ;  /* 0x0000000331ff7812 */ /* 0x000fe2000780c0ff */
[----:B------:R-:W-:-:S02]  /*8710*/  ULDC.64 UR6, c[0x0][0xb40] ;  /* 0x0002d00000067ab9 */ /* 0x000fc40000000a00 */
[----:B------:R-:W-:Y:S01]  /*8720*/  STSM.16.M88.4 [R10], R24 ;  /* 0x000000180a007844 */ /* 0x000fe20000000200 */
[----:B------:R-:W-:Y:S02]  /*8730*/  ISETP.GE.OR P1, PT, R13, UR5, P0 ;  /* 0x000000050d007c0c */ /* 0x000fe40008726670 */
[----:B------:R-:W-:Y:S01]  /*8740*/  SHF.R.S32.HI R13, RZ, 0x1f, R37 ;  /* 0x0000001fff0d7819 */ /* 0x000fe20000011425 */
[----:B------:R-:W-:Y:S01]  /*8750*/  @!PT LDS RZ, [RZ] ;  /* 0x00000000fffff984 */ /* 0x000fe20000000800 */
[----:B------:R-:W-:Y:S01]  /*8760*/  @!PT LDS RZ, [RZ] ;  /* 0x00000000fffff984 */ /* 0x000fe20000000800 */
[----:B------:R-:W-:Y:S01]  /*8770*/  @!PT LDS RZ, [RZ] ;  /* 0x00000000fffff984 */ /* 0x000fe20000000800 */
[----:B------:R-:W-:Y:S01]  /*8780*/  @!PT LDS RZ, [RZ] ;  /* 0x00000000fffff984 */ /* 0x000fe20000000800 */
[----:B------:R2:W-:Y:S06]  /*8790*/  MEMBAR.ALL.CTA ;  /* 0x0000000000007992 */ /* 0x0005ec0000008000 */
[----:B--2---:R-:W2:Y:S02]  /*87a0*/  FENCE.VIEW.ASYNC.S ;  /* 0x00000000000073c6 */ /* 0x004ea40000000000 */
[----:B--2---:R-:W-:Y:S06]  /*87b0*/  BAR.ARV 0x1, 0x1a0 ;  /* 0x0046800000007b1d */ /* 0x004fec0000002000 */
[C---:B-1----:R-:W-:Y:S01]  /*87c0*/  IADD3 R5, P2, R37.reuse, R8, RZ ;  /* 0x0000000825057210 */ /* 0x042fe20007f5e0ff */
[----:B------:R-:W1:Y:S01]  /*87d0*/  SHFL.IDX PT, R0, R47, RZ, 0x1f ;  /* 0x00001fff2f007589 */ /* 0x000e6200000e0000 */
[----:B------:R-:W-:-:S02]  /*87e0*/  ISETP.GE.OR P0, PT, R37, UR5, P0 ;  /* 0x0000000525007c0c */ /* 0x000fc40008706670 */
[----:B------:R-:W-:Y:S02]  /*87f0*/  IADD3.X R8, R13, R9, R36, P2, !PT ;  /* 0x000000090d087210 */ /* 0x000fe400017fe424 */
        /* <DEDUP_REMOVED lines=20> */
.L_x_1595:
[----:B------:R-:W-:Y:S05]  /*8940*/  BSYNC B0 ;  /* 0x0000000000007941 */ /* 0x000fea0003800000 */
.L_x_1594:
[----:B------:R-:W-:Y:S05]  /*8950*/  BRA `(.L_x_1593) ;  /* 0x0000000400e47947 */ /* 0x000fea0003800000 */
.L_x_1592:
        /* <DEDUP_REMOVED lines=37> */
.L_x_1597:
[----:B------:R-:W-:Y:S05]  /*8bb0*/  BSYNC B0 ;  /* 0x0000000000007941 */ /* 0x000fea0003800000 */
.L_x_1596:
        /* <DEDUP_REMOVED lines=34> */
.L_x_1599:
[----:B------:R-:W-:Y:S05]  /*8de0*/  BSYNC B0 ;  /* 0x0000000000007941 */ /* 0x000fea0003800000 */
.L_x_1598:
        /* <DEDUP_REMOVED lines=15> */
.L_x_1601:
[----:B------:R-:W-:Y:S05]  /*8ee0*/  BSYNC B0 ;  /* 0x0000000000007941 */ /* 0x000fea0003800000 */
.L_x_1600:
        /* <DEDUP_REMOVED lines=15> */
.L_x_1603:
[----:B------:R-:W-:Y:S05]  /*8fe0*/  BSYNC B0 ;  /* 0x0000000000007941 */ /* 0x000fea0003800000 */
.L_x_1602:
        /* <DEDUP_REMOVED lines=15> */
.L_x_1604:
[----:B------:R-:W-:Y:S05]  /*90e0*/  BSYNC B0 ;  /* 0x0000000000007941 */ /* 0x000fea0003800000 */
.L_x_1593:
[----:B------:R-:W5:Y:S02]  /*90f0*/  LDC R0, c[0x0][0xda8] ;  /* 0x00036a00ff007b82 */ /* 0x000f640000000800 */
[----:B-----5:R-:W-:-:S13]  /*9100*/  ISETP.LE.AND P0, PT, R0, UR4, PT ;  /* 0x0000000400007c0c */ /* 0x020fda000bf03270 */
[----:B------:R-:W-:Y:S05]  /*9110*/  @!P0 BRA `(.L_x_1605) ;  /* 0xffffff7c00148947 */ /* 0x000fea000383ffff */
[----:B------:R-:W-:Y:S05]  /*9120*/  EXIT ;  /* 0x000000000000794d */ /* 0x000fea0003800000 */
.L_x_1557:
        /* <DEDUP_REMOVED lines=8> */
[----:B------:R-:W-:Y:S02]  /*91b0*/  IMAD.MOV.U32 R19, RZ, RZ, 0x1 ;  /* 0x00000001ff137424 */ /* 0x000fe400078e00ff */
[----:B------:R-:W-:-:S04]  /*91c0*/  IMAD.MOV.U32 R18, RZ, RZ, RZ ;  /* 0x000000ffff127224 */ /* 0x000fc800078e00ff */
[----:B------:R-:W1:Y:S02]  /*91d0*/  LDC R0, c[0x0][0xda8] ;  /* 0x00036a00ff007b82 */ /* 0x000e640000000800 */
[----:B-1----:R-:W-:-:S13]  /*91e0*/  ISETP.LE.AND P0, PT, R0, UR4, PT ;  /* 0x0000000400007c0c */ /* 0x002fda000bf03270 */
[----:B------:R-:W-:Y:S05]  /*91f0*/  @P0 BRA `(.L_x_1606) ;  /* 0x0000002400480947 */ /* 0x000fea0003800000 */
[----:B------:R-:W-:Y:S01]  /*9200*/  LOP3.LUT R23, R2, 0x1f, RZ, 0xc0, !PT ;  /* 0x0000001f02177812 */ /* 0x000fe200078ec0ff */
[----:B------:R-:W-:Y:S01]  /*9210*/  IMAD.U32 R22, RZ, RZ, UR4 ;  /* 0x00000004ff167e24 */ /* 0x000fe2000f8e00ff */
[----:B------:R-:W-:Y:S01]  /*9220*/  ULDC UR46, c[0x0][0xc] ;  /* 0x00000300002e7ab9 */ /* 0x000fe20000000800 */
[----:B------:R-:W-:Y:S01]  /*9230*/  IMAD.MOV.U32 R18, RZ, RZ, RZ ;  /* 0x000000ffff127224 */ /* 0x000fe200078e00ff */
[----:B------:R-:W-:Y:S01]  /*9240*/  ULDC.64 UR50, c[0x0][0x198] ;  /* 0x0000660000327ab9 */ /* 0x000fe20000000a00 */
[----:B------:R-:W-:Y:S01]  /*9250*/  IMAD.MOV.U32 R19, RZ, RZ, 0x1 ;  /* 0x00000001ff137424 */ /* 0x000fe200078e00ff */
[----:B------:R-:W-:-:S06]  /*9260*/  UMOV UR47, URZ ;  /* 0x0000003f002f7c82 */ /* 0x000fcc0008000000 */
.L_x_1654:
        /* <DEDUP_REMOVED lines=21> */
.L_x_1607:
[----:B------:R-:W-:Y:S01]  /*93c0*/  ULDC UR9, c[0x0][0xdc4] ;  /* 0x0003710000097ab9 */ /* 0x000fe20000000800 */
[----:B------:R-:W-:Y:S01]  /*93d0*/  UMOV UR7, UR8 ;  /* 0x0000000800077c82 */ /* 0x000fe20008000000 */
[----:B------:R-:W-:-:S11]  /*93e0*/  UISETP.NE.AND UP0, UPT, UR9, 0x1, UPT ;  /* 0x000000010900788c */ /* 0x000fd6000bf05270 */
[----:B------:R-:W-:Y:S02]  /*93f0*/  @UP0 ULDC.64 UR10, c[0x0][0xdc8] ;  /* 0x00037200000a0ab9 */ /* 0x000fe40000000a00 */
[----:B------:R-:W-:-:S04]  /*9400*/  UIMAD.WIDE.U32 UR4, UR8, UR10, URZ ;  /* 0x0000000a080472a5 */ /* 0x000fc8000f8e003f */
[----:B------:R-:W-:-:S04]  /*9410*/  @UP0 USHF.R.U32.HI UR7, URZ, UR11, UR5 ;  /* 0x0000000b3f070299 */ /* 0x000fc80008011605 */
[----:B------:R-:W-:-:S12]  /*9420*/  UIMAD UR4, UR7, UR9, URZ ;  /* 0x00000009070472a4 */ /* 0x000fd8000f8e023f */
.L_x_1608:
[----:B------:R-:W-:Y:S01]  /*9430*/  ULOP3.LUT UR5, URZ, UR7, URZ, 0x33, !UPT ;  /* 0x000000073f057292 */ /* 0x000fe2000f8e333f */
[----:B------:R-:W-:Y:S01]  /*9440*/  BSSY B6, `(.L_x_1609) ;  /* 0x000021e000067945 */ /* 0x000fe20003800000 */
[----:B------:R-:W-:Y:S01]  /*9450*/  ULDC.64 UR10, c[0x0][0x3f8] ;  /* 0x0000fe00000a7ab9 */ /* 0x000fe20000000a00 */
[----:B------:R-:W-:Y:S01]  /*9460*/  ULDC UR7, c[0x0][0xdac] ;  /* 0x00036b0000077ab9 */ /* 0x000fe20000000800 */
[----:B------:R-:W-:Y:S02]  /*9470*/  UISETP.NE.U32.AND UP0, UPT, UR10, URZ, UPT ;  /* 0x0000003f0a00728c */ /* 0x000fe4000bf05070 */
[----:B------:R-:W-:Y:S02]  /*9480*/  UIADD3 UR5, UR5, UR7, URZ ;  /* 0x0000000705057290 */ /* 0x000fe4000fffe03f */
[----:B------:R-:W-:Y:S02]  /*9490*/  UISETP.NE.AND.EX UP0, UPT, UR11, URZ, UPT, UP0 ;  /* 0x0000003f0b00728c */ /* 0x000fe4000bf05300 */
[----:B------:R-:W-:Y:S01]  /*94a0*/  UIMAD UR41, UR5, 0xc0, URZ ;  /* 0x000000c0052978a4 */ /* 0x000fe2000f8e023f */
[----:B------:R-:W-:Y:S01]  /*94b0*/  ULDC UR7, c[0x0][0x404] ;  /* 0x0001010000077ab9 */ /* 0x000fe20000000800 */
[----:B------:R-:W-:Y:S01]  /*94c0*/  ULDC UR10, c[0x0][0x288] ;  /* 0x0000a200000a7ab9 */ /* 0x000fe20000000800 */
[----:B------:R-:W-:-:S02]  /*94d0*/  USEL UR7, UR7, 0x1, UP0 ;  /* 0x0000000107077887 */ /* 0x000fc40008000000 */
[----:B------:R-:W-:Y:S01]  /*94e0*/  UIADD3 UR5, UR41, 0x13f, -UR10 ;  /* 0x0000013f29057890 */ /* 0x000fe2000fffe80a */
[----:B------:R-:W-:Y:S02]  /*94f0*/  ULDC UR9, c[0x0][0xdb8] ;  /* 0x00036e0000097ab9 */ /* 0x000fe40000000800 */
[----:B------:R-:W-:Y:S01]  /*9500*/  ULDC UR10, c[0x0][0x2e0] ;  /* 0x0000b800000a7ab9 */ /* 0x000fe20000000800 */
[----:B------:R-:W-:Y:S02]  /*9510*/  UISETP.NE.AND UP1, UPT, UR9, 0x1, UPT ;  /* 0x000000010900788c */ /* 0x000fe4000bf25270 */
[----:B------:R-:W-:Y:S02]  /*9520*/  UIMAD UR11, UR7, UR10, 0x7f ;  /* 0x0000007f070b74a4 */ /* 0x000fe4000f8e020a */
[----:B------:R-:W-:Y:S02]  /*9530*/  UIMAD UR5, UR7, UR10, UR5 ;  /* 0x0000000a070572a4 */ /* 0x000fe4000f8e0205 */
[----:B------:R-:W-:-:S02]  /*9540*/  USHF.R.S32.HI UR10, URZ, 0x1f, UR11 ;  /* 0x0000001f3f0a7899 */ /* 0x000fc4000801140b */
[----:B------:R-:W-:Y:S02]  /*9550*/  USHF.R.S32.HI UR7, URZ, 0x1f, UR5 ;  /* 0x0000001f3f077899 */ /* 0x000fe40008011405 */
[----:B------:R-:W-:Y:S02]  /*9560*/  ULEA.HI UR10, UR10, UR11, URZ, 0x7 ;  /* 0x0000000b0a0a7291 */ /* 0x000fe4000f8f383f */
[----:B------:R-:W-:Y:S02]  /*9570*/  ULEA.HI UR7, UR7, UR5, URZ, 0x7 ;  /* 0x0000000507077291 */ /* 0x000fe4000f8f383f */
[----:B------:R-:W-:Y:S02]  /*9580*/  USHF.R.S32.HI UR10, URZ, 0x7, UR10 ;  /* 0x000000073f0a7899 */ /* 0x000fe4000801140a */
[----:B------:R-:W-:Y:S02]  /*9590*/  USHF.R.S32.HI UR7, URZ, 0x7, UR7 ;  /* 0x000000073f077899 */ /* 0x000fe40008011407 */
[----:B------:R-:W-:-:S02]  /*95a0*/  UIADD3 UR4, UR8, -UR4, URZ ;  /* 0x8000000408047290 */ /* 0x000fc4000fffe03f */
[----:B------:R-:W-:Y:S01]  /*95b0*/  UISETP.LT.AND UP0, UPT, UR10, UR7, UPT ;  /* 0x000000070a00728c */ /* 0x000fe2000bf01270 */
[----:B------:R-:W-:-:S03]  /*95c0*/  ULDC UR8, c[0x0][0xdc4] ;  /* 0x0003710000087ab9 */ /* 0x000fc60000000800 */
[----:B------:R-:W-:Y:S02]  /*95d0*/  USEL UR45, UR10, UR7, UP0 ;  /* 0x000000070a2d7287 */ /* 0x000fe40008000000 */
[----:B------:R-:W-:-:S03]  /*95e0*/  UIMAD UR6, UR6, UR8, UR4 ;  /* 0x00000008060672a4 */ /* 0x000fc6000f8e0204 */
[----:B------:R-:W-:Y:S01]  /*95f0*/  @UP1 ULDC UR4, c[0x0][0xdbc] ;  /* 0x00036f0000041ab9 */ /* 0x000fe20000000800 */
[----:B------:R-:W-:Y:S01]  /*9600*/  ISETP.LT.AND P0, PT, RZ, UR45, PT ;  /* 0x0000002dff007c0c */ /* 0x000fe2000bf01270 */
[----:B------:R-:W-:Y:S01]  /*9610*/  UIMAD.WIDE.U32 UR4, UR6, UR4, URZ ;  /* 0x00000004060472a5 */ /* 0x000fe2000f8e003f */
[----:B------:R-:W-:Y:S01]  /*9620*/  @UP1 ULDC UR8, c[0x0][0xdc0] ;  /* 0x0003700000081ab9 */ /* 0x000fe20000000800 */
[----:B------:R-:W-:Y:S02]  /*9630*/  UMOV UR43, UR6 ;  /* 0x00000006002b7c82 */ /* 0x000fe40008000000 */
[----:B------:R-:W-:-:S04]  /*9640*/  @UP1 USHF.R.U32.HI UR43, URZ, UR8, UR5 ;  /* 0x000000083f2b1299 */ /* 0x000fc80008011605 */
[----:B------:R-:W-:-:S04]  /*9650*/  UIADD3 UR42, -UR43, URZ, URZ ;  /* 0x0000003f2b2a7290 */ /* 0x000fc8000fffe13f */
[----:B------:R-:W-:Y:S01]  /*9660*/  UIMAD UR42, UR9, UR42, UR6 ;  /* 0x0000002a092a72a4 */ /* 0x000fe2000f8e0206 */
[----:B------:R-:W-:Y:S11]  /*9670*/  @P0 BRA `(.L_x_1610) ;  /* 0x0000000000400947 */ /* 0x000ff60003800000 */
        /* <DEDUP_REMOVED lines=16> */
.L_x_1610:
        /* <DEDUP_REMOVED lines=23> */
.L_x_1612:
        /* <DEDUP_REMOVED lines=20> */
.L_x_1614:
        /* <DEDUP_REMOVED lines=15> */
.L_x_1613:
        /* <DEDUP_REMOVED lines=29> */
.L_x_1666:
[----:B------:R-:W-:Y:S01]  /*9cf0*/  UMOV UR4, 0xffffffff ;  /* 0xffffffff00047882 */ /* 0x000fe20000000000 */
[----:B------:R-:W-:Y:S02]  /*9d00*/  SHF.R.S32.HI R8, RZ, 0x1f, R0 ;  /* 0x0000001fff087819 */ /* 0x000fe40000011400 */
[----:B------:R-:W-:Y:S05]  /*9d10*/  BRA.DIV UR4, `(.L_x_1616) ;  /* 0x0000002204087947 */ /* 0x000fea000b800000 */
[----:B------:R-:W-:-:S13]  /*9d20*/  ELECT P0, URZ, PT ;  /* 0x00000000003f782f */ /* 0x000fda0003800000 */
.L_x_1669:
        /* <DEDUP_REMOVED lines=23> */
.L_x_1618:
[----:B------:R-:W2:Y:S01]  /*9ea0*/  SYNCS.PHASECHK.TRANS64.TRYWAIT P4, [R13+URZ+0x16840], R12 ;  /* 0x0168400c0d0075a7 */ /* 0x000ea2000808017f */
[----:B------:R-:W-:Y:S01]  /*9eb0*/  ISETP.NE.AND P3, PT, R17, RZ, PT ;  /* 0x000000ff1100720c */ /* 0x000fe20003f65270 */
[----:B--2---:R-:W-:-:S12]  /*9ec0*/  @!P4 BRA `(.L_x_1619) ;  /* 0x0000001c00c0c947 */ /* 0x004fd80003800000 */
.L_x_1670:
[----:B------:R-:W-:Y:S05]  /*9ed0*/  @P3 BRA `(.L_x_1620) ;  /* 0x0000000000143947 */ /* 0x000fea0003800000 */
[----:B------:R-:W-:Y:S01]  /*9ee0*/  ISETP.NE.AND P3, PT, R23, RZ, PT ;  /* 0x000000ff1700720c */ /* 0x000fe20003f65270 */
[----:B-1----:R-:W-:-:S04]  /*9ef0*/  IMAD.MOV.U32 R4, RZ, RZ, 0x4000 ;  /* 0x00004000ff047424 */ /* 0x002fc800078e00ff */
[----:B------:R3:W-:Y:S08]  /*9f00*/  SYNCS.ARRIVE.TRANS64 RZ, [R13+URZ+0x16830], R4 ;  /* 0x016830040dff79a7 */ /* 0x0007f0000800003f */
[----:B------:R-:W-:Y:S05]  /*9f10*/  @!P3 BRA `(.L_x_1620) ;  /* 0x000000000004b947 */ /* 0x000fea0003800000 */
[----:B------:R-:W-:Y:S01]  /*9f20*/  BPT.TRAP 0x1 ;  /* 0x000000040000795c */ /* 0x000fe20000300000 */
.L_x_1620:
        /* <DEDUP_REMOVED lines=16> */
.L_x_1617:
        /* <DEDUP_REMOVED lines=24> */
.L_x_1671:
[----:B------:R-:W-:-:S06]  /*a1b0*/  UISETP.GE.AND UP0, UPT, UR45, 0x2, UPT ;  /* 0x000000022d00788c */ /* 0x000fcc000bf06270 */
[----:B------:R-:W-:-:S13]  /*a1c0*/  PLOP3.LUT P3, PT, PT, PT, UP0, 0x80, 0x0 ;  /* 0x000000000000781c */ /* 0x000fda0003f6f008 */
[----:B------:R-:W-:Y:S05]  /*a1d0*/  @!P3 BRA `(.L_x_1622) ;  /* 0x000000100044b947 */ /* 0x000fea0003800000 */
[----:B------:R-:W-:Y:S02]  /*a1e0*/  ULOP3.LUT UR4, UR45, 0x1, URZ, 0xc0, !UPT ;  /* 0x000000012d047892 */ /* 0x000fe4000f8ec03f */
[----:B------:R-:W-:Y:S02]  /*a1f0*/  UIADD3 UR44, UR45, -0x2, URZ ;  /* 0xfffffffe2d2c7890 */ /* 0x000fe4000fffe03f */
[----:B------:R-:W-:Y:S01]  /*a200*/  UISETP.NE.U32.AND UP0, UPT, UR4, 0x1, UPT ;  /* 0x000000010400788c */ /* 0x000fe2000bf05070 */
[----:B------:R-:W-:-:S03]  /*a210*/  ULDC.64 UR36, c[0x0][0x408] ;  /* 0x0001020000247ab9 */ /* 0x000fc60000000a00 */
[----:B------:R-:W-:Y:S02]  /*a220*/  IMAD.U32 R11, RZ, RZ, UR44 ;  /* 0x0000002cff0b7e24 */ /* 0x000fe4000f8e00ff */
[----:B------:R-:W-:-:S13]  /*a230*/  PLOP3.LUT P3, PT, PT, PT, UP0, 0x80, 0x0 ;  /* 0x000000000000781c */ /* 0x000fda0003f6f008 */
[----:B------:R-:W-:Y:S05]  /*a240*/  @!P3 BRA `(.L_x_1623) ;  /* 0x00000004006cb947 */ /* 0x000fea0003800000 */
[----:B------:R-:W-:Y:S01]  /*a250*/  VIADD R10, R18, 0x1 ;  /* 0x00000001120a7836 */ /* 0x000fe20000000000 */
[----:B------:R-:W-:Y:S04]  /*a260*/  BSSY B0, `(.L_x_1624) ;  /* 0x0000055000007945 */ /* 0x000fe80003800000 */
[----:B------:R-:W-:-:S04]  /*a270*/  ISETP.NE.AND P3, PT, R10, 0x2, PT ;  /* 0x000000020a00780c */ /* 0x000fc80003f65270 */
[----:B-1----:R-:W-:Y:S02]  /*a280*/  SEL R4, RZ, 0x1, P3 ;  /* 0x00000001ff047807 */ /* 0x002fe40001800000 */
[----:B------:R-:W-:Y:S02]  /*a290*/  SEL R10, R10, RZ, P3 ;  /* 0x000000ff0a0a7207 */ /* 0x000fe40001800000 */
[----:B------:R-:W-:Y:S01]  /*a2a0*/  LOP3.LUT R11, R19, R4, RZ, 0x3c, !PT ;  /* 0x00000004130b7212 */ /* 0x000fe200078e3cff */
[----:B------:R-:W-:Y:S06]  /*a2b0*/  @!P0 BRA `(.L_x_1625) ;  /* 0x00000004003c8947 */ /* 0x000fec0003800000 */
[----:B------:R-:W-:Y:S02]  /*a2c0*/  IMAD.MOV.U32 R4, RZ, RZ, R9 ;  /* 0x000000ffff047224 */ /* 0x000fe400078e0009 */
[----:B------:R-:W-:Y:S01]  /*a2d0*/  IMAD.U32 R5, RZ, RZ, UR44 ;  /* 0x0000002cff057e24 */ /* 0x000fe2000f8e00ff */
[----:B------:R-:W-:Y:S06]  /*a2e0*/  @!P1 BRA `(.L_x_1626) ;  /* 0x0000000000509947 */ /* 0x000fec0003800000 */
[----:B------:R-:W-:Y:S01]  /*a2f0*/  ULDC UR7, c[0x0][0x41c] ;  /* 0x0001070000077ab9 */ /* 0x000fe20000000800 */
[----:B------:R-:W-:Y:S01]  /*a300*/  UMOV UR6, UR44 ;  /* 0x0000002c00067c82 */ /* 0x000fe20008000000 */
[----:B------:R-:W-:-:S11]  /*a310*/  UISETP.NE.AND UP0, UPT, UR7, 0x1, UPT ;  /* 0x000000010700788c */ /* 0x000fd6000bf05270 */
[----:B------:R-:W-:Y:S02]  /*a320*/  @UP0 ULDC.64 UR8, c[0x0][0x420] ;  /* 0x0001080000080ab9 */ /* 0x000fe40000000a00 */
[----:B------:R-:W-:-:S04]  /*a330*/  UIMAD.WIDE.U32 UR4, UR44, UR8, URZ ;  /* 0x000000082c0472a5 */ /* 0x000fc8000f8e003f */
[----:B------:R-:W-:-:S04]  /*a340*/  @UP0 USHF.R.U32.HI UR6, URZ, UR9, UR5 ;  /* 0x000000093f060299 */ /* 0x000fc80008011605 */
[----:B------:R-:W-:Y:S02]  /*a350*/  USHF.R.S32.HI UR4, URZ, 0x1f, UR6 ;  /* 0x0000001f3f047899 */ /* 0x000fe40008011406 */
[----:B------:R-:W-:-:S04]  /*a360*/  IMAD.U32 R4, RZ, RZ, UR6 ;  /* 0x00000006ff047e24 */ /* 0x000fc8000f8e00ff */
[----:B------:R-:W-:Y:S01]  /*a370*/  IMAD.U32 R5, RZ, RZ, UR4 ;  /* 0x00000004ff057e24 */ /* 0x000fe2000f8e00ff */
[----:B------:R-:W-:Y:S02]  /*a380*/  ULDC.64 UR4, c[0x0][0x408] ;  /* 0x0001020000047ab9 */ /* 0x000fe40000000a00 */
[----:B--2---:R-:W-:Y:S02]  /*a390*/  IMAD R13, R8, UR4, RZ ;  /* 0x00000004080d7c24 */ /* 0x004fe4000f8e02ff */
[----:B------:R-:W-:-:S04]  /*a3a0*/  IMAD.WIDE.U32 R4, R0, UR4, R4 ;  /* 0x0000000400047c25 */ /* 0x000fc8000f8e0004 */
[----:B------:R-:W-:Y:S01]  /*a3b0*/  IMAD R13, R0, UR5, R13 ;  /* 0x00000005000d7c24 */ /* 0x000fe2000f8e020d */
[----:B------:R-:W-:-:S03]  /*a3c0*/  LEA R2, P3, R4, R2, 0x2 ;  /* 0x0000000204027211 */ /* 0x000fc600078610ff */
[----:B------:R-:W-:-:S05]  /*a3d0*/  IMAD.IADD R5, R13, 0x1, R5 ;  /* 0x000000010d057824 */ /* 0x000fca00078e0205 */
[----:B------:R-:W-:-:S05]  /*a3e0*/  LEA.HI.X R3, R4, R3, R5, 0x2, P3 ;  /* 0x0000000304037211 */ /* 0x000fca00018f1405 */
[----:B------:R1:W5:Y:S01]  /*a3f0*/  LDG.E R4, desc[UR48][R2.64] ;  /* 0x0000003002047981 */ /* 0x000362000c1e1900 */
[----:B------:R-:W-:-:S04]  /*a400*/  UIADD3 UR4, -UR6, URZ, URZ ;  /* 0x0000003f06047290 */ /* 0x000fc8000fffe13f */
[----:B------:R-:W-:-:S06]  /*a410*/  UIMAD UR4, UR7, UR4, UR44 ;  /* 0x00000004070472a4 */ /* 0x000fcc000f8e022c */
[----:B-1----:R-:W-:-:S07]  /*a420*/  IMAD.U32 R5, RZ, RZ, UR4 ;  /* 0x00000004ff057e24 */ /* 0x002fce000f8e00ff */
.L_x_1626:
[----:B------:R-:W-:Y:S02]  /*a430*/  LEA R3, R10, UR39, 0x3 ;  /* 0x000000270a037c11 */ /* 0x000fe4000f8e18ff */
[----:B------:R-:W-:Y:S02]  /*a440*/  SHF.L.U32 R2, R11, 0x1f, RZ ;  /* 0x0000001f0b027819 */ /* 0x000fe400000006ff */
[----:B------:R-:W-:Y:S02]  /*a450*/  ISETP.NE.AND P3, PT, R17, RZ, PT ;  /* 0x000000ff1100720c */ /* 0x000fe40003f65270 */
[----:B------:R-:W1:Y:S02]  /*a460*/  SYNCS.PHASECHK.TRANS64.TRYWAIT P4, [R3+URZ+0x16840], R2 ;  /* 0x01684002030075a7 */ /* 0x000e64000808017f */
[----:B-1----:R-:W-:Y:S09]  /*a470*/  @!P4 BRA `(.L_x_1627) ;  /* 0x000000180080c947 */ /* 0x002ff20003800000 */
.L_x_1672:
[----:B------:R-:W-:Y:S05]  /*a480*/  @P3 BRA `(.L_x_1628) ;  /* 0x0000000000143947 */ /* 0x000fea0003800000 */
[----:B------:R-:W-:Y:S01]  /*a490*/  ISETP.NE.AND P4, PT, R23, RZ, PT ;  /* 0x000000ff1700720c */ /* 0x000fe20003f85270 */
[----:B-1----:R-:W-:-:S04]  /*a4a0*/  IMAD.MOV.U32 R2, RZ, RZ, 0x4000 ;  /* 0x00004000ff027424 */ /* 0x002fc800078e00ff */
[----:B------:R3:W-:Y:S08]  /*a4b0*/  SYNCS.ARRIVE.TRANS64 RZ, [R3+URZ+0x16830], R2 ;  /* 0x0168300203ff79a7 */ /* 0x0007f0000800003f */
[----:B------:R-:W-:Y:S05]  /*a4c0*/  @!P4 BRA `(.L_x_1628) ;  /* 0x000000000004c947 */ /* 0x000fea0003800000 */
[----:B------:R-:W-:Y:S01]  /*a4d0*/  BPT.TRAP 0x1 ;  /* 0x000000040000795c */ /* 0x000fe20000300000 */
.L_x_1628:
        /* <DEDUP_REMOVED lines=10> */
[----:B-1-3--:R-:W-:Y:S01]  /*a580*/  SHF.L.U32 R3, R19, 0x1f, RZ ;  /* 0x0000001f13037819 */ /* 0x00afe200000006ff */
[----:B------:R-:W-:Y:S01]  /*a590*/  UMOV UR10, URZ ;  /* 0x0000003f000a7c82 */ /* 0x000fe20008000000 */
[----:B------:R-:W-:Y:S01]  /*a5a0*/  LEA R2, R18, UR4, 0x3 ;  /* 0x0000000412027c11 */ /* 0x000fe2000f8e18ff */
[----:B------:R-:W-:-:S02]  /*a5b0*/  ULEA UR8, UR8, UR39, 0xe ;  /* 0x0000002708087291 */ /* 0x000fc4000f8e703f */
[----:B------:R-:W-:Y:S02]  /*a5c0*/  USHF.L.U32 UR11, UR11, 0x7, URZ ;  /* 0x000000070b0b7899 */ /* 0x000fe4000800063f */
[----:B------:R-:W-:Y:S02]  /*a5d0*/  UIADD3 UR9, UR9, 0x16830, URZ ;  /* 0x0001683009097890 */ /* 0x000fe4000fffe03f */
[----:B------:R-:W-:-:S09]  /*a5e0*/  UIADD3 UR8, UR8, 0xe400, URZ ;  /* 0x0000e40008087890 */ /* 0x000fd2000fffe03f */
[----:B------:R1:W-:Y:S01]  /*a5f0*/  UTMALDG.4D [UR8], [UR6], desc[UR14] ;  /* 0x00000e08060075b4 */ /* 0x0003e20008019000 */
[----:B------:R-:W3:Y:S02]  /*a600*/  SYNCS.PHASECHK.TRANS64.TRYWAIT P4, [R2+URZ+0x60], R3 ;  /* 0x00006003020075a7 */ /* 0x000ee4000808017f */
[----:B-1-3--:R-:W-:Y:S05]  /*a610*/  @!P4 BRA `(.L_x_1629) ;  /* 0x00000018002cc947 */ /* 0x00afea0003800000 */
.L_x_1673:
[----:B------:R-:W-:Y:S05]  /*a620*/  @P3 BRA `(.L_x_1630) ;  /* 0x0000000000183947 */ /* 0x000fea0003800000 */
[----:B------:R-:W-:Y:S01]  /*a630*/  ISETP.NE.AND P3, PT, R23, RZ, PT ;  /* 0x000000ff1700720c */ /* 0x000fe20003f65270 */
[----:B-1----:R-:W-:Y:S01]  /*a640*/  IMAD.MOV.U32 R3, RZ, RZ, 0x4000 ;  /* 0x00004000ff037424 */ /* 0x002fe200078e00ff */
[----:B------:R-:W-:-:S04]  /*a650*/  LEA R2, R18, UR39, 0x3 ;  /* 0x0000002712027c11 */ /* 0x000fc8000f8e18ff */
[----:B------:R3:W-:Y:S07]  /*a660*/  SYNCS.ARRIVE.TRANS64 RZ, [R2+URZ+0x16850], R3 ;  /* 0x0168500302ff79a7 */ /* 0x0007ee000800003f */
[----:B------:R-:W-:Y:S05]  /*a670*/  @!P3 BRA `(.L_x_1630) ;  /* 0x000000000004b947 */ /* 0x000fea0003800000 */
[----:B------:R-:W-:Y:S01]  /*a680*/  BPT.TRAP 0x1 ;  /* 0x000000040000795c */ /* 0x000fe20000300000 */
.L_x_1630:
        /* <DEDUP_REMOVED lines=17> */
[----:B----4-:R-:W-:Y:S01]  /*a7a0*/  NOP ;  /* 0x0000000000007918 */ /* 0x010fe20000000000 */
.L_x_1625:
[----:B------:R-:W-:Y:S05]  /*a7b0*/  BSYNC B0 ;  /* 0x0000000000007941 */ /* 0x000fea0003800000 */
.L_x_1624:
[----:B------:R-:W-:Y:S01]  /*a7c0*/  UIADD3 UR4, UR45, -0x3, URZ ;  /* 0xfffffffd2d047890 */ /* 0x000fe2000fffe03f */
[----:B------:R-:W-:Y:S02]  /*a7d0*/  IMAD.MOV.U32 R19, RZ, RZ, R11 ;  /* 0x000000ffff137224 */ /* 0x000fe400078e000b */
[----:B------:R-:W-:-:S03]  /*a7e0*/  IMAD.MOV.U32 R18, RZ, RZ, R10 ;  /* 0x000000ffff127224 */ /* 0x000fc600078e000a */
[----:B------:R-:W-:-:S07]  /*a7f0*/  IMAD.U32 R11, RZ, RZ, UR4 ;  /* 0x00000004ff0b7e24 */ /* 0x000fce000f8e00ff */
.L_x_1623:
[----:B------:R-:W-:Y:S01]  /*a800*/  ISETP.NE.AND P3, PT, RZ, UR44, PT ;  /* 0x0000002cff007c0c */ /* 0x000fe2000bf65270 */
[----:B------:R-:W-:-:S12]  /*a810*/  BSSY B0, `(.L_x_1622) ;  /* 0x00000ad000007945 */ /* 0x000fd80003800000 */
[----:B------:R-:W-:Y:S05]  /*a820*/  @!P3 BRA `(.L_x_1631) ;  /* 0x0000000800acb947 */ /* 0x000fea0003800000 */
[----:B-1-3--:R-:W-:-:S07]  /*a830*/  IMAD.MOV.U32 R2, RZ, RZ, R9 ;  /* 0x000000ffff027224 */ /* 0x00afce00078e0009 */
.L_x_1646:
        /* <DEDUP_REMOVED lines=28> */
.L_x_1634:
[----:B------:R-:W-:Y:S02]  /*aa00*/  LEA R4, R10, UR39, 0x3 ;  /* 0x000000270a047c11 */ /* 0x000fe4000f8e18ff */
[----:B-1----:R-:W-:Y:S02]  /*aa10*/  SHF.L.U32 R3, R12, 0x1f, RZ ;  /* 0x0000001f0c037819 */ /* 0x002fe400000006ff */
[----:B------:R-:W-:Y:S02]  /*aa20*/  ISETP.NE.AND P3, PT, R17, RZ, PT ;  /* 0x000000ff1100720c */ /* 0x000fe40003f65270 */
[----:B------:R-:W1:Y:S02]  /*aa30*/  SYNCS.PHASECHK.TRANS64.TRYWAIT P4, [R4+URZ+0x16840], R3 ;  /* 0x01684003040075a7 */ /* 0x000e64000808017f */
[----:B-1----:R-:W-:Y:S09]  /*aa40*/  @!P4 BRA `(.L_x_1635) ;  /* 0x000000140034c947 */ /* 0x002ff20003800000 */
.L_x_1674:
[----:B------:R-:W-:Y:S05]  /*aa50*/  @P3 BRA `(.L_x_1636) ;  /* 0x0000000000143947 */ /* 0x000fea0003800000 */
[----:B------:R-:W-:Y:S01]  /*aa60*/  ISETP.NE.AND P4, PT, R23, RZ, PT ;  /* 0x000000ff1700720c */ /* 0x000fe20003f85270 */
[----:B-1----:R-:W-:-:S04]  /*aa70*/  IMAD.MOV.U32 R3, RZ, RZ, 0x4000 ;  /* 0x00004000ff037424 */ /* 0x002fc800078e00ff */
[----:B------:R2:W-:Y:S08]  /*aa80*/  SYNCS.ARRIVE.TRANS64 RZ, [R4+URZ+0x16830], R3 ;  /* 0x0168300304ff79a7 */ /* 0x0005f0000800003f */
[----:B------:R-:W-:Y:S05]  /*aa90*/  @!P4 BRA `(.L_x_1636) ;  /* 0x000000000004c947 */ /* 0x000fea0003800000 */
[----:B------:R-:W-:Y:S01]  /*aaa0*/  BPT.TRAP 0x1 ;  /* 0x000000040000795c */ /* 0x000fe20000300000 */
.L_x_1636:
        /* <DEDUP_REMOVED lines=20> */
.L_x_1675:
[----:B------:R-:W-:Y:S05]  /*abf0*/  @P3 BRA `(.L_x_1638) ;  /* 0x0000000000143947 */ /* 0x000fea0003800000 */
[----:B------:R-:W-:Y:S01]  /*ac00*/  ISETP.NE.AND P3, PT, R23, RZ, PT ;  /* 0x000000ff1700720c */ /* 0x000fe20003f65270 */
[----:B------:R-:W-:-:S04]  /*ac10*/  IMAD.MOV.U32 R3, RZ, RZ, 0x4000 ;  /* 0x00004000ff037424 */ /* 0x000fc800078e00ff */
[----:B------:R2:W-:Y:S08]  /*ac20*/  SYNCS.ARRIVE.TRANS64 RZ, [R4+URZ+0x50], R3 ;  /* 0x0000500304ff79a7 */ /* 0x0005f0000800003f */
[----:B------:R-:W-:Y:S05]  /*ac30*/  @!P3 BRA `(.L_x_1638) ;  /* 0x000000000004b947 */ /* 0x000fea0003800000 */
[----:B------:R-:W-:Y:S01]  /*ac40*/  BPT.TRAP 0x1 ;  /* 0x000000040000795c */ /* 0x000fe20000300000 */
.L_x_1638:
        /* <DEDUP_REMOVED lines=18> */
.L_x_1633:
[----:B------:R-:W-:Y:S05]  /*ad70*/  BSYNC B1 ;  /* 0x0000000000017941 */ /* 0x000fea0003800000 */
.L_x_1632:
[----:B------:R-:W-:Y:S01]  /*ad80*/  VIADD R18, R10, 0x1 ;  /* 0x000000010a127836 */ /* 0x000fe20000000000 */
[----:B------:R-:W-:Y:S04]  /*ad90*/  BSSY B1, `(.L_x_1639) ;  /* 0x0000051000017945 */ /* 0x000fe80003800000 */
[----:B------:R-:W-:-:S04]  /*ada0*/  ISETP.NE.AND P3, PT, R18, 0x2, PT ;  /* 0x000000021200780c */ /* 0x000fc80003f65270 */
[----:B-1----:R-:W-:Y:S02]  /*adb0*/  SEL R19, RZ, 0x1, P3 ;  /* 0x00000001ff137807 */ /* 0x002fe40001800000 */
[----:B------:R-:W-:Y:S02]  /*adc0*/  SEL R18, R18, RZ, P3 ;  /* 0x000000ff12127207 */ /* 0x000fe40001800000 */
[----:B------:R-:W-:Y:S01]  /*add0*/  LOP3.LUT R19, R12, R19, RZ, 0x3c, !PT ;  /* 0x000000130c137212 */ /* 0x000fe200078e3cff */
[----:B------:R-:W-:Y:S06]  /*ade0*/  @!P0 BRA `(.L_x_1640) ;  /* 0x00000004002c8947 */ /* 0x000fec0003800000 */
[----:B------:R-:W-:Y:S01]  /*adf0*/  VIADD R14, R11, 0xffffffff ;  /* 0xffffffff0b0e7836 */ /* 0x000fe20000000000 */
[----:B------:R-:W-:Y:S06]  /*ae00*/  @!P1 BRA `(.L_x_1641) ;  /* 0x0000000000489947 */ /* 0x000fec0003800000 */
[----:B------:R-:W1:Y:S01]  /*ae10*/  LDC R13, c[0x0][0x41c] ;  /* 0x00010700ff0d7b82 */ /* 0x000e620000000800 */
[----:B------:R-:W-:Y:S02]  /*ae20*/  IMAD.MOV.U32 R15, RZ, RZ, R14 ;  /* 0x000000ffff0f7224 */ /* 0x000fe400078e000e */
[----:B------:R-:W-:-:S04]  /*ae30*/  IMAD R21, R8, UR36, RZ ;  /* 0x0000002408157c24 */ /* 0x000fc8000f8e02ff */
[----:B------:R-:W-:Y:S01]  /*ae40*/  IMAD R21, R0, UR37, R21 ;  /* 0x0000002500157c24 */ /* 0x000fe2000f8e0215 */
[----:B-1----:R-:W-:-:S13]  /*ae50*/  ISETP.NE.AND P3, PT, R13, 0x1, PT ;  /* 0x000000010d00780c */ /* 0x002fda0003f65270 */
[----:B--2---:R-:W1:Y:S02]  /*ae60*/  @P3 LDC.64 R2, c[0x0][0x420] ;  /* 0x00010800ff023b82 */ /* 0x004e640000000a00 */
        /* <DEDUP_REMOVED lines=12> */
.L_x_1641:
[----:B-12---:R-:W-:Y:S02]  /*af30*/  LEA R3, R18, UR39, 0x3 ;  /* 0x0000002712037c11 */ /* 0x006fe4000f8e18ff */
[----:B------:R-:W-:Y:S02]  /*af40*/  SHF.L.U32 R4, R19, 0x1f, RZ ;  /* 0x0000001f13047819 */ /* 0x000fe400000006ff */
[----:B------:R-:W-:Y:S02]  /*af50*/  ISETP.NE.AND P3, PT, R17, RZ, PT ;  /* 0x000000ff1100720c */ /* 0x000fe40003f65270 */
[----:B------:R-:W1:Y:S02]  /*af60*/  SYNCS.PHASECHK.TRANS64.TRYWAIT P4, [R3+URZ+0x16840], R4 ;  /* 0x01684004030075a7 */ /* 0x000e64000808017f */
[----:B-1----:R-:W-:Y:S09]  /*af70*/  @!P4 BRA `(.L_x_1642) ;  /* 0x000000100010c947 */ /* 0x002ff20003800000 */
.L_x_1676:
[----:B------:R-:W-:Y:S05]  /*af80*/  @P3 BRA `(.L_x_1643) ;  /* 0x0000000000143947 */ /* 0x000fea0003800000 */
[----:B------:R-:W-:Y:S01]  /*af90*/  ISETP.NE.AND P4, PT, R23, RZ, PT ;  /* 0x000000ff1700720c */ /* 0x000fe20003f85270 */
[----:B-1----:R-:W-:-:S04]  /*afa0*/  IMAD.MOV.U32 R4, RZ, RZ, 0x4000 ;  /* 0x00004000ff047424 */ /* 0x002fc800078e00ff */
[----:B------:R2:W-:Y:S08]  /*afb0*/  SYNCS.ARRIVE.TRANS64 RZ, [R3+URZ+0x16830], R4 ;  /* 0x0168300403ff79a7 */ /* 0x0005f0000800003f */
[----:B------:R-:W-:Y:S05]  /*afc0*/  @!P4 BRA `(.L_x_1643) ;  /* 0x000000000004c947 */ /* 0x000fea0003800000 */
[----:B------:R-:W-:Y:S01]  /*afd0*/  BPT.TRAP 0x1 ;  /* 0x000000040000795c */ /* 0x000fe20000300000 */
.L_x_1643:
        /* <DEDUP_REMOVED lines=20> */
.L_x_1677:
[----:B------:R-:W-:Y:S05]  /*b120*/  @P3 BRA `(.L_x_1645) ;  /* 0x0000000000143947 */ /* 0x000fea0003800000 */
[----:B------:R-:W-:Y:S01]  /*b130*/  ISETP.NE.AND P3, PT, R23, RZ, PT ;  /* 0x000000ff1700720c */ /* 0x000fe20003f65270 */
[----:B------:R-:W-:-:S04]  /*b140*/  IMAD.MOV.U32 R4, RZ, RZ, 0x4000 ;  /* 0x00004000ff047424 */ /* 0x000fc800078e00ff */
[----:B------:R2:W-:Y:S08]  /*b150*/  SYNCS.ARRIVE.TRANS64 RZ, [R3+URZ+0x50], R4 ;  /* 0x0000500403ff79a7 */ /* 0x0005f0000800003f */
[----:B------:R-:W-:Y:S05]  /*b160*/  @!P3 BRA `(.L_x_1645) ;  /* 0x000000000004b947 */ /* 0x000fea0003800000 */
[----:B------:R-:W-:Y:S01]  /*b170*/  BPT.TRAP 0x1 ;  /* 0x000000040000795c */ /* 0x000fe20000300000 */
.L_x_1645:
        /* <DEDUP_REMOVED lines=18> */
.L_x_1640:
[----:B------:R-:W-:Y:S05]  /*b2a0*/  BSYNC B1 ;  /* 0x0000000000017941 */ /* 0x000fea0003800000 */
.L_x_1639:
[C---:B------:R-:W-:Y:S01]  /*b2b0*/  ISETP.GT.AND P3, PT, R11.reuse, 0x1, PT ;  /* 0x000000010b00780c */ /* 0x040fe20003f64270 */
[----:B------:R-:W-:-:S12]  /*b2c0*/  VIADD R11, R11, 0xfffffffe ;  /* 0xfffffffe0b0b7836 */ /* 0x000fd80000000000 */
[----:B------:R-:W-:Y:S05]  /*b2d0*/  @P3 BRA `(.L_x_1646) ;  /* 0xfffffff400583947 */ /* 0x000fea000383ffff */
.L_x_1631:
[----:B------:R-:W-:Y:S05]  /*b2e0*/  BSYNC B0 ;  /* 0x0000000000007941 */ /* 0x000fea0003800000 */
.L_x_1622:
[----:B------:R-:W-:Y:S04]  /*b2f0*/  BSSY B0, `(.L_x_1647) ;  /* 0x000000e000007945 */ /* 0x000fe80003800000 */
[----:B------:R-:W-:Y:S05]  /*b300*/  @P2 BRA `(.L_x_1648) ;  /* 0x0000000000302947 */ /* 0x000fea0003800000 */
[----:B------:R-:W4:Y:S01]  /*b310*/  S2R R11, SR_LANEID ;  /* 0x00000000000b7919 */ /* 0x000f220000000000 */
[----:B------:R-:W-:Y:S01]  /*b320*/  VOTEU.ANY UR4, UPT, PT ;  /* 0x0000000000047886 */ /* 0x000fe200038e0100 */
[----:B-123--:R-:W1:Y:S01]  /*b330*/  LDC.64 R2, c[0x0][0xdf0] ;  /* 0x00037c00ff027b82 */ /* 0x00ee620000000a00 */
[----:B------:R-:W4:Y:S08]  /*b340*/  FLO.U32 R0, UR4 ;  /* 0x0000000400007d00 */ /* 0x000f3000080e0000 */
[----:B------:R-:W1:Y:S01]  /*b350*/  POPC R5, UR4 ;  /* 0x0000000400057d09 */ /* 0x000e620008000000 */
[----:B----4-:R-:W-:-:S13]  /*b360*/  ISETP.EQ.U32.AND P1, PT, R0, R11, PT ;  /* 0x0000000b0000720c */ /* 0x010fda0003f22070 */
[----:B-1----:R-:W2:Y:S01]  /*b370*/  @P1 ATOMG.E.ADD.STRONG.GPU PT, R3, desc[UR48][R2.64], R5 ;  /* 0x00000005020319a8 */ /* 0x002ea200081ee1f0 */
[----:B------:R-:W1:Y:S02]  /*b380*/  S2R R4, SR_LTMASK ;  /* 0x0000000000047919 */ /* 0x000e640000003900 */
[----:B-1----:R-:W-:-:S04]  /*b390*/  LOP3.LUT R4, R4, UR4, RZ, 0xc0, !PT ;  /* 0x0000000404047c12 */ /* 0x002fc8000f8ec0ff */
[----:B------:R-:W1:Y:S01]  /*b3a0*/  POPC R11, R4 ;  /* 0x00000004000b7309 */ /* 0x000e620000000000 */
[----:B--2---:R-:W1:Y:S02]  /*b3b0*/  SHFL.IDX PT, R0, R3, R0, 0x1f ;  /* 0x00001f0003007589 */ /* 0x004e6400000e0000 */
[----:B-1----:R-:W-:-:S07]  /*b3c0*/  IADD3 R22, R0, UR46, R11 ;  /* 0x0000002e00167c10 */ /* 0x002fce000fffe00b */
.L_x_1648:
[----:B------:R-:W-:Y:S05]  /*b3d0*/  BSYNC B0 ;  /* 0x0000000000007941 */ /* 0x000fea0003800000 */
.L_x_1647:
[----:B------:R-:W-:Y:S04]  /*b3e0*/  BSSY B0, `(.L_x_1649) ;  /* 0x000001d000007945 */ /* 0x000fe80003800000 */
[----:B------:R-:W-:Y:S05]  /*b3f0*/  @!P0 BRA `(.L_x_1650) ;  /* 0x00000000006c8947 */ /* 0x000fea0003800000 */
[----:B-123--:R-:W-:Y:S02]  /*b400*/  LEA R3, R18, UR39, 0x3 ;  /* 0x0000002712037c11 */ /* 0x00efe4000f8e18ff */
[----:B------:R-:W-:Y:S02]  /*b410*/  SHF.L.U32 R0, R19, 0x1f, RZ ;  /* 0x0000001f13007819 */ /* 0x000fe400000006ff */
[----:B------:R-:W-:Y:S02]  /*b420*/  ISETP.NE.AND P1, PT, R17, RZ, PT ;  /* 0x000000ff1100720c */ /* 0x000fe40003f25270 */
[----:B------:R-:W1:Y:S02]  /*b430*/  SYNCS.PHASECHK.TRANS64.TRYWAIT P0, [R3+URZ+0x16860], R0 ;  /* 0x01686000030075a7 */ /* 0x000e64000800017f */
[----:B-1----:R-:W-:Y:S09]  /*b440*/  @!P0 BRA `(.L_x_1651) ;  /* 0x0000000c00048947 */ /* 0x002ff20003800000 */
.L_x_1678:
[----:B------:R-:W-:Y:S05]  /*b450*/  @P1 BRA `(.L_x_1652) ;  /* 0x0000000000141947 */ /* 0x000fea0003800000 */
[----:B------:R-:W-:Y:S01]  /*b460*/  ISETP.NE.AND P0, PT, R23, RZ, PT ;  /* 0x000000ff1700720c */ /* 0x000fe20003f05270 */
[----:B-1----:R-:W-:-:S04]  /*b470*/  IMAD.MOV.U32 R0, RZ, RZ, 0x4000 ;  /* 0x00004000ff007424 */ /* 0x002fc800078e00ff */
[----:B------:R2:W-:Y:S08]  /*b480*/  SYNCS.ARRIVE.TRANS64 RZ, [R3+URZ+0x16850], R0 ;  /* 0x0168500003ff79a7 */ /* 0x0005f0000800003f */
[----:B------:R-:W-:Y:S05]  /*b490*/  @!P0 BRA `(.L_x_1652) ;  /* 0x0000000000048947 */ /* 0x000fea0003800000 */
[----:B------:R-:W-:Y:S01]  /*b4a0*/  BPT.TRAP 0x1 ;  /* 0x000000040000795c */ /* 0x000fe20000300000 */
.L_x_1652:
        /* <DEDUP_REMOVED lines=15> */
[----:B----4-:R-:W-:Y:S01]  /*b5a0*/  NOP ;  /* 0x0000000000007918 */ /* 0x010fe20000000000 */
.L_x_1650:
[----:B------:R-:W-:Y:S05]  /*b5b0*/  BSYNC B0 ;  /* 0x0000000000007941 */ /* 0x000fea0003800000 */
.L_x_1649:
[----:B------:R-:W-:Y:S02]  /*b5c0*/  VIADD R18, R18, 0x1 ;  /* 0x0000000112127836 */ /* 0x000fe40000000000 */
[----:B--2---:R-:W-:-:S03]  /*b5d0*/  IMAD.MOV.U32 R13, RZ, RZ, R22 ;  /* 0x000000ffff0d7224 */ /* 0x004fc600078e0016 */
[----:B------:R-:W-:-:S04]  /*b5e0*/  ISETP.NE.AND P0, PT, R18, 0x2, PT ;  /* 0x000000021200780c */ /* 0x000fc80003f05270 */
[----:B-1----:R-:W-:Y:S02]  /*b5f0*/  SEL R0, RZ, 0x1, P0 ;  /* 0x00000001ff007807 */ /* 0x002fe40000000000 */
[----:B------:R-:W-:Y:S02]  /*b600*/  SEL R18, R18, RZ, P0 ;  /* 0x000000ff12127207 */ /* 0x000fe40000000000 */
[----:B------:R-:W-:-:S07]  /*b610*/  LOP3.LUT R19, R19, R0, RZ, 0x3c, !PT ;  /* 0x0000000013137212 */ /* 0x000fce00078e3cff */
.L_x_1611:
[----:B------:R-:W-:Y:S05]  /*b620*/  BSYNC B6 ;  /* 0x0000000000067941 */ /* 0x000fea0003800000 */
.L_x_1609:
[----:B------:R-:W-:-:S03]  /*b630*/  UMOV UR4, 0xffffffff ;  /* 0xffffffff00047882 */ /* 0x000fc60000000000 */
[----:B------:R-:W-:Y:S05]  /*b640*/  BRA.DIV UR4, `(.L_x_1653) ;  /* 0x0000000a04987947 */ /* 0x000fea000b800000 */
[----:B------:R1:W2:Y:S02]  /*b650*/  SHFL.IDX PT, R14, R13, RZ, 0x1f ;  /* 0x00001fff0d0e7589 */ /* 0x0002a400000e0000 */
.L_x_1681:
[----:B------:R-:W-:Y:S01]  /*b660*/  ISETP.NE.AND P0, PT, R23, RZ, PT ;  /* 0x000000ff1700720c */ /* 0x000fe20003f05270 */
[----:B------:R-:W-:Y:S05]  /*b670*/  WARPSYNC.ALL ;  /* 0x0000000000007948 */ /* 0x000fea0003800000 */
[----:B------:R-:W-:Y:S01]  /*b680*/  BAR.SYNC.DEFER_BLOCKING 0x4, 0x1a0 ;  /* 0x0106800000007b1d */ /* 0x000fe20000010000 */
[----:B--2---:R-:W-:-:S05]  /*b690*/  IMAD.MOV.U32 R22, RZ, RZ, R14 ;  /* 0x000000ffff167224 */ /* 0x004fca00078e000e */
[----:B------:R-:W-:Y:S01]  /*b6a0*/  ULDC UR4, c[0x0][0xda8] ;  /* 0x00036a0000047ab9 */ /* 0x000fe20000000800 */
[----:B------:R-:W-:Y:S01]  /*b6b0*/  @!P0 MOV R0, 0x400 ;  /* 0x0000040000008802 */ /* 0x000fe20000000f00 */
[----:B---3--:R-:W2:Y:S03]  /*b6c0*/  @!P0 S2R R3, SR_CgaCtaId ;  /* 0x0000000000038919 */ /* 0x008ea60000008800 */
[----:B--2---:R-:W-:-:S05]  /*b6d0*/  @!P0 LEA R0, R3, R0, 0x18 ;  /* 0x0000000003008211 */ /* 0x004fca00078ec0ff */
[----:B------:R2:W-:Y:S01]  /*b6e0*/  @!P0 STS [R0+0x168d0], R13 ;  /* 0x0168d00d00008388 */ /* 0x0005e20000000800 */
[----:B------:R-:W-:Y:S06]  /*b6f0*/  BAR.ARV 0x5, 0x1a0 ;  /* 0x0146800000007b1d */ /* 0x000fec0000002000 */
[----:B------:R-:W-:-:S13]  /*b700*/  ISETP.GE.AND P0, PT, R22, UR4, PT ;  /* 0x0000000416007c0c */ /* 0x000fda000bf06270 */
[----:B--2---:R-:W-:Y:S05]  /*b710*/  @!P0 BRA `(.L_x_1654) ;  /* 0xffffffd800d48947 */ /* 0x004fea000383ffff */
.L_x_1606:
        /* <DEDUP_REMOVED lines=11> */
.L_x_1682:
        /* <DEDUP_REMOVED lines=11> */
.L_x_1658:
        /* <DEDUP_REMOVED lines=12> */
.L_x_1683:
[----:B------:R-:W3:Y:S02]  /*b940*/  SYNCS.PHASECHK.TRANS64.TRYWAIT P1, [R3+URZ], R0 ;  /* 0x00000000030075a7 */ /* 0x000ee4000802017f */
[----:B---3--:R-:W-:Y:S05]  /*b950*/  @!P1 BRA `(.L_x_1660) ;  /* 0x0000000800209947 */ /* 0x008fea0003800000 */
.L_x_1684:
[----:B------:R-:W-:Y:S05]  /*b960*/  @!P0 BRA `(.L_x_1661) ;  /* 0x0000000000048947 */ /* 0x000fea0003800000 */
[----:B------:R-:W-:Y:S01]  /*b970*/  BPT.TRAP 0x1 ;  /* 0x000000040000795c */ /* 0x000fe20000300000 */
.L_x_1661:
[----:B---3--:R-:W-:-:S04]  /*b980*/  VIADD R3, R7, 0x16860 ;  /* 0x0001686007037836 */ /* 0x008fc80000000000 */
[----:B--2---:R-:W-:-:S04]  /*b990*/  IMAD R5, R18, 0x8, R3 ;  /* 0x0000000812057824 */ /* 0x004fc800078e0203 */
[----:B------:R-:W2:Y:S02]  /*b9a0*/  SYNCS.PHASECHK.TRANS64.TRYWAIT P0, [R5+URZ], R4 ;  /* 0x00000004050075a7 */ /* 0x000ea4000800017f */
[----:B--2---:R-:W-:Y:S05]  /*b9b0*/  @!P0 BRA `(.L_x_1662) ;  /* 0x00000008001c8947 */ /* 0x004fea0003800000 */
.L_x_1685:
[----:B------:R-:W-:-:S07]  /*b9c0*/  IMAD R3, R6, 0x8, R3 ;  /* 0x0000000806037824 */ /* 0x000fce00078e0203 */
.L_x_1663:
[----:B---3--:R3:W4:Y:S02]  /*b9d0*/  SYNCS.PHASECHK.TRANS64.TRYWAIT P0, [R3+URZ], R0 ;  /* 0x00000000030075a7 */ /* 0x008724000800017f */
[----:B----4-:R-:W-:Y:S05]  /*b9e0*/  @!P0 NANOSLEEP.SYNCS 0x989680 ;  /* 0x009896800000895d */ /* 0x010fea0003900000 */
[----:B------:R-:W4:Y:S02]  /*b9f0*/  @!P0 SYNCS.PHASECHK.TRANS64 P0, [R3+URZ], R0 ;  /* 0x00000000030085a7 */ /* 0x000f24000800007f */
[----:B----4-:R-:W-:Y:S05]  /*ba00*/  @!P0 BRA `(.L_x_1663) ;  /* 0xfffffffc00f08947 */ /* 0x010fea000383ffff */
.L_x_1657:
[----:B------:R-:W-:Y:S05]  /*ba10*/  BSYNC B0 ;  /* 0x0000000000007941 */ /* 0x000fea0003800000 */
.L_x_1656:
[----:B------:R-:W-:Y:S05]  /*ba20*/  EXIT ;  /* 0x000000000000794d */ /* 0x000fea0003800000 */
.L_x_1563:
[----:B-1----:R-:W-:-:S04]  /*ba30*/  IMAD.U32 R3, RZ, RZ, UR40 ;  /* 0x00000028ff037e24 */ /* 0x002fc8000f8e00ff */
[----:B------:R1:W2:Y:S03]  /*ba40*/  SYNCS.PHASECHK.TRANS64.TRYWAIT P1, [R3+URZ+0x16800], R0 ;  /* 0x01680000030075a7 */ /* 0x0002a6000802017f */
[----:B--2---:R-:W-:Y:S05]  /*ba50*/  @!P1 NANOSLEEP.SYNCS 0x989680 ;  /* 0x009896800000995d */ /* 0x004fea0003900000 */
[----:B------:R-:W2:Y:S02]  /*ba60*/  @!P1 SYNCS.PHASECHK.TRANS64 P1, [R3+URZ+0x16800], R0 ;  /* 0x01680000030095a7 */ /* 0x000ea4000802007f */
[----:B--2---:R-:W-:Y:S05]  /*ba70*/  @!P1 BRA `(.L_x_1563) ;  /* 0xfffffffc00ec9947 */ /* 0x004fea000383ffff */
[----:B------:R-:W-:Y:S05]  /*ba80*/  BRA `(.L_x_1664) ;  /* 0xffffff5800b07947 */ /* 0x000fea000383ffff */
.L_x_1567:
[----:B--2---:R2:W3:Y:S02]  /*ba90*/  SYNCS.PHASECHK.TRANS64.TRYWAIT P2, [R3+URZ+0x16830], R0 ;  /* 0x01683000030075a7 */ /* 0x0044e4000804017f */
[----:B---3--:R-:W-:Y:S05]  /*baa0*/  @!P2 NANOSLEEP.SYNCS 0x989680 ;  /* 0x009896800000a95d */ /* 0x008fea0003900000 */
[----:B------:R-:W3:Y:S02]  /*bab0*/  @!P2 SYNCS.PHASECHK.TRANS64 P2, [R3+URZ+0x16830], R0 ;  /* 0x016830000300a5a7 */ /* 0x000ee4000804007f */
[----:B---3--:R-:W-:Y:S05]  /*bac0*/  @!P2 BRA `(.L_x_1567) ;  /* 0xfffffffc00f0a947 */ /* 0x008fea000383ffff */
[----:B------:R-:W-:Y:S05]  /*bad0*/  BRA `(.L_x_1566) ;  /* 0xffffff5800d47947 */ /* 0x000fea000383ffff */
.L_x_1572:
[----:B--2---:R-:W-:-:S04]  /*bae0*/  IMAD.U32 R5, RZ, RZ, UR6 ;  /* 0x00000006ff057e24 */ /* 0x004fc8000f8e00ff */
[----:B------:R2:W3:Y:S03]  /*baf0*/  SYNCS.PHASECHK.TRANS64.TRYWAIT P3, [R5+URZ+0x16830], R0 ;  /* 0x01683000050075a7 */ /* 0x0004e6000806017f */
[----:B---3--:R-:W-:Y:S05]  /*bb00*/  @!P3 NANOSLEEP.SYNCS 0x989680 ;  /* 0x009896800000b95d */ /* 0x008fea0003900000 */
[----:B------:R-:W3:Y:S02]  /*bb10*/  @!P3 SYNCS.PHASECHK.TRANS64 P3, [R5+URZ+0x16830], R0 ;  /* 0x016830000500b5a7 */ /* 0x000ee4000806007f */
[----:B---3--:R-:W-:Y:S05]  /*bb20*/  @!P3 BRA `(.L_x_1572) ;  /* 0xfffffffc00ecb947 */ /* 0x008fea000383ffff */
[----:B------:R-:W-:Y:S05]  /*bb30*/  BRA `(.L_x_1569) ;  /* 0xffffff7c00847947 */ /* 0x000fea000383ffff */
.L_x_1576:
[----:B--2---:R-:W-:-:S04]  /*bb40*/  IMAD.U32 R5, RZ, RZ, UR6 ;  /* 0x00000006ff057e24 */ /* 0x004fc8000f8e00ff */
[----:B------:R2:W3:Y:S03]  /*bb50*/  SYNCS.PHASECHK.TRANS64.TRYWAIT P2, [R5+URZ+0x16850], R0 ;  /* 0x01685000050075a7 */ /* 0x0004e6000804017f */
[----:B---3--:R-:W-:Y:S05]  /*bb60*/  @!P2 NANOSLEEP.SYNCS 0x989680 ;  /* 0x009896800000a95d */ /* 0x008fea0003900000 */
[----:B------:R-:W3:Y:S02]  /*bb70*/  @!P2 SYNCS.PHASECHK.TRANS64 P2, [R5+URZ+0x16850], R0 ;  /* 0x016850000500a5a7 */ /* 0x000ee4000804007f */
[----:B---3--:R-:W-:Y:S05]  /*bb80*/  @!P2 BRA `(.L_x_1576) ;  /* 0xfffffffc00eca947 */ /* 0x008fea000383ffff */
[----:B------:R-:W-:Y:S05]  /*bb90*/  BRA `(.L_x_1573) ;  /* 0xffffff7c00f47947 */ /* 0x000fea000383ffff */
.L_x_1582:
[----:B--2---:R-:W-:-:S04]  /*bba0*/  IMAD.U32 R5, RZ, RZ, UR6 ;  /* 0x00000006ff057e24 */ /* 0x004fc8000f8e00ff */
[----:B------:R2:W3:Y:S03]  /*bbb0*/  SYNCS.PHASECHK.TRANS64.TRYWAIT P3, [R5+URZ+0x16830], R0 ;  /* 0x01683000050075a7 */ /* 0x0004e6000806017f */
[----:B---3--:R-:W-:Y:S05]  /*bbc0*/  @!P3 NANOSLEEP.SYNCS 0x989680 ;  /* 0x009896800000b95d */ /* 0x008fea0003900000 */
[----:B------:R-:W3:Y:S02]  /*bbd0*/  @!P3 SYNCS.PHASECHK.TRANS64 P3, [R5+URZ+0x16830], R0 ;  /* 0x016830000500b5a7 */ /* 0x000ee4000806007f */
[----:B---3--:R-:W-:Y:S05]  /*bbe0*/  @!P3 BRA `(.L_x_1582) ;  /* 0xfffffffc00ecb947 */ /* 0x008fea000383ffff */
[----:B------:R-:W-:Y:S05]  /*bbf0*/  BRA `(.L_x_1579) ;  /* 0xffffffa000d07947 */ /* 0x000fea000383ffff */
.L_x_1586:
[----:B--2---:R-:W-:-:S04]  /*bc00*/  IMAD.U32 R5, RZ, RZ, UR6 ;  /* 0x00000006ff057e24 */ /* 0x004fc8000f8e00ff */
[----:B------:R2:W3:Y:S03]  /*bc10*/  SYNCS.PHASECHK.TRANS64.TRYWAIT P2, [R5+URZ+0x16850], R0 ;  /* 0x01685000050075a7 */ /* 0x0004e6000804017f */
[----:B---3--:R-:W-:Y:S05]  /*bc20*/  @!P2 NANOSLEEP.SYNCS 0x989680 ;  /* 0x009896800000a95d */ /* 0x008fea0003900000 */
[----:B------:R-:W3:Y:S02]  /*bc30*/  @!P2 SYNCS.PHASECHK.TRANS64 P2, [R5+URZ+0x16850], R0 ;  /* 0x016850000500a5a7 */ /* 0x000ee4000804007f */
[----:B---3--:R-:W-:Y:S05]  /*bc40*/  @!P2 BRA `(.L_x_1586) ;  /* 0xfffffffc00eca947 */ /* 0x008fea000383ffff */
[----:B------:R-:W-:Y:S05]  /*bc50*/  BRA `(.L_x_1583) ;  /* 0xffffffa400407947 */ /* 0x000fea000383ffff */
.L_x_1591:
[----:B--2---:R-:W-:-:S04]  /*bc60*/  IMAD.U32 R7, RZ, RZ, UR5 ;  /* 0x00000005ff077e24 */ /* 0x004fc8000f8e00ff */
[----:B------:R2:W3:Y:S03]  /*bc70*/  SYNCS.PHASECHK.TRANS64.TRYWAIT P0, [R7+URZ+0x16850], R6 ;  /* 0x01685006070075a7 */ /* 0x0004e6000800017f */
[----:B---3--:R-:W-:Y:S05]  /*bc80*/  @!P0 NANOSLEEP.SYNCS 0x989680 ;  /* 0x009896800000895d */ /* 0x008fea0003900000 */
[----:B------:R-:W3:Y:S02]  /*bc90*/  @!P0 SYNCS.PHASECHK.TRANS64 P0, [R7+URZ+0x16850], R6 ;  /* 0x01685006070085a7 */ /* 0x000ee4000800007f */
[----:B---3--:R-:W-:Y:S05]  /*bca0*/  @!P0 BRA `(.L_x_1591) ;  /* 0xfffffffc00ec8947 */ /* 0x008fea000383ffff */
[----:B------:R-:W-:Y:S05]  /*bcb0*/  BRA `(.L_x_1590) ;  /* 0xffffffbc00a47947 */ /* 0x000fea000383ffff */
.L_x_1615:
[----:B------:R-:W-:Y:S02]  /*bcc0*/  IMAD.MOV.U32 R13, RZ, RZ, R16 ;  /* 0x000000ffff0d7224 */ /* 0x000fe400078e0010 */
[----:B------:R-:W-:Y:S02]  /*bcd0*/  IMAD.MOV.U32 R12, RZ, RZ, RZ ;  /* 0x000000ffff0c7224 */ /* 0x000fe400078e00ff */
[----:B------:R-:W-:Y:S02]  /*bce0*/  IMAD.MOV.U32 R11, RZ, RZ, 0x1f ;  /* 0x0000001fff0b7424 */ /* 0x000fe400078e00ff */
[----:B------:R-:W-:-:S07]  /*bcf0*/  IMAD.MOV.U32 R15, RZ, RZ, -0x1 ;  /* 0xffffffffff0f7424 */ /* 0x000fce00078e00ff */
[----:B------:R-:W-:Y:S05]  /*bd00*/  WARPSYNC.COLLECTIVE R15, `(.L_x_1665) ;  /* 0x000000000f087348 */ /* 0x000fea0003c00000 */
[----:B------:R1:W2:Y:S02]  /*bd10*/  SHFL.IDX P6, R14, R13, R12, R11 ;  /* 0x0000000c0d0e7389 */ /* 0x0002a400000c000b */
[----:B-12---:R-:W-:Y:S01]  /*bd20*/  ENDCOLLECTIVE ;  /* 0x000000000000791b */ /* 0x006fe20003800000 */
.L_x_1665:
[----:B------:R-:W-:Y:S05]  /*bd30*/  BRA `(.L_x_1666) ;  /* 0xffffffdc00ec7947 */ /* 0x000fea000383ffff */
.L_x_1616:
[----:B------:R-:W-:Y:S01]  /*bd40*/  BSSY B0, `(.L_x_1667) ;  /* 0x0000006000007945 */ /* 0x000fe20003800000 */
[----:B------:R-:W-:-:S07]  /*bd50*/  IMAD.MOV.U32 R15, RZ, RZ, -0x1 ;  /* 0xffffffffff0f7424 */ /* 0x000fce00078e00ff */
[----:B------:R-:W-:Y:S05]  /*bd60*/  WARPSYNC.COLLECTIVE R15, `(.L_x_1668) ;  /* 0x000000000f0c7348 */ /* 0x000fea0003c00000 */
[----:B------:R-:W-:Y:S02]  /*bd70*/  ELECT P6, UR62, PT ;  /* 0x00000000003e782f */ /* 0x000fe400038c0000 */
[----:B------:R-:W-:Y:S01]  /*bd80*/  MOV R14, UR62 ;  /* 0x0000003e000e7c02 */ /* 0x000fe20008000f00 */
[----:B------:R-:W-:Y:S10]  /*bd90*/  ENDCOLLECTIVE ;  /* 0x000000000000791b */ /* 0x000ff40003800000 */
.L_x_1668:
[----:B------:R-:W-:Y:S05]  /*bda0*/  BSYNC B0 ;  /* 0x0000000000007941 */ /* 0x000fea0003800000 */
.L_x_1667:
[----:B------:R-:W-:Y:S01]  /*bdb0*/  PLOP3.LUT P0, PT, P6, PT, PT, 0x80, 0x0 ;  /* 0x000000000000781c */ /* 0x000fe2000370f070 */
[----:B------:R-:W-:-:S12]  /*bdc0*/  BRA `(.L_x_1669) ;  /* 0xffffffdc00d87947 */ /* 0x000fd8000383ffff */
.L_x_1619:
[----:B--2---:R2:W3:Y:S02]  /*bdd0*/  SYNCS.PHASECHK.TRANS64.TRYWAIT P4, [R13+URZ+0x16840], R12 ;  /* 0x0168400c0d0075a7 */ /* 0x0044e4000808017f */
[----:B---3--:R-:W-:Y:S05]  /*bde0*/  @!P4 NANOSLEEP.SYNCS 0x989680 ;  /* 0x009896800000c95d */ /* 0x008fea0003900000 */
[----:B------:R-:W3:Y:S02]  /*bdf0*/  @!P4 SYNCS.PHASECHK.TRANS64 P4, [R13+URZ+0x16840], R12 ;  /* 0x0168400c0d00c5a7 */ /* 0x000ee4000808007f */
[----:B---3--:R-:W-:Y:S05]  /*be00*/  @!P4 BRA `(.L_x_1619) ;  /* 0xfffffffc00f0c947 */ /* 0x008fea000383ffff */
[----:B------:R-:W-:Y:S05]  /*be10*/  BRA `(.L_x_1670) ;  /* 0xffffffe0002c7947 */ /* 0x000fea000383ffff */
.L_x_1621:
[----:B-1----:R-:W-:-:S04]  /*be20*/  IMAD.U32 R5, RZ, RZ, UR39 ;  /* 0x00000027ff057e24 */ /* 0x002fc8000f8e00ff */
[----:B------:R1:W3:Y:S03]  /*be30*/  SYNCS.PHASECHK.TRANS64.TRYWAIT P3, [R5+URZ+0x16820], R4 ;  /* 0x01682004050075a7 */ /* 0x0002e6000806017f */
[----:B---3--:R-:W-:Y:S05]  /*be40*/  @!P3 NANOSLEEP.SYNCS 0x989680 ;  /* 0x009896800000b95d */ /* 0x008fea0003900000 */
[----:B------:R-:W3:Y:S02]  /*be50*/  @!P3 SYNCS.PHASECHK.TRANS64 P3, [R5+URZ+0x16820], R4 ;  /* 0x016820040500b5a7 */ /* 0x000ee4000806007f */
[----:B---3--:R-:W-:Y:S05]  /*be60*/  @!P3 BRA `(.L_x_1621) ;  /* 0xfffffffc00ecb947 */ /* 0x008fea000383ffff */
[----:B------:R-:W-:Y:S05]  /*be70*/  BRA `(.L_x_1671) ;  /* 0xffffffe000cc7947 */ /* 0x000fea000383ffff */
.L_x_1627:
[----:B-1----:R1:W3:Y:S02]  /*be80*/  SYNCS.PHASECHK.TRANS64.TRYWAIT P4, [R3+URZ+0x16840], R2 ;  /* 0x01684002030075a7 */ /* 0x0022e4000808017f */
[----:B---3--:R-:W-:Y:S05]  /*be90*/  @!P4 NANOSLEEP.SYNCS 0x989680 ;  /* 0x009896800000c95d */ /* 0x008fea0003900000 */
[----:B------:R-:W3:Y:S02]  /*bea0*/  @!P4 SYNCS.PHASECHK.TRANS64 P4, [R3+URZ+0x16840], R2 ;  /* 0x016840020300c5a7 */ /* 0x000ee4000808007f */
[----:B---3--:R-:W-:Y:S05]  /*beb0*/  @!P4 BRA `(.L_x_1627) ;  /* 0xfffffffc00f0c947 */ /* 0x008fea000383ffff */
[----:B------:R-:W-:Y:S05]  /*bec0*/  BRA `(.L_x_1672) ;  /* 0xffffffe4006c7947 */ /* 0x000fea000383ffff */
.L_x_1629:
[----:B-1----:R1:W3:Y:S02]  /*bed0*/  SYNCS.PHASECHK.TRANS64.TRYWAIT P4, [R2+URZ+0x60], R3 ;  /* 0x00006003020075a7 */ /* 0x0022e4000808017f */
[----:B---3--:R-:W-:Y:S05]  /*bee0*/  @!P4 NANOSLEEP.SYNCS 0x989680 ;  /* 0x009896800000c95d */ /* 0x008fea0003900000 */
[----:B------:R-:W3:Y:S02]  /*bef0*/  @!P4 SYNCS.PHASECHK.TRANS64 P4, [R2+URZ+0x60], R3 ;  /* 0x000060030200c5a7 */ /* 0x000ee4000808007f */
[----:B---3--:R-:W-:Y:S05]  /*bf00*/  @!P4 BRA `(.L_x_1629) ;  /* 0xfffffffc00f0c947 */ /* 0x008fea000383ffff */
[----:B------:R-:W-:Y:S05]  /*bf10*/  BRA `(.L_x_1673) ;  /* 0xffffffe400c07947 */ /* 0x000fea000383ffff */
.L_x_1635:
[----:B-1----:R1:W2:Y:S02]  /*bf20*/  SYNCS.PHASECHK.TRANS64.TRYWAIT P4, [R4+URZ+0x16840], R3 ;  /* 0x01684003040075a7 */ /* 0x0022a4000808017f */
[----:B--2---:R-:W-:Y:S05]  /*bf30*/  @!P4 NANOSLEEP.SYNCS 0x989680 ;  /* 0x009896800000c95d */ /* 0x004fea0003900000 */
[----:B------:R-:W2:Y:S02]  /*bf40*/  @!P4 SYNCS.PHASECHK.TRANS64 P4, [R4+URZ+0x16840], R3 ;  /* 0x016840030400c5a7 */ /* 0x000ea4000808007f */
[----:B--2---:R-:W-:Y:S05]  /*bf50*/  @!P4 BRA `(.L_x_1635) ;  /* 0xfffffffc00f0c947 */ /* 0x004fea000383ffff */
[----:B------:R-:W-:Y:S05]  /*bf60*/  BRA `(.L_x_1674) ;  /* 0xffffffe800b87947 */ /* 0x000fea000383ffff */
.L_x_1637:
[----:B-1----:R1:W2:Y:S02]  /*bf70*/  SYNCS.PHASECHK.TRANS64.TRYWAIT P4, [R4+URZ+0x60], R19 ;  /* 0x00006013040075a7 */ /* 0x0022a4000808017f */
[----:B--2---:R-:W-:Y:S05]  /*bf80*/  @!P4 NANOSLEEP.SYNCS 0x989680 ;  /* 0x009896800000c95d */ /* 0x004fea0003900000 */
[----:B------:R-:W2:Y:S02]  /*bf90*/  @!P4 SYNCS.PHASECHK.TRANS64 P4, [R4+URZ+0x60], R19 ;  /* 0x000060130400c5a7 */ /* 0x000ea4000808007f */
[----:B--2---:R-:W-:Y:S05]  /*bfa0*/  @!P4 BRA `(.L_x_1637) ;  /* 0xfffffffc00f0c947 */ /* 0x004fea000383ffff */
[----:B------:R-:W-:Y:S05]  /*bfb0*/  BRA `(.L_x_1675) ;  /* 0xffffffec000c7947 */ /* 0x000fea000383ffff */
.L_x_1642:
[----:B-1----:R1:W2:Y:S02]  /*bfc0*/  SYNCS.PHASECHK.TRANS64.TRYWAIT P4, [R3+URZ+0x16840], R4 ;  /* 0x01684004030075a7 */ /* 0x0022a4000808017f */
[----:B--2---:R-:W-:Y:S05]  /*bfd0*/  @!P4 NANOSLEEP.SYNCS 0x989680 ;  /* 0x009896800000c95d */ /* 0x004fea0003900000 */
[----:B------:R-:W2:Y:S02]  /*bfe0*/  @!P4 SYNCS.PHASECHK.TRANS64 P4, [R3+URZ+0x16840], R4 ;  /* 0x016840040300c5a7 */ /* 0x000ea4000808007f */
[----:B--2---:R-:W-:Y:S05]  /*bff0*/  @!P4 BRA `(.L_x_1642) ;  /* 0xfffffffc00f0c947 */ /* 0x004fea000383ffff */
[----:B------:R-:W-:Y:S05]  /*c000*/  BRA `(.L_x_1676) ;  /* 0xffffffec00dc7947 */ /* 0x000fea000383ffff */
.L_x_1644:
[----:B-1----:R1:W2:Y:S02]  /*c010*/  SYNCS.PHASECHK.TRANS64.TRYWAIT P4, [R3+URZ+0x60], R12 ;  /* 0x0000600c030075a7 */ /* 0x0022a4000808017f */
[----:B--2---:R-:W-:Y:S05]  /*c020*/  @!P4 NANOSLEEP.SYNCS 0x989680 ;  /* 0x009896800000c95d */ /* 0x004fea0003900000 */
[----:B------:R-:W2:Y:S02]  /*c030*/  @!P4 SYNCS.PHASECHK.TRANS64 P4, [R3+URZ+0x60], R12 ;  /* 0x0000600c0300c5a7 */ /* 0x000ea4000808007f */
[----:B--2---:R-:W-:Y:S05]  /*c040*/  @!P4 BRA `(.L_x_1644) ;  /* 0xfffffffc00f0c947 */ /* 0x004fea000383ffff */
[----:B------:R-:W-:Y:S05]  /*c050*/  BRA `(.L_x_1677) ;  /* 0xfffffff000307947 */ /* 0x000fea000383ffff */
.L_x_1651:
[----:B-1----:R1:W2:Y:S02]  /*c060*/  SYNCS.PHASECHK.TRANS64.TRYWAIT P0, [R3+URZ+0x16860], R0 ;  /* 0x01686000030075a7 */ /* 0x0022a4000800017f */
[----:B--2---:R-:W-:Y:S05]  /*c070*/  @!P0 NANOSLEEP.SYNCS 0x989680 ;  /* 0x009896800000895d */ /* 0x004fea0003900000 */
[----:B------:R-:W2:Y:S02]  /*c080*/  @!P0 SYNCS.PHASECHK.TRANS64 P0, [R3+URZ+0x16860], R0 ;  /* 0x01686000030085a7 */ /* 0x000ea4000800007f */
[----:B--2---:R-:W-:Y:S05]  /*c090*/  @!P0 BRA `(.L_x_1651) ;  /* 0xfffffffc00f08947 */ /* 0x004fea000383ffff */
[----:B------:R-:W-:Y:S05]  /*c0a0*/  BRA `(.L_x_1678) ;  /* 0xfffffff000e87947 */ /* 0x000fea000383ffff */
.L_x_1653:
[----:B------:R-:W-:Y:S01]  /*c0b0*/  BSSY B0, `(.L_x_1679) ;  /* 0x0000007000007945 */ /* 0x000fe20003800000 */
[----:B------:R-:W-:Y:S02]  /*c0c0*/  IMAD.MOV.U32 R12, RZ, RZ, RZ ;  /* 0x000000ffff0c7224 */ /* 0x000fe400078e00ff */
[----:B------:R-:W-:Y:S02]  /*c0d0*/  IMAD.MOV.U32 R11, RZ, RZ, 0x1f ;  /* 0x0000001fff0b7424 */ /* 0x000fe400078e00ff */
[----:B------:R-:W-:-:S07]  /*c0e0*/  IMAD.MOV.U32 R15, RZ, RZ, -0x1 ;  /* 0xffffffffff0f7424 */ /* 0x000fce00078e00ff */
[----:B---3--:R-:W-:Y:S05]  /*c0f0*/  WARPSYNC.COLLECTIVE R15, `(.L_x_1680) ;  /* 0x000000000f087348 */ /* 0x008fea0003c00000 */
[----:B------:R1:W2:Y:S02]  /*c100*/  SHFL.IDX P6, R14, R13, R12, R11 ;  /* 0x0000000c0d0e7389 */ /* 0x0002a400000c000b */
[----:B-123--:R-:W-:Y:S01]  /*c110*/  ENDCOLLECTIVE ;  /* 0x000000000000791b */ /* 0x00efe20003800000 */
.L_x_1680:
[----:B------:R-:W-:Y:S05]  /*c120*/  BSYNC B0 ;  /* 0x0000000000007941 */ /* 0x000fea0003800000 */
.L_x_1679:
[----:B------:R-:W-:Y:S05]  /*c130*/  BRA `(.L_x_1681) ;  /* 0xfffffff400487947 */ /* 0x000fea000383ffff */
.L_x_1655:
[----:B--2---:R2:W3:Y:S02]  /*c140*/  SYNCS.PHASECHK.TRANS64.TRYWAIT P0, [R7+URZ+0x16820], R0 ;  /* 0x01682000070075a7 */ /* 0x0044e4000800017f */
[----:B---3--:R-:W-:Y:S05]  /*c150*/  @!P0 NANOSLEEP.SYNCS 0x989680 ;  /* 0x009896800000895d */ /* 0x008fea0003900000 */
[----:B------:R-:W3:Y:S02]  /*c160*/  @!P0 SYNCS.PHASECHK.TRANS64 P0, [R7+URZ+0x16820], R0 ;  /* 0x01682000070085a7 */ /* 0x000ee4000800007f */
[----:B---3--:R-:W-:Y:S05]  /*c170*/  @!P0 BRA `(.L_x_1655) ;  /* 0xfffffffc00f08947 */ /* 0x008fea000383ffff */
[----:B------:R-:W-:Y:S05]  /*c180*/  BRA `(.L_x_1682) ;  /* 0xfffffff400907947 */ /* 0x000fea000383ffff */
.L_x_1659:
[----:B--2---:R2:W3:Y:S02]  /*c190*/  SYNCS.PHASECHK.TRANS64.TRYWAIT P1, [R5+URZ], R4 ;  /* 0x00000004050075a7 */ /* 0x0044e4000802017f */
[----:B---3--:R-:W-:Y:S05]  /*c1a0*/  @!P1 NANOSLEEP.SYNCS 0x989680 ;  /* 0x009896800000995d */ /* 0x008fea0003900000 */
[----:B------:R-:W3:Y:S02]  /*c1b0*/  @!P1 SYNCS.PHASECHK.TRANS64 P1, [R5+URZ], R4 ;  /* 0x00000004050095a7 */ /* 0x000ee4000802007f */
[----:B---3--:R-:W-:Y:S05]  /*c1c0*/  @!P1 BRA `(.L_x_1659) ;  /* 0xfffffffc00f09947 */ /* 0x008fea000383ffff */
[----:B------:R-:W-:Y:S05]  /*c1d0*/  BRA `(.L_x_1683) ;  /* 0xfffffff400d87947 */ /* 0x000fea000383ffff */
.L_x_1660:
[----:B---3--:R3:W4:Y:S02]  /*c1e0*/  SYNCS.PHASECHK.TRANS64.TRYWAIT P1, [R3+URZ], R0 ;  /* 0x00000000030075a7 */ /* 0x008724000802017f */
[----:B----4-:R-:W-:Y:S05]  /*c1f0*/  @!P1 NANOSLEEP.SYNCS 0x989680 ;  /* 0x009896800000995d */ /* 0x010fea0003900000 */
[----:B------:R-:W4:Y:S02]  /*c200*/  @!P1 SYNCS.PHASECHK.TRANS64 P1, [R3+URZ], R0 ;  /* 0x00000000030095a7 */ /* 0x000f24000802007f */
[----:B----4-:R-:W-:Y:S05]  /*c210*/  @!P1 BRA `(.L_x_1660) ;  /* 0xfffffffc00f09947 */ /* 0x010fea000383ffff */
[----:B------:R-:W-:Y:S05]  /*c220*/  BRA `(.L_x_1684) ;  /* 0xfffffff400cc7947 */ /* 0x000fea000383ffff */
.L_x_1662:
[----:B--2---:R2:W3:Y:S02]  /*c230*/  SYNCS.PHASECHK.TRANS64.TRYWAIT P0, [R5+URZ], R4 ;  /* 0x00000004050075a7 */ /* 0x0044e4000800017f */
[----:B---3--:R-:W-:Y:S05]  /*c240*/  @!P0 NANOSLEEP.SYNCS 0x989680 ;  /* 0x009896800000895d */ /* 0x008fea0003900000 */
[----:B------:R-:W3:Y:S02]  /*c250*/  @!P0 SYNCS.PHASECHK.TRANS64 P0, [R5+URZ], R4 ;  /* 0x00000004050085a7 */ /* 0x000ee4000800007f */
[----:B---3--:R-:W-:Y:S05]  /*c260*/  @!P0 BRA `(.L_x_1662) ;  /* 0xfffffffc00f08947 */ /* 0x008fea000383ffff */
[----:B------:R-:W-:Y:S05]  /*c270*/  BRA `(.L_x_1685) ;  /* 0xfffffff400d07947 */ /* 0x000fea000383ffff */
.L_x_1686:
        /* <DEDUP_REMOVED lines=16> */
.L_x_2282:


//--------------------- .text._ZN7cutlass13device_kernelIN5flash11enable_sm90INS1_16FlashAttnFwdSm90INS1_25CollectiveMainloopFwdSm90ILi2EN4cute5tupleIJNS5_1CILi1EEES8_S8_EEENS6_IJNS7_ILi192EEENS7_ILi128EEENS7_ILi64EEEEEELi64ENS_6half_tEfNS_4arch4Sm90ELb1ELb0ELb0ELb1ELb0ELb0ELb0ELb1ELb1ELb0ELb0ELb0EEENS1_21CollectiveEpilogueFwdINS6_IJSA_SC_SB_EEES9_SE_SG_Li384ELb1ELb0ELb0ELb0EEENS1_36VarlenDynamicPersistentTileSchedulerILi192ELi128ELi384ELi32ELb0ELb0ELb1ELb1ELb1ELb1EEEEEEEEEvNT_6ParamsE --------------------------
	.section	.text._ZN7cutlass13device_kernelIN5flash11enable_sm90INS1_16FlashAttnFwdSm90INS1_25CollectiveMainloopFwdSm90ILi2EN4cute5tupleIJNS5_1CILi1EEES8_S8_EEENS6_IJNS7_ILi192EEENS7_ILi128EEENS7_ILi64EEEEEELi64ENS_6half_tEfNS_4arch4Sm90ELb1ELb0ELb0ELb1ELb0ELb0ELb0ELb1ELb1ELb0ELb0ELb0EEENS1_21CollectiveEpilogueFwdINS6_IJSA_SC_SB_EEES9_SE_SG_Li384ELb1ELb0ELb0ELb0EEENS1_36VarlenDynamicPersistentTileSchedulerILi192ELi128ELi384ELi32ELb0ELb0ELb1ELb1ELb1ELb1EEEEEEEEEvNT_6ParamsE,"ax",@progbits
	.align	128
.text._ZN7cutlass13device_kernelIN5flash11enable_sm90INS1_16FlashAttnFwdSm90INS1_25CollectiveMainloopFwdSm90ILi2EN4cute5tupleIJNS5_1CILi1EEES8_S8_EEENS6_IJNS7_ILi192EEENS7_ILi128EEENS7_ILi64EEEEEELi64ENS_6half_tEfNS_4arch4Sm90ELb1ELb0ELb0ELb1ELb0ELb0ELb0ELb1ELb1ELb0ELb0ELb0EEENS1_21CollectiveEpilogueFwdINS6_IJSA_SC_SB_EEES9_SE_SG_Li384ELb1ELb0ELb0ELb0EEENS1_36VarlenDynamicPersistentTileSchedulerILi192ELi128ELi384ELi32ELb0ELb0ELb1ELb1ELb1ELb1EEEEEEEEEvNT_6ParamsE:
        .type           _ZN7cutlass13device_kernelIN5flash11enable_sm90INS1_16FlashAttnFwdSm90INS1_25CollectiveMainloopFwdSm90ILi2EN4cute5tupleIJNS5_1CILi1EEES8_S8_EEENS6_IJNS7_ILi192EEENS7_ILi128EEENS7_ILi64EEEEEELi64ENS_6half_tEfNS_4arch4Sm90ELb1ELb0ELb0ELb1ELb0ELb0ELb0ELb1ELb1ELb0ELb0ELb0EEENS1_21CollectiveEpilogueFwdINS6_IJSA_SC_SB_EEES9_SE_SG_Li384ELb1ELb0ELb0ELb0EEENS1_36VarlenDynamicPersistentTileSchedulerILi192ELi128ELi384ELi32ELb0ELb0ELb1ELb1ELb1ELb1EEEEEEEEEvNT_6ParamsE,@function
        .size           _ZN7cutlass13device_kernelIN5flash11enable_sm90INS1_16FlashAttnFwdSm90INS1_25CollectiveMainloopFwdSm90ILi2EN4cute5tupleIJNS5_1CILi1EEES8_S8_EEENS6_IJNS7_ILi192EEENS7_ILi128EEENS7_ILi64EEEEEELi64ENS_6half_tEfNS_4arch4Sm90ELb1ELb0ELb0ELb1ELb0ELb0ELb0ELb1ELb1ELb0ELb0ELb0EEENS1_21CollectiveEpilogueFwdINS6_IJSA_SC_SB_EEES9_SE_SG_Li384ELb1ELb0ELb0ELb0EEENS1_36VarlenDynamicPersistentTileSchedulerILi192ELi128ELi384ELi32ELb0ELb0ELb1ELb1ELb1ELb1EEEEEEEEEvNT_6ParamsE,(.L_x_2283 - _ZN7cutlass13device_kernelIN5flash11enable_sm90INS1_16FlashAttnFwdSm90INS1_25CollectiveMainloopFwdSm90ILi2EN4cute5tupleIJNS5_1CILi1EEES8_S8_EEENS6_IJNS7_ILi192EEENS7_ILi128EEENS7_ILi64EEEEEELi64ENS_6half_tEfNS_4arch4Sm90ELb1ELb0ELb0ELb1ELb0ELb0ELb0ELb1ELb1ELb0ELb0ELb0EEENS1_21CollectiveEpilogueFwdINS6_IJSA_SC_SB_EEES9_SE_SG_Li384ELb1ELb0ELb0ELb0EEENS1_36VarlenDynamicPersistentTileSchedulerILi192ELi128ELi384ELi32ELb0ELb0ELb1ELb1ELb1ELb1EEEEEEEEEvNT_6ParamsE)
        .other          _ZN7cutlass13device_kernelIN5flash11enable_sm90INS1_16FlashAttnFwdSm90INS1_25CollectiveMainloopFwdSm90ILi2EN4cute5tupleIJNS5_1CILi1EEES8_S8_EEENS6_IJNS7_ILi192EEENS7_ILi128EEENS7_ILi64EEEEEELi64ENS_6half_tEfNS_4arch4Sm90ELb1ELb0ELb0ELb1ELb0ELb0ELb0ELb1ELb1ELb0ELb0ELb0EEENS1_21CollectiveEpilogueFwdINS6_IJSA_SC_SB_EEES9_SE_SG_Li384ELb1ELb0ELb0ELb0EEENS1_36VarlenDynamicPersistentTileSchedulerILi192ELi128ELi384ELi32ELb0ELb0ELb1ELb1ELb1ELb1EEEEEEEEEvNT_6ParamsE,@"STO_CUDA_ENTRY STV_DEFAULT"
_ZN7cutlass13device_kernelIN5flash11enable_sm90INS1_16FlashAttnFwdSm90INS1_25CollectiveMainloopFwdSm90ILi2EN4cute5tupleIJNS5_1CILi1EEES8_S8_EEENS6_IJNS7_ILi192EEENS7_ILi128EEENS7_ILi64EEEEEELi64ENS_6half_tEfNS_4arch4Sm90ELb1ELb0ELb0ELb1ELb0ELb0ELb0ELb1ELb1ELb0ELb0ELb0EEENS1_21CollectiveEpilogueFwdINS6_IJSA_SC_SB_EEES9_SE_SG_Li384ELb1ELb0ELb0ELb0EEENS1_36VarlenDynamicPersistentTileSchedulerILi192ELi128ELi384ELi32ELb0ELb0ELb1ELb1ELb1ELb1EEEEEEEEEvNT_6ParamsE:
        /* <DEDUP_REMOVED lines=21> */
.L_x_1688:
[----:B------:R-:W-:Y:S05]  /*0150*/  BSYNC B0 ;  /* 0x0000000000007941 */ /* 0x000fea0003800000 */
.L_x_1687:
        /* <DEDUP_REMOVED lines=41> */
.L_x_1689:
        /* <DEDUP_REMOVED lines=22> */
.L_x_1690:
        /* <DEDUP_REMOVED lines=18> */
.L_x_1691:
        /* <DEDUP_REMOVED lines=22> */
.L_x_1692:
        /* <DEDUP_REMOVED lines=22> */
.L_x_1693:
[----:B------:R-:W-:Y:S01]  /*0930*/  PLOP3.LUT P0, PT, PT, PT, UP0, 0x80, 0x0 ;  /* 0x000000000000781c */ /* 0x000fe20003f0f008 */
[----:B------:R-:W-:Y:S01]  /*0940*/  UMOV UR36, 0x1 ;  /* 0x0000000100247882 */ /* 0x000fe20000000000 */
[----:B------:R-:W-:Y:S01]  /*0950*/  NOP ;  /* 0x0000000000007918 */ /* 0x000fe20000000000 */
[----:B------:R-:W-:Y:S01]  /*0960*/  USEL UR36, UR36, 0x2, !UP0 ;  /* 0x0000000224247887 */ /* 0x000fe2000c000000 */
[----:B------:R-:W-:Y:S01]  /*0970*/  ULDC.64 UR38, c[0x0][0x208] ;  /* 0x0000820000267ab9 */ /* 0x000fe20000000a00 */
[----:B012-4-:R-:W-:Y:S08]  /*0980*/  BAR.SYNC.DEFER_BLOCKING 0x0 ;  /* 0x0000000000007b1d */ /* 0x017ff00000010000 */
[----:B------:R-:W-:Y:S05]  /*0990*/  @!P0 BRA `(.L_x_1694) ;  /* 0x0000009000dc8947 */ /* 0x000fea0003800000 */
.L_x_1695:
        /* <DEDUP_REMOVED lines=29> */
[----:B------:R-:W-:Y:S01]  /*0b70*/  LEA.HI R2, R0, R155, RZ, 0x4 ;  /* 0x0000009b00027211 */ /* 0x000fe200078f20ff */
[----:B------:R-:W-:Y:S01]  /*0b80*/  IMAD.SHL.U32 R5, R3, 0x20, RZ ;  /* 0x0000002003057824 */ /* 0x000fe200078e00ff */
[----:B------:R-:W-:Y:S01]  /*0b90*/  SHF.R.S32.HI R153, RZ, 0x7, R153 ;  /* 0x00000007ff997819 */ /* 0x000fe20000011499 */
[----:B------:R-:W-:Y:S01]  /*0ba0*/  IMAD.IADD R152, R155, 0x1, -R152 ;  /* 0x000000019b987824 */ /* 0x000fe200078e0a98 */
[----:B------:R-:W-:Y:S02]  /*0bb0*/  SHF.R.S32.HI R3, RZ, 0x4, R2 ;  /* 0x00000004ff037819 */ /* 0x000fe40000011402 */
[----:B------:R-:W-:Y:S02]  /*0bc0*/  LOP3.LUT R4, R2, 0x3fffff0, RZ, 0xc0, !PT ;  /* 0x03fffff002047812 */ /* 0x000fe400078ec0ff */
[----:B------:R-:W-:-:S02]  /*0bd0*/  SHF.R.S32.HI R7, RZ, 0x1f, R152 ;  /* 0x0000001fff077819 */ /* 0x000fc40000011498 */
[----:B------:R-:W-:Y:S01]  /*0be0*/  LEA.HI R2, R2, R3, RZ, 0x1 ;  /* 0x0000000302027211 */ /* 0x000fe200078f08ff */
[----:B------:R-:W-:Y:S01]  /*0bf0*/  IMAD.IADD R4, R155, 0x1, -R4 ;  /* 0x000000019b047824 */ /* 0x000fe200078e0a04 */
[----:B------:R-:W-:Y:S02]  /*0c00*/  LEA.HI R8, R7, R152, RZ, 0x2 ;  /* 0x0000009807087211 */ /* 0x000fe400078f10ff */
[----:B------:R-:W-:Y:S02]  /*0c10*/  LOP3.LUT R5, R5, 0xfffffc00, RZ, 0xc0, !PT ;  /* 0xfffffc0005057812 */ /* 0x000fe400078ec0ff */
[--C-:B------:R-:W-:Y:S02]  /*0c20*/  SHF.R.S32.HI R9, RZ, 0x2, R8.reuse ;  /* 0x00000002ff097819 */ /* 0x100fe40000011408 */
[----:B------:R-:W-:Y:S01]  /*0c30*/  SHF.R.S32.HI R6, RZ, 0x1f, R8 ;  /* 0x0000001fff067819 */ /* 0x000fe20000011408 */
[----:B------:R-:W-:Y:S01]  /*0c40*/  IMAD R5, R4, 0x40, R5 ;  /* 0x0000004004057824 */ /* 0x000fe200078e0205 */
[----:B------:R-:W-:-:S02]  /*0c50*/  LOP3.LUT R2, R2, 0x1ffffffe, RZ, 0xc0, !PT ;  /* 0x1ffffffe02027812 */ /* 0x000fc400078ec0ff */
[----:B------:R-:W-:Y:S01]  /*0c60*/  LEA.HI R10, R6, R9, RZ, 0x3 ;  /* 0x00000009060a7211 */ /* 0x000fe200078f18ff */
[----:B------:R-:W-:Y:S01]  /*0c70*/  IMAD.HI R6, R153, 0x55555556, RZ ;  /* 0x5555555699067827 */ /* 0x000fe200078e02ff */
[----:B------:R-:W-:Y:S02]  /*0c80*/  LEA.HI R7, R7, R152, RZ, 0x5 ;  /* 0x0000009807077211 */ /* 0x000fe400078f28ff */
[----:B------:R-:W-:Y:S01]  /*0c90*/  LOP3.LUT R10, R10, 0xfffffff8, RZ, 0xc0, !PT ;  /* 0xfffffff80a0a7812 */ /* 0x000fe200078ec0ff */
[----:B------:R-:W-:Y:S01]  /*0ca0*/  IMAD.IADD R2, R3, 0x1, -R2 ;  /* 0x0000000103027824 */ /* 0x000fe200078e0a02 */
[----:B------:R-:W-:Y:S02]  /*0cb0*/  LEA.HI R0, R0, R155, RZ, 0x3 ;  /* 0x0000009b00007211 */ /* 0x000fe400078f18ff */
[----:B------:R-:W-:Y:S01]  /*0cc0*/  LEA.HI R6, R6, R6, RZ, 0x1 ;  /* 0x0000000606067211 */ /* 0x000fe200078f08ff */
[----:B------:R-:W-:Y:S01]  /*0cd0*/  IMAD R154, R2, 0x8, R5 ;  /* 0x00000008029a7824 */ /* 0x000fe200078e0205 */
[----:B------:R-:W-:Y:S01]  /*0ce0*/  SHF.R.S32.HI R7, RZ, 0x5, R7 ;  /* 0x00000005ff077819 */ /* 0x000fe20000011407 */
[----:B------:R-:W-:Y:S01]  /*0cf0*/  IMAD.IADD R10, R9, 0x1, -R10 ;  /* 0x00000001090a7824 */ /* 0x000fe200078e0a0a */
[----:B------:R-:W-:Y:S01]  /*0d00*/  LOP3.LUT R2, R0, 0x1ffffff8, RZ, 0xc0, !PT ;  /* 0x1ffffff800027812 */ /* 0x000fe200078ec0ff */
[----:B------:R-:W-:Y:S01]  /*0d10*/  IMAD R6, R6, -0x3, R153 ;  /* 0xfffffffd06067824 */ /* 0x000fe200078e0299 */
[----:B------:R-:W-:Y:S01]  /*0d20*/  LOP3.LUT R3, R8, 0x7ffffffc, RZ, 0xc0, !PT ;  /* 0x7ffffffc08037812 */ /* 0x000fe200078ec0ff */
[----:B------:R-:W-:Y:S01]  /*0d30*/  IMAD R7, R7, 0x10, R10 ;  /* 0x0000001007077824 */ /* 0x000fe200078e020a */
[----:B------:R-:W-:Y:S01]  /*0d40*/  SHF.R.S32.HI R16, RZ, 0x3, R0 ;  /* 0x00000003ff107819 */ /* 0x000fe20000011400 */
[----:B------:R-:W-:-:S02]  /*0d50*/  IMAD.IADD R2, R155, 0x1, -R2 ;  /* 0x000000019b027824 */ /* 0x000fc400078e0a02 */
[----:B------:R-:W-:Y:S02]  /*0d60*/  IMAD R19, R6, 0x40, R7 ;  /* 0x0000004006137824 */ /* 0x000fe400078e0207 */
[----:B------:R-:W-:Y:S02]  /*0d70*/  IMAD.SHL.U32 R22, R2, 0x8, RZ ;  /* 0x0000000802167824 */ /* 0x000fe400078e00ff */
[----:B------:R-:W-:-:S07]  /*0d80*/  IMAD.IADD R18, R152, 0x1, -R3 ;  /* 0x0000000198127824 */ /* 0x000fce00078e0a03 */
.L_x_1749:
[----:B0-----:R-:W0:Y:S01]  /*0d90*/  LDC.64 R2, c[0x0][0xc60] ;  /* 0x00031800ff027b82 */ /* 0x001e220000000a00 */
        /* <DEDUP_REMOVED lines=13> */
[----:B------:R-:W-:-:S04]  /*0e70*/  @UP0 ULEA UR6, UP2, UR46, UR6, 0x2 ;  /* 0x000000062e060291 */ /* 0x000fc8000f84103f */
[----:B------:R-:W-:Y:S02]  /*0e80*/  @UP0 ULEA.HI.X UR7, UR46, UR7, UR45, 0x2, UP2 ;  /* 0x000000072e070291 */ /* 0x000fe400090f142d */
[----:B------:R-:W-:Y:S01]  /*0e90*/  @UP1 ULEA UR8, UP0, UR46, UR8, 0x2 ;  /* 0x000000082e081291 */ /* 0x000fe2000f80103f */
[----:B------:R-:W-:-:S03]  /*0ea0*/  IMAD.U32 R2, RZ, RZ, UR6 ;  /* 0x00000006ff027e24 */ /* 0x000fc6000f8e00ff */
[----:B------:R-:W-:Y:S01]  /*0eb0*/  @UP1 ULEA.HI.X UR9, UR46, UR9, UR45, 0x2, UP0 ;  /* 0x000000092e091291 */ /* 0x000fe200080f142d */
[----:B------:R-:W-:Y:S01]  /*0ec0*/  IMAD.U32 R3, RZ, RZ, UR7 ;  /* 0x00000007ff037e24 */ /* 0x000fe2000f8e00ff */
[----:B------:R-:W-:Y:S01]  /*0ed0*/  ULDC.64 UR6, c[0x0][0x3f8] ;  /* 0x0000fe0000067ab9 */ /* 0x000fe20000000a00 */
[----:B---345:R-:W-:-:S03]  /*0ee0*/  IMAD.U32 R4, RZ, RZ, UR8 ;  /* 0x00000008ff047e24 */ /* 0x038fc6000f8e00ff */
[----:B------:R-:W-:Y:S01]  /*0ef0*/  IMAD.U32 R5, RZ, RZ, UR9 ;  /* 0x00000009ff057e24 */ /* 0x000fe2000f8e00ff */
[----:B------:R-:W2:Y:S01]  /*0f00*/  @P0 LDG.E R2, desc[UR38][R2.64] ;  /* 0x0000002602020981 */ /* 0x000ea2000c1e1900 */
[----:B------:R-:W-:Y:S01]  /*0f10*/  UISETP.NE.U32.AND UP0, UPT, UR6, URZ, UPT ;  /* 0x0000003f0600728c */ /* 0x000fe2000bf05070 */
[----:B------:R-:W-:Y:S02]  /*0f20*/  ULDC.64 UR8, c[0x0][0xa20] ;  /* 0x0002880000087ab9 */ /* 0x000fe40000000a00 */
[----:B------:R-:W3:Y:S01]  /*0f30*/  @P2 LDG.E R4, desc[UR38][R4.64] ;  /* 0x0000002604042981 */ /* 0x000ee2000c1e1900 */
[----:B------:R-:W-:Y:S01]  /*0f40*/  UISETP.NE.AND.EX UP0, UPT, UR7, URZ, UPT, UP0 ;  /* 0x0000003f0700728c */ /* 0x000fe2000bf05300 */
[----:B------:R-:W-:Y:S01]  /*0f50*/  ISETP.NE.U32.AND P1, PT, RZ, UR8, PT ;  /* 0x00000008ff007c0c */ /* 0x000fe2000bf25070 */
[----:B------:R-:W-:Y:S01]  /*0f60*/  ULDC UR6, c[0x0][0x2e0] ;  /* 0x0000b80000067ab9 */ /* 0x000fe20000000800 */
[----:B------:R-:W-:Y:S01]  /*0f70*/  UMOV UR49, URZ ;  /* 0x0000003f00317c82 */ /* 0x000fe20008000000 */
[----:B------:R-:W-:Y:S01]  /*0f80*/  USEL UR4, UR4, 0x1, UP0 ;  /* 0x0000000104047887 */ /* 0x000fe20008000000 */
[----:B------:R-:W-:Y:S01]  /*0f90*/  ISETP.NE.AND.EX P1, PT, RZ, UR9, PT, P1 ;  /* 0x00000009ff007c0c */ /* 0x000fe2000bf25310 */
[----:B------:R-:W-:Y:S01]  /*0fa0*/  ULDC UR50, c[0x0][0x288] ;  /* 0x0000a20000327ab9 */ /* 0x000fe20000000800 */
[----:B------:R-:W-:Y:S01]  /*0fb0*/  UMOV UR44, UR5 ;  /* 0x00000005002c7c82 */ /* 0x000fe20008000000 */
[----:B------:R-:W-:Y:S01]  /*0fc0*/  UIMAD UR6, UR4, UR6, URZ ;  /* 0x00000006040672a4 */ /* 0x000fe2000f8e023f */
[----:B--2---:R-:W-:-:S02]  /*0fd0*/  @P0 R2UR UR49, R2 ;  /* 0x00000000023102ca */ /* 0x004fc400000e0000 */
[----:B---3--:R-:W-:Y:S01]  /*0fe0*/  @P2 R2UR UR50, R4 ;  /* 0x00000000043222ca */ /* 0x008fe200000e0000 */
[----:B-1----:R-:W-:-:S14]  /*0ff0*/  @P2 BRA `(.L_x_1696) ;  /* 0x0000000000342947 */ /* 0x002fdc0003800000 */
        /* <DEDUP_REMOVED lines=13> */
.L_x_1696:
[----:B------:R-:W-:Y:S01]  /*10d0*/  UMOV UR43, UR51 ;  /* 0x00000033002b7c82 */ /* 0x000fe20008000000 */
[----:B------:R-:W-:Y:S05]  /*10e0*/  @!P1 BRA `(.L_x_1697) ;  /* 0x00000000001c9947 */ /* 0x000fea0003800000 */
[----:B------:R-:W-:-:S04]  /*10f0*/  ULEA UR4, UP0, UR46, UR8, 0x2 ;  /* 0x000000082e047291 */ /* 0x000fc8000f80103f */
[----:B------:R-:W-:Y:S02]  /*1100*/  ULEA.HI.X UR5, UR46, UR9, UR45, 0x2, UP0 ;  /* 0x000000092e057291 */ /* 0x000fe400080f142d */
[----:B------:R-:W-:-:S04]  /*1110*/  IMAD.U32 R2, RZ, RZ, UR4 ;  /* 0x00000004ff027e24 */ /* 0x000fc8000f8e00ff */
[----:B------:R-:W-:-:S05]  /*1120*/  IMAD.U32 R3, RZ, RZ, UR5 ;  /* 0x00000005ff037e24 */ /* 0x000fca000f8e00ff */
[----:B------:R-:W2:Y:S02]  /*1130*/  LDG.E R2, desc[UR38][R2.64] ;  /* 0x0000002602027981 */ /* 0x000ea4000c1e1900 */
[----:B--2---:R-:W-:Y:S01]  /*1140*/  R2UR UR6, R2 ;  /* 0x00000000020672ca */ /* 0x004fe200000e0000 */
[----:B------:R-:W-:-:S14]  /*1150*/  BRA `(.L_x_1698) ;  /* 0x0000000000347947 */ /* 0x000fdc0003800000 */
.L_x_1697:
        /* <DEDUP_REMOVED lines=13> */
.L_x_1698:
[----:B------:R-:W-:Y:S01]  /*1230*/  UMOV UR5, 0xc0 ;  /* 0x000000c000057882 */ /* 0x000fe20000000000 */
[----:B------:R-:W-:Y:S01]  /*1240*/  UIADD3 UR49, -UR49, UR6, URZ ;  /* 0x0000000631317290 */ /* 0x000fe2000fffe13f */
[----:B------:R-:W-:Y:S01]  /*1250*/  PLOP3.LUT P0, PT, PT, PT, PT, 0x80, 0x0 ;  /* 0x000000000000781c */ /* 0x000fe20003f0f070 */
[----:B------:R-:W-:Y:S01]  /*1260*/  UIMAD UR5, UR51, UR5, 0x13f ;  /* 0x0000013f330574a4 */ /* 0x000fe2000f8e0205 */
[----:B------:R-:W-:Y:S01]  /*1270*/  CS2R R2, SRZ ;  /* 0x0000000000027805 */ /* 0x000fe2000001ff00 */
[----:B------:R-:W-:Y:S01]  /*1280*/  UIADD3 UR4, UR49, 0x7f, URZ ;  /* 0x0000007f31047890 */ /* 0x000fe2000fffe03f */
[----:B------:R-:W-:Y:S01]  /*1290*/  IMAD.MOV.U32 R119, RZ, RZ, RZ ;  /* 0x000000ffff777224 */ /* 0x000fe200078e00ff */
[----:B------:R-:W-:Y:S01]  /*12a0*/  UIADD3 UR6, UR49, UR5, -UR50 ;  /* 0x0000000531067290 */ /* 0x000fe2000fffe832 */
        /* <DEDUP_REMOVED lines=19> */
[----:B------:R-:W-:Y:S01]  /*13e0*/  USEL UR52, UR5, UR7, UP0 ;  /* 0x0000000705347287 */ /* 0x000fe20008000000 */
[----:B------:R-:W-:Y:S01]  /*13f0*/  CS2R R6, SRZ ;  /* 0x0000000000067805 */ /* 0x000fe2000001ff00 */
[----:B------:R-:W-:Y:S01]  /*1400*/  IMAD.MOV.U32 R14, RZ, RZ, RZ ;  /* 0x000000ffff0e7224 */ /* 0x000fe200078e00ff */
[----:B------:R-:W-:Y:S01]  /*1410*/  CS2R R50, SRZ ;  /* 0x0000000000327805 */ /* 0x000fe2000001ff00 */
[----:B------:R-:W-:Y:S01]  /*1420*/  UISETP.GE.AND UP0, UPT, UR52, 0x1, UPT ;  /* 0x000000013400788c */ /* 0x000fe2000bf06270 */
[----:B------:R-:W-:-:S05]  /*1430*/  CS2R R52, SRZ ;  /* 0x0000000000347805 */ /* 0x000fca000001ff00 */
[----:B------:R-:W-:-:S13]  /*1440*/  PLOP3.LUT P1, PT, PT, PT, UP0, 0x80, 0x0 ;  /* 0x000000000000781c */ /* 0x000fda0003f2f008 */
[----:B------:R-:W-:Y:S05]  /*1450*/  @!P1 BRA `(.L_x_1699) ;  /* 0x0000006c00cc9947 */ /* 0x000fea0003800000 */
[----:B------:R-:W0:Y:S01]  /*1460*/  SHFL.IDX PT, R0, R153, RZ, 0x1f ;  /* 0x00001fff99007589 */ /* 0x000e2200000e0000 */
[----:B------:R-:W1:Y:S01]  /*1470*/  S2UR UR6, SR_CgaCtaId ;  /* 0x00000000000679c3 */ /* 0x000e620000008800 */
[----:B------:R-:W-:Y:S01]  /*1480*/  UMOV UR41, 0x400 ;  /* 0x0000040000297882 */ /* 0x000fe20000000000 */
[----:B0-----:R-:W-:Y:S01]  /*1490*/  R2UR UR42, R0 ;  /* 0x00000000002a72ca */ /* 0x001fe200000e0000 */
[----:B-1----:R-:W-:-:S12]  /*14a0*/  ULEA UR41, UR6, UR41, 0x18 ;  /* 0x0000002906297291 */ /* 0x002fd8000f8ec03f */
        /* <DEDUP_REMOVED lines=26> */
.L_x_1700:
        /* <DEDUP_REMOVED lines=9> */
.L_x_1835:
[----:B------:R-:W-:Y:S05]  /*16e0*/  @!P0 BRA `(.L_x_1702) ;  /* 0x0000000000048947 */ /* 0x000fea0003800000 */
[----:B------:R-:W-:Y:S01]  /*16f0*/  BPT.TRAP 0x1 ;  /* 0x000000040000795c */ /* 0x000fe20000300000 */
.L_x_1702:
[----:B------:R-:W-:Y:S02]  /*1700*/  IMAD.U32 R2, RZ, RZ, UR37 ;  /* 0x00000025ff027e24 */ /* 0x000fe4000f8e00ff */
[----:B0-----:R-:W-:-:S03]  /*1710*/  IMAD.U32 R3, RZ, RZ, UR40 ;  /* 0x00000028ff037e24 */ /* 0x001fc6000f8e00ff */
[----:B------:R-:W-:Y:S02]  /*1720*/  LEA R2, R2, UR41, 0x3 ;  /* 0x0000002902027c11 */ /* 0x000fe4000f8e18ff */
[----:B------:R-:W-:-:S04]  /*1730*/  SHF.L.U32 R3, R3, 0x1f, RZ ;  /* 0x0000001f03037819 */ /* 0x000fc800000006ff */
[----:B------:R0:W1:Y:S01]  /*1740*/  SYNCS.PHASECHK.TRANS64.TRYWAIT P2, [R2+URZ+0x16830], R3 ;  /* 0x01683003020075a7 */ /* 0x000062000804017f */
[----:B------:R-:W-:Y:S05]  /*1750*/  @!P0 BRA `(.L_x_1703) ;  /* 0x0000000000048947 */ /* 0x000fea0003800000 */
[----:B------:R-:W-:Y:S01]  /*1760*/  BPT.TRAP 0x1 ;  /* 0x000000040000795c */ /* 0x000fe20000300000 */
.L_x_1703:
[----:B------:R-:W2:Y:S01]  /*1770*/  S2R R0, SR_TID.X ;  /* 0x0000000000007919 */ /* 0x000ea20000002100 */
[----:B------:R-:W-:Y:S01]  /*1780*/  IMAD.MOV.U32 R119, RZ, RZ, RZ ;  /* 0x000000ffff777224 */ /* 0x000fe200078e00ff */
[----:B--2---:R-:W-:Y:S01]  /*1790*/  LOP3.LUT P1, RZ, R0, 0x7f, RZ, 0xc0, !PT ;  /* 0x0000007f00ff7812 */ /* 0x004fe2000782c0ff */
[----:B-1----:R-:W-:-:S12]  /*17a0*/  @P2 BRA `(.L_x_1704) ;  /* 0x0000000000082947 */ /* 0x002fd80003800000 */
[----:B------:R-:W1:Y:S02]  /*17b0*/  SYNCS.PHASECHK.TRANS64.TRYWAIT P2, [R2+URZ+0x16830], R3 ;  /* 0x01683003020075a7 */ /* 0x000e64000804017f */
[----:B-1----:R-:W-:Y:S05]  /*17c0*/  @!P2 BRA `(.L_x_1705) ;  /* 0x000000c8002ca947 */ /* 0x002fea0003800000 */
.L_x_1704:
[----:B------:R-:W-:Y:S05]  /*17d0*/  WARPSYNC.ALL ;  /* 0x0000000000007948 */ /* 0x000fea0003800000 */
[----:B------:R-:W-:Y:S01]  /*17e0*/  UIADD3 UR4, UR41, 0xe400, URZ ;  /* 0x0000e40029047890 */ /* 0x000fe2000fffe03f */
[----:B------:R-:W-:Y:S01]  /*17f0*/  WARPGROUP.ARRIVE ;  /* 0x00000000000079c5 */ /* 0x000fe20000000000 */
[----:B------:R-:W-:Y:S01]  /*1800*/  ULOP3.LUT UR16, UR53, 0x10000, URZ, 0xfc, !UPT ;  /* 0x0001000035107892 */ /* 0x000fe2000f8efc3f */
[----:B------:R-:W-:Y:S01]  /*1810*/  IMAD.U32 R0, RZ, RZ, UR51 ;  /* 0x00000033ff007e24 */ /* 0x000fe2000f8e00ff */
[----:B------:R-:W-:Y:S01]  /*1820*/  USHF.R.U32.HI UR4, URZ, 0x4, UR4 ;  /* 0x000000043f047899 */ /* 0x000fe20008011604 */
[----:B01----:R-:W-:Y:S01]  /*1830*/  @!P1 VIADD R2, R2, 0x16840 ;  /* 0x0001684002029836 */ /* 0x003fe20000000000 */
[----:B------:R-:W-:Y:S01]  /*1840*/  UMOV UR17, 0x40000040 ;  /* 0x4000004000117882 */ /* 0x000fe20000000000 */
[----:B------:R-:W-:Y:S01]  /*1850*/  UMOV UR19, 0x40000040 ;  /* 0x4000004000137882 */ /* 0x000fe20000000000 */
[----:B------:R-:W-:Y:S01]  /*1860*/  ULOP3.LUT UR4, UR4, 0x3fff, URZ, 0xc0, !UPT ;  /* 0x00003fff04047892 */ /* 0x000fe2000f8ec03f */
[----:B------:R-:W-:Y:S01]  /*1870*/  IMAD R5, R0, 0xc0, R19 ;  /* 0x000000c000057824 */ /* 0x000fe200078e0213 */
        /* <DEDUP_REMOVED lines=40> */
[----:B------:R-:W-:Y:S02]  /*1b00*/  WARPGROUP.DEPBAR.LE gsb0, 0x0 ;  /* 0x00008000000079c5 */ /* 0x000fe40000010000 */
[----:B------:R-:W-:-:S06]  /*1b10*/  WARPGROUP.ARRIVE ;  /* 0x00000000000079c5 */ /* 0x000fcc0000000000 */
[----:B------:R-:W-:Y:S01]  /*1b20*/  HGMMA.64x128x16.F32 R24, gdesc[UR4], R24, gsb0 ;  /* 0x01e00000041879f0 */ /* 0x000fe20008000818 */
[----:B------:R-:W-:Y:S02]  /*1b30*/  UMOV UR6, 0xffffff80 ;  /* 0xffffff8000067882 */ /* 0x000fe40000000000 */
[----:B------:R-:W-:-:S04]  /*1b40*/  UIMAD UR6, UR52, UR6, 0x80 ;  /* 0x00000080340674a4 */ /* 0x000fc8000f8e0206 */
[----:B------:R-:W-:-:S04]  /*1b50*/  UIADD3 UR6, UR49, UR6, URZ ;  /* 0x0000000631067290 */ /* 0x000fc8000fffe03f */
[----:B------:R-:W-:Y:S02]  /*1b60*/  UIADD3 UR7, -UR50, 0x1, UR6 ;  /* 0x0000000132077890 */ /* 0x000fe4000fffe106 */
[----:B------:R-:W-:Y:S01]  /*1b70*/  IMAD.U32 R9, RZ, RZ, UR6 ;  /* 0x00000006ff097e24 */ /* 0x000fe2000f8e00ff */
[----:B------:R-:W-:-:S03]  /*1b80*/  UIADD3 UR6, UR49, -UR50, URZ ;  /* 0x8000003231067290 */ /* 0x000fc6000fffe03f */
[----:B------:R-:W-:Y:S01]  /*1b90*/  IMAD.U32 R3, RZ, RZ, UR7 ;  /* 0x00000007ff037e24 */ /* 0x000fe2000f8e00ff */
[----:B------:R-:W-:Y:S01]  /*1ba0*/  UIMAD UR6, UR51, 0xc0, UR6 ;  /* 0x000000c0330678a4 */ /* 0x000fe2000f8e0206 */
[C---:B------:R-:W-:Y:S02]  /*1bb0*/  IMAD R9, R18.reuse, -0x2, R9 ;  /* 0xfffffffe12097824 */ /* 0x040fe400078e0209 */
[----:B------:R-:W-:Y:S01]  /*1bc0*/  IMAD R8, R18, -0x2, R3 ;  /* 0xfffffffe12087824 */ /* 0x000fe200078e0203 */
[----:B------:R-:W-:-:S04]  /*1bd0*/  USHF.R.S32.HI UR7, URZ, 0x1f, UR6 ;  /* 0x0000001f3f077899 */ /* 0x000fc80008011406 */
[----:B------:R-:W-:Y:S01]  /*1be0*/  IADD3 R0, R8, 0x8, R5 ;  /* 0x0000000808007810 */ /* 0x000fe20007ffe005 */
[----:B------:R-:W-:-:S03]  /*1bf0*/  ULEA.HI UR7, UR7, UR6, URZ, 0x7 ;  /* 0x0000000607077291 */ /* 0x000fc6000f8f383f */
[----:B------:R-:W-:Y:S01]  /*1c00*/  VIMNMX R3, R9, R0, PT ;  /* 0x0000000009037248 */ /* 0x000fe20003fe0100 */
[----:B------:R-:W-:Y:S01]  /*1c10*/  USHF.R.S32.HI UR7, URZ, 0x7, UR7 ;  /* 0x000000073f077899 */ /* 0x000fe20008011407 */
[----:B------:R-:W-:Y:S02]  /*1c20*/  VIADDMNMX R9, R5, R8, R9, PT ;  /* 0x0000000805097246 */ /* 0x000fe40003800109 */
[C---:B------:R-:W-:Y:S01]  /*1c30*/  ISETP.GT.AND P2, PT, R3.reuse, RZ, PT ;  /* 0x000000ff0300720c */ /* 0x040fe20003f44270 */
[----:B------:R-:W-:Y:S01]  /*1c40*/  UISETP.LT.AND UP0, UPT, URZ, UR7, UPT ;  /* 0x000000073f00728c */ /* 0x000fe2000bf01270 */
[C---:B------:R-:W-:Y:S02]  /*1c50*/  ISETP.GT.AND P3, PT, R3.reuse, 0x1, PT ;  /* 0x000000010300780c */ /* 0x040fe40003f64270 */
[----:B------:R-:W-:Y:S01]  /*1c60*/  ISETP.GT.AND P4, PT, R3, 0x8, PT ;  /* 0x000000080300780c */ /* 0x000fe20003f84270 */
[----:B------:R-:W-:-:S04]  /*1c70*/  USEL UR22, URZ, UR7, !UP0 ;  /* 0x000000073f167287 */ /* 0x000fc8000c000000 */
[----:B------:R-:W-:Y:S01]  /*1c80*/  UISETP.GE.AND UP0, UPT, UR24, UR22, UPT ;  /* 0x000000161800728c */ /* 0x000fe2000bf06270 */
[----:B------:R-:W-:Y:S02]  /*1c90*/  WARPGROUP.DEPBAR.LE gsb0, 0x0 ;  /* 0x00008000000079c5 */ /* 0x000fe40000010000 */
[----:B------:R-:W-:-:S06]  /*1ca0*/  WARPGROUP.ARRIVE ;  /* 0x00000000000079c5 */ /* 0x000fcc0000000000 */
[----:B------:R-:W-:Y:S03]  /*1cb0*/  HGMMA.64x128x16.F32 R24, gdesc[UR8], R24, gsb0 ;  /* 0x01e00000081879f0 */ /* 0x000fe60008000818 */
[----:B------:R-:W-:Y:S02]  /*1cc0*/  WARPGROUP.DEPBAR.LE gsb0, 0x0 ;  /* 0x00008000000079c5 */ /* 0x000fe40000010000 */
[----:B------:R-:W-:-:S07]  /*1cd0*/  WARPGROUP.ARRIVE ;  /* 0x00000000000079c5 */ /* 0x000fce0000000000 */
        /* <DEDUP_REMOVED lines=92> */
[----:B------:R-:W-:Y:S02]  /*22a0*/  FSEL R87, R87, -INF , P2 ;  /* 0xff80000057577808 */ /* 0x000fe40001000000 */
[----:B------:R-:W-:Y:S02]  /*22b0*/  FMNMX.FTZ R6, R86, R7, !PT ;  /* 0x0000000756067209 */ /* 0x000fe40007810000 */
[----:B------:R-:W-:Y:S02]  /*22c0*/  ISETP.GT.AND P3, PT, R9, 0x1, PT ;  /* 0x000000010900780c */ /* 0x000fe40003f64270 */
[----:B------:R-:W-:Y:S02]  /*22d0*/  FMNMX.FTZ R7, R87, R6, !PT ;  /* 0x0000000657077209 */ /* 0x000fe40007810000 */
[----:B------:R-:W-:-:S02]  /*22e0*/  ISETP.GT.AND P4, PT, R9, 0x8, PT ;  /* 0x000000080900780c */ /* 0x000fc40003f84270 */
[----:B------:R-:W-:Y:S01]  /*22f0*/  FSEL R42, R25, -INF , P3 ;  /* 0xff800000192a7808 */ /* 0x000fe20001800000 */
[----:B------:R-:W1:Y:S01]  /*2300*/  SHFL.BFLY PT, R6, R7, 0x2, 0x1f ;  /* 0x0c401f0007067f89 */ /* 0x000e6200000e0000 */
[----:B------:R-:W-:Y:S02]  /*2310*/  FSEL R28, R28, -INF , P4 ;  /* 0xff8000001c1c7808 */ /* 0x000fe40002000000 */
[----:B------:R-:W-:-:S04]  /*2320*/  ISETP.GT.AND P3, PT, R9, 0x10, PT ;  /* 0x000000100900780c */ /* 0x000fc80003f64270 */
[----:B------:R-:W-:Y:S02]  /*2330*/  FSEL R32, R32, -INF , P3 ;  /* 0xff80000020207808 */ /* 0x000fe40001800000 */
[----:B------:R-:W-:Y:S02]  /*2340*/  ISETP.GT.AND P3, PT, R9, 0x18, PT ;  /* 0x000000180900780c */ /* 0x000fe40003f64270 */
[----:B-1----:R-:W-:-:S05]  /*2350*/  FMNMX.FTZ R11, R7, R6, !PT ;  /* 0x00000006070b7209 */ /* 0x002fca0007810000 */
[----:B------:R-:W1:Y:S02]  /*2360*/  SHFL.BFLY PT, R6, R11, 0x1, 0x1f ;  /* 0x0c201f000b067f89 */ /* 0x000e6400000e0000 */
[----:B-1----:R-:W-:-:S04]  /*2370*/  FMNMX.FTZ R6, R11, R6, !PT ;  /* 0x000000060b067209 */ /* 0x002fc80007810000 */
[C---:B------:R-:W-:Y:S01]  /*2380*/  FSETP.NEU.FTZ.AND P2, PT, R6.reuse, -INF , PT ;  /* 0xff8000000600780b */ /* 0x040fe20003f5d000 */
[----:B------:R-:W-:-:S05]  /*2390*/  FMUL.FTZ R3, R6, UR21 ;  /* 0x0000001506037c20 */ /* 0x000fca0008410000 */
[----:B------:R-:W-:Y:S02]  /*23a0*/  FSEL R3, R3, RZ, P2 ;  /* 0x000000ff03037208 */ /* 0x000fe40001000000 */
[----:B------:R-:W-:-:S03]  /*23b0*/  ISETP.GT.AND P2, PT, R9, RZ, PT ;  /* 0x000000ff0900720c */ /* 0x000fc60003f44270 */
[--C-:B------:R-:W-:Y:S01]  /*23c0*/  FFMA.FTZ R13, R90, UR21, -R3.reuse ;  /* 0x000000155a0d7c23 */ /* 0x100fe20008010803 */
[----:B------:R-:W-:Y:S01]  /*23d0*/  FSEL R5, R24, -INF , P2 ;  /* 0xff80000018057808 */ /* 0x000fe20001000000 */
[--C-:B------:R-:W-:Y:S01]  /*23e0*/  FFMA.FTZ R143, R88, UR21, -R3.reuse ;  /* 0x00000015588f7c23 */ /* 0x100fe20008010803 */
[----:B------:R-:W-:Y:S01]  /*23f0*/  ISETP.GT.AND P2, PT, R9, 0x9, PT ;  /* 0x000000090900780c */ /* 0x000fe20003f44270 */
[--C-:B------:R-:W-:Y:S01]  /*2400*/  FFMA.FTZ R137, R50, UR21, -R3.reuse ;  /* 0x0000001532897c23 */ /* 0x100fe20008010803 */
[----:B------:R-:W-:Y:S01]  /*2410*/  FMNMX.FTZ R7, R5, R42, !PT ;  /* 0x0000002a05077209 */ /* 0x000fe20007810000 */
[--C-:B------:R-:W-:Y:S01]  /*2420*/  FFMA.FTZ R139, R54, UR21, -R3.reuse ;  /* 0x00000015368b7c23 */ /* 0x100fe20008010803 */
[----:B------:R-:W-:Y:S01]  /*2430*/  FSEL R29, R29, -INF , P2 ;  /* 0xff8000001d1d7808 */ /* 0x000fe20001000000 */
[--C-:B------:R-:W-:Y:S01]  /*2440*/  FFMA.FTZ R4, R4, UR21, -R3.reuse ;  /* 0x0000001504047c23 */ /* 0x100fe20008010803 */
[----:B------:R-:W-:Y:S01]  /*2450*/  FMNMX.FTZ R24, R28, R7, !PT ;  /* 0x000000071c187209 */ /* 0x000fe20007810000 */
[--C-:B------:R-:W-:Y:S01]  /*2460*/  FFMA.FTZ R149, R100, UR21, -R3.reuse ;  /* 0x0000001564957c23 */ /* 0x100fe20008010803 */
[----:B------:R-:W-:Y:S01]  /*2470*/  ISETP.GT.AND P2, PT, R9, 0x11, PT ;  /* 0x000000110900780c */ /* 0x000fe20003f44270 */
[--C-:B------:R-:W-:Y:S01]  /*2480*/  FFMA.FTZ R151, R102, UR21, -R3.reuse ;  /* 0x0000001566977c23 */ /* 0x100fe20008010803 */
[----:B------:R-:W-:Y:S01]  /*2490*/  FMNMX.FTZ R7, R29, R24, !PT ;  /* 0x000000181d077209 */ /* 0x000fe20007810000 */
[----:B------:R-:W-:Y:S01]  /*24a0*/  MUFU.EX2 R4, R4 ;  /* 0x0000000400047308 */ /* 0x000fe20000000800 */
[----:B------:R-:W-:Y:S01]  /*24b0*/  FSEL R33, R33, -INF , P2 ;  /* 0xff80000021217808 */ /* 0x000fe20001000000 */
[--C-:B------:R-:W-:Y:S01]  /*24c0*/  FFMA.FTZ R135, R62, UR21, -R3.reuse ;  /* 0x000000153e877c23 */ /* 0x100fe20008010803 */
[----:B------:R-:W-:Y:S01]  /*24d0*/  FMNMX.FTZ R24, R32, R7, !PT ;  /* 0x0000000720187209 */ /* 0x000fe20007810000 */
[--C-:B------:R-:W-:Y:S01]  /*24e0*/  FFMA.FTZ R8, R104, UR21, -R3.reuse ;  /* 0x0000001568087c23 */ /* 0x100fe20008010803 */
[----:B------:R-:W-:Y:S01]  /*24f0*/  ISETP.GT.AND P2, PT, R9, 0x19, PT ;  /* 0x000000190900780c */ /* 0x000fe20003f44270 */
[--C-:B------:R-:W-:Y:S01]  /*2500*/  FFMA.FTZ R145, R98, UR21, -R3.reuse ;  /* 0x0000001562917c23 */ /* 0x100fe20008010803 */
[----:B------:R-:W-:Y:S01]  /*2510*/  FSEL R7, R36, -INF , P3 ;  /* 0xff80000024077808 */ /* 0x000fe20001800000 */
[----:B------:R-:W1:Y:S01]  /*2520*/  MUFU.EX2 R149, R149 ;  /* 0x0000009500957308 */ /* 0x000e620000000800 */
[----:B------:R-:W-:Y:S01]  /*2530*/  FMNMX.FTZ R24, R33, R24, !PT ;  /* 0x0000001821187209 */ /* 0x000fe20007810000 */
[--C-:B------:R-:W-:Y:S01]  /*2540*/  FFMA.FTZ R133, R58, UR21, -R3.reuse ;  /* 0x000000153a857c23 */ /* 0x100fe20008010803 */
[----:B------:R-:W-:Y:S01]  /*2550*/  ISETP.GT.AND P3, PT, R9, 0x20, PT ;  /* 0x000000200900780c */ /* 0x000fe20003f64270 */
[--C-:B------:R-:W-:Y:S01]  /*2560*/  FFMA.FTZ R10, R10, UR21, -R3.reuse ;  /* 0x000000150a0a7c23 */ /* 0x100fe20008010803 */
[----:B------:R-:W-:Y:S01]  /*2570*/  FSEL R37, R37, -INF , P2 ;  /* 0xff80000025257808 */ /* 0x000fe20001000000 */
[--C-:B------:R-:W-:Y:S01]  /*2580*/  FFMA.FTZ R147, R96, UR21, -R3.reuse ;  /* 0x0000001560937c23 */ /* 0x100fe20008010803 */
[----:B------:R-:W-:Y:S01]  /*2590*/  FMNMX.FTZ R24, R7, R24, !PT ;  /* 0x0000001807187209 */ /* 0x000fe20007810000 */
[----:B------:R-:W2:Y:S01]  /*25a0*/  MUFU.EX2 R151, R151 ;  /* 0x0000009700977308 */ /* 0x000ea20000000800 */
[----:B------:R-:W-:Y:S01]  /*25b0*/  ISETP.GT.AND P2, PT, R9, 0x21, PT ;  /* 0x000000210900780c */ /* 0x000fe20003f44270 */
[--C-:B------:R-:W-:Y:S01]  /*25c0*/  FFMA.FTZ R94, R94, UR21, -R3.reuse ;  /* 0x000000155e5e7c23 */ /* 0x100fe20008010803 */
[----:B------:R-:W-:Y:S01]  /*25d0*/  FSEL R40, R40, -INF , P3 ;  /* 0xff80000028287808 */ /* 0x000fe20001800000 */
[--C-:B------:R-:W-:Y:S01]  /*25e0*/  FFMA.FTZ R141, R92, UR21, -R3.reuse ;  /* 0x000000155c8d7c23 */ /* 0x100fe20008010803 */
[----:B------:R-:W-:Y:S01]  /*25f0*/  FMNMX.FTZ R11, R37, R24, !PT ;  /* 0x00000018250b7209 */ /* 0x000fe20007810000 */
[--C-:B------:R-:W-:Y:S01]  /*2600*/  FFMA.FTZ R46, R46, UR21, -R3.reuse ;  /* 0x000000152e2e7c23 */ /* 0x100fe20008010803 */
[----:B------:R-:W-:Y:S01]  /*2610*/  ISETP.GT.AND P3, PT, R9, 0x28, PT ;  /* 0x000000280900780c */ /* 0x000fe20003f64270 */
[----:B------:R-:W3:Y:S01]  /*2620*/  MUFU.EX2 R8, R8 ;  /* 0x0000000800087308 */ /* 0x000ee20000000800 */
[----:B------:R-:W-:Y:S01]  /*2630*/  FSEL R41, R41, -INF , P2 ;  /* 0xff80000029297808 */ /* 0x000fe20001000000 */
[--C-:B------:R-:W-:Y:S01]  /*2640*/  FFMA.FTZ R38, R38, UR21, -R3.reuse ;  /* 0x0000001526267c23 */ /* 0x100fe20008010803 */
[----:B------:R-:W-:Y:S01]  /*2650*/  FMNMX.FTZ R24, R40, R11, !PT ;  /* 0x0000000b28187209 */ /* 0x000fe20007810000 */
[--C-:B------:R-:W-:Y:S01]  /*2660*/  FFMA.FTZ R34, R34, UR21, -R3.reuse ;  /* 0x0000001522227c23 */ /* 0x100fe20008010803 */
[----:B------:R-:W-:Y:S01]  /*2670*/  ISETP.GT.AND P2, PT, R9, 0x29, PT ;  /* 0x000000290900780c */ /* 0x000fe20003f44270 */
[--C-:B------:R-:W-:Y:S01]  /*2680*/  FFMA.FTZ R30, R30, UR21, -R3.reuse ;  /* 0x000000151e1e7c23 */ /* 0x100fe20008010803 */
        /* <DEDUP_REMOVED lines=21> */
[----:B------:R-:W-:Y:S01]  /*27e0*/  FFMA.FTZ R58, R87, UR21, -R3 ;  /* 0x00000015573a7c23 */ /* 0x000fe20008010803 */
[----:B------:R-:W-:Y:S01]  /*27f0*/  ISETP.GT.AND P2, PT, R9, 0x39, PT ;  /* 0x000000390900780c */ /* 0x000fe20003f44270 */
[----:B------:R-:W4:Y:S01]  /*2800*/  MUFU.EX2 R145, R145 ;  /* 0x0000009100917308 */ /* 0x000f220000000800 */
[----:B------:R-:W-:Y:S01]  /*2810*/  FSEL R52, R52, -INF , P3 ;  /* 0xff80000034347808 */ /* 0x000fe20001800000 */
[--C-:B------:R-:W-:Y:S01]  /*2820*/  IMAD.MOV.U32 R104, RZ, RZ, R119.reuse ;  /* 0x000000ffff687224 */ /* 0x100fe200078e0077 */
[----:B------:R-:W-:Y:S01]  /*2830*/  FMNMX.FTZ R11, R49, R36, !PT ;  /* 0x00000024310b7209 */ /* 0x000fe20007810000 */
[--C-:B------:R-:W-:Y:S01]  /*2840*/  IMAD.MOV.U32 R102, RZ, RZ, R119.reuse ;  /* 0x000000ffff667224 */ /* 0x100fe200078e0077 */
[----:B------:R-:W-:Y:S01]  /*2850*/  ISETP.GT.AND P3, PT, R9, 0x40, PT ;  /* 0x000000400900780c */ /* 0x000fe20003f64270 */
[--C-:B------:R-:W-:Y:S01]  /*2860*/  IMAD.MOV.U32 R100, RZ, RZ, R119.reuse ;  /* 0x000000ffff647224 */ /* 0x100fe200078e0077 */
[----:B------:R-:W-:Y:S01]  /*2870*/  FSEL R53, R53, -INF , P2 ;  /* 0xff80000035357808 */ /* 0x000fe20001000000 */
[----:B------:R-:W5:Y:S01]  /*2880*/  MUFU.EX2 R10, R10 ;  /* 0x0000000a000a7308 */ /* 0x000f620000000800 */
[----:B------:R-:W-:Y:S01]  /*2890*/  FMNMX.FTZ R90, R52, R11, !PT ;  /* 0x0000000b345a7209 */ /* 0x000fe20007810000 */
[--C-:B------:R-:W-:Y:S01]  /*28a0*/  IMAD.MOV.U32 R98, RZ, RZ, R119.reuse ;  /* 0x000000ffff627224 */ /* 0x100fe200078e0077 */
[----:B------:R-:W-:Y:S01]  /*28b0*/  ISETP.GT.AND P2, PT, R9, 0x41, PT ;  /* 0x000000410900780c */ /* 0x000fe20003f44270 */
[--C-:B------:R-:W-:Y:S01]  /*28c0*/  IMAD.MOV.U32 R96, RZ, RZ, R119.reuse ;  /* 0x000000ffff607224 */ /* 0x100fe200078e0077 */
[----:B------:R-:W-:Y:S01]  /*28d0*/  FSEL R56, R56, -INF , P3 ;  /* 0xff80000038387808 */ /* 0x000fe20001800000 */
[--C-:B------:R-:W-:Y:S01]  /*28e0*/  IMAD.MOV.U32 R92, RZ, RZ, R119.reuse ;  /* 0x000000ffff5c7224 */ /* 0x100fe200078e0077 */
[----:B------:R-:W-:Y:S01]  /*28f0*/  FMNMX.FTZ R11, R53, R90, !PT ;  /* 0x0000005a350b7209 */ /* 0x000fe20007810000 */
[----:B------:R-:W0:Y:S01]  /*2900*/  MUFU.EX2 R147, R147 ;  /* 0x0000009300937308 */ /* 0x000e220000000800 */
[----:B------:R-:W-:Y:S01]  /*2910*/  ISETP.GT.AND P3, PT, R9, 0x48, PT ;  /* 0x000000480900780c */ /* 0x000fe20003f64270 */
[----:B------:R-:W-:Y:S01]  /*2920*/  IMAD.MOV.U32 R90, RZ, RZ, R119 ;  /* 0x000000ffff5a7224 */ /* 0x000fe200078e0077 */
[----:B------:R-:W-:-:S02]  /*2930*/  FSEL R57, R57, -INF , P2 ;  /* 0xff80000039397808 */ /* 0x000fc40001000000 */
[----:B------:R-:W-:Y:S02]  /*2940*/  FMNMX.FTZ R88, R56, R11, !PT ;  /* 0x0000000b38587209 */ /* 0x000fe40007810000 */
[----:B------:R-:W-:Y:S01]  /*2950*/  ISETP.GT.AND P2, PT, R9, 0x49, PT ;  /* 0x000000490900780c */ /* 0x000fe20003f44270 */
[----:B------:R1:W0:Y:S01]  /*2960*/  MUFU.EX2 R24, R94 ;  /* 0x0000005e00187308 */ /* 0x0002220000000800 */
[----:B------:R-:W-:Y:S02]  /*2970*/  FSEL R60, R60, -INF , P3 ;  /* 0xff8000003c3c7808 */ /* 0x000fe40001800000 */
[----:B------:R-:W-:Y:S02]  /*2980*/  FMNMX.FTZ R11, R57, R88, !PT ;  /* 0x00000058390b7209 */ /* 0x000fe40007810000 */
[----:B------:R-:W-:Y:S02]  /*2990*/  ISETP.GT.AND P3, PT, R9, 0x50, PT ;  /* 0x000000500900780c */ /* 0x000fe40003f64270 */
[----:B------:R-:W-:Y:S01]  /*29a0*/  FSEL R61, R61, -INF , P2 ;  /* 0xff8000003d3d7808 */ /* 0x000fe20001000000 */
[----:B------:R-:W-:Y:S01]  /*29b0*/  MUFU.EX2 R141, R141 ;  /* 0x0000008d008d7308 */ /* 0x000fe20000000800 */
[----:B------:R-:W-:Y:S01]  /*29c0*/  FMNMX.FTZ R88, R60, R11, !PT ;  /* 0x0000000b3c587209 */ /* 0x000fe20007810000 */
[----:B-1----:R-:W-:Y:S01]  /*29d0*/  IMAD.MOV.U32 R94, RZ, RZ, R119 ;  /* 0x000000ffff5e7224 */ /* 0x002fe200078e0077 */
[----:B------:R-:W-:-:S02]  /*29e0*/  ISETP.GT.AND P2, PT, R9, 0x51, PT ;  /* 0x000000510900780c */ /* 0x000fc40003f44270 */
[----:B------:R-:W-:Y:S02]  /*29f0*/  FSEL R64, R64, -INF , P3 ;  /* 0xff80000040407808 */ /* 0x000fe40001800000 */
[----:B------:R-:W-:Y:S01]  /*2a00*/  FMNMX.FTZ R11, R61, R88, !PT ;  /* 0x000000583d0b7209 */ /* 0x000fe20007810000 */
[----:B------:R-:W-:Y:S01]  /*2a10*/  MUFU.EX2 R36, R13 ;  /* 0x0000000d00247308 */ /* 0x000fe20000000800 */
[----:B------:R-:W-:Y:S01]  /*2a20*/  ISETP.GT.AND P3, PT, R9, 0x58, PT ;  /* 0x000000580900780c */ /* 0x000fe20003f64270 */
[----:B------:R-:W-:Y:S01]  /*2a30*/  IMAD.MOV.U32 R88, RZ, RZ, R119 ;  /* 0x000000ffff587224 */ /* 0x000fe200078e0077 */
[----:B------:R-:W-:Y:S02]  /*2a40*/  FSEL R65, R65, -INF , P2 ;  /* 0xff80000041417808 */ /* 0x000fe40001000000 */
[----:B------:R-:W-:Y:S02]  /*2a50*/  FMNMX.FTZ R50, R64, R11, !PT ;  /* 0x0000000b40327209 */ /* 0x000fe40007810000 */
[----:B------:R-:W-:Y:S01]  /*2a60*/  ISETP.GT.AND P2, PT, R9, 0x59, PT ;  /* 0x000000590900780c */ /* 0x000fe20003f44270 */
[----:B------:R-:W-:Y:S01]  /*2a70*/  MUFU.EX2 R143, R143 ;  /* 0x0000008f008f7308 */ /* 0x000fe20000000800 */
[----:B------:R-:W-:-:S02]  /*2a80*/  FSEL R68, R68, -INF , P3 ;  /* 0xff80000044447808 */ /* 0x000fc40001800000 */
[----:B------:R-:W-:Y:S02]  /*2a90*/  FMNMX.FTZ R11, R65, R50, !PT ;  /* 0x00000032410b7209 */ /* 0x000fe40007810000 */
[----:B------:R-:W-:Y:S02]  /*2aa0*/  ISETP.GT.AND P3, PT, R9, 0x60, PT ;  /* 0x000000600900780c */ /* 0x000fe40003f64270 */
[----:B------:R-:W-:Y:S01]  /*2ab0*/  FSEL R69, R69, -INF , P2 ;  /* 0xff80000045457808 */ /* 0x000fe20001000000 */
[----:B------:R-:W-:Y:S01]  /*2ac0*/  MUFU.EX2 R46, R46 ;  /* 0x0000002e002e7308 */ /* 0x000fe20000000800 */
[----:B------:R-:W-:Y:S02]  /*2ad0*/  FMNMX.FTZ R50, R68, R11, !PT ;  /* 0x0000000b44327209 */ /* 0x000fe40007810000 */
[----:B------:R-:W-:Y:S02]  /*2ae0*/  ISETP.GT.AND P2, PT, R9, 0x61, PT ;  /* 0x000000610900780c */ /* 0x000fe40003f44270 */
[----:B------:R-:W-:-:S02]  /*2af0*/  FSEL R72, R72, -INF , P3 ;  /* 0xff80000048487808 */ /* 0x000fc40001800000 */
[----:B------:R-:W-:Y:S01]  /*2b00*/  FMNMX.FTZ R11, R69, R50, !PT ;  /* 0x00000032450b7209 */ /* 0x000fe20007810000 */
[----:B------:R-:W-:Y:S01]  /*2b10*/  MUFU.EX2 R137, R137 ;  /* 0x0000008900897308 */ /* 0x000fe20000000800 */
[----:B------:R-:W-:Y:S02]  /*2b20*/  ISETP.GT.AND P3, PT, R9, 0x68, PT ;  /* 0x000000680900780c */ /* 0x000fe40003f64270 */
        /* <DEDUP_REMOVED lines=16> */
[----:B------:R-:W-:Y:S01]  /*2c30*/  FMNMX.FTZ R50, R80, R11, !PT ;  /* 0x0000000b50327209 */ /* 0x000fe20007810000 */
[----:B------:R-:W-:Y:S01]  /*2c40*/  FFMA.FTZ R11, R0, UR21, -R3 ;  /* 0x00000015000b7c23 */ /* 0x000fe20008010803 */
[----:B------:R-:W-:Y:S01]  /*2c50*/  ISETP.GT.AND P2, PT, R9, 0x79, PT ;  /* 0x000000790900780c */ /* 0x000fe20003f44270 */
[----:B------:R-:W-:Y:S01]  /*2c60*/  MUFU.EX2 R133, R133 ;  /* 0x0000008500857308 */ /* 0x000fe20000000800 */
[----:B------:R-:W-:-:S02]  /*2c70*/  FSEL R84, R84, -INF , P3 ;  /* 0xff80000054547808 */ /* 0x000fc40001800000 */
[----:B------:R-:W-:Y:S02]  /*2c80*/  FMNMX.FTZ R9, R81, R50, !PT ;  /* 0x0000003251097209 */ /* 0x000fe40007810000 */
[----:B------:R-:W-:Y:S02]  /*2c90*/  FSEL R85, R85, -INF , P2 ;  /* 0xff80000055557808 */ /* 0x000fe40001000000 */
[----:B------:R-:W-:Y:S01]  /*2ca0*/  FMNMX.FTZ R50, R84, R9, !PT ;  /* 0x0000000954327209 */ /* 0x000fe20007810000 */
[----:B------:R-:W-:Y:S03]  /*2cb0*/  MUFU.EX2 R30, R30 ;  /* 0x0000001e001e7308 */ /* 0x000fe60000000800 */
[----:B------:R-:W-:-:S05]  /*2cc0*/  FMNMX.FTZ R50, R85, R50, !PT ;  /* 0x0000003255327209 */ /* 0x000fca0007810000 */
[----:B------:R-:W1:Y:S01]  /*2cd0*/  SHFL.BFLY PT, R9, R50, 0x2, 0x1f ;  /* 0x0c401f0032097f89 */ /* 0x000e6200000e0000 */
[----:B------:R-:W-:Y:S08]  /*2ce0*/  MUFU.EX2 R135, R135 ;  /* 0x0000008700877308 */ /* 0x000ff00000000800 */
[----:B------:R-:W-:Y:S08]  /*2cf0*/  MUFU.EX2 R26, R26 ;  /* 0x0000001a001a7308 */ /* 0x000ff00000000800 */
[----:B------:R-:W-:Y:S01]  /*2d00*/  MUFU.EX2 R129, R129 ;  /* 0x0000008100817308 */ /* 0x000fe20000000800 */
[----:B-1----:R-:W-:Y:S01]  /*2d10*/  FMNMX.FTZ R9, R50, R9, !PT ;  /* 0x0000000932097209 */ /* 0x002fe20007810000 */
[----:B------:R-:W-:-:S06]  /*2d20*/  FFMA.FTZ R50, R75, UR21, -R3 ;  /* 0x000000154b327c23 */ /* 0x000fcc0008010803 */
        /* <DEDUP_REMOVED lines=8> */
[----:B------:R1:W-:Y:S03]  /*2db0*/  MUFU.EX2 R54, R11 ;  /* 0x0000000b00367308 */ /* 0x0003e60000000800 */
[----:B------:R-:W-:Y:S02]  /*2dc0*/  FSEL R62, R62, RZ, P2 ;  /* 0x000000ff3e3e7208 */ /* 0x000fe40001000000 */
[----:B------:R-:W-:-:S03]  /*2dd0*/  PLOP3.LUT P2, PT, PT, PT, UP0, 0x80, 0x0 ;  /* 0x000000000000781c */ /* 0x000fc60003f4f008 */
[----:B------:R-:W-:Y:S01]  /*2de0*/  MUFU.EX2 R50, R50 ;  /* 0x0000003200327308 */ /* 0x000fe20000000800 */
[--C-:B------:R-:W-:Y:S01]  /*2df0*/  FFMA.FTZ R148, R5, UR21, -R62.reuse ;  /* 0x0000001505947c23 */ /* 0x100fe2000801083e */
[--C-:B------:R-:W-:Y:S01]  /*2e00*/  FFMA.FTZ R3, R42, UR21, -R62.reuse ;  /* 0x000000152a037c23 */ /* 0x100fe2000801083e */
[--C-:B------:R-:W-:Y:S01]  /*2e10*/  FFMA.FTZ R150, R28, UR21, -R62.reuse ;  /* 0x000000151c967c23 */ /* 0x100fe2000801083e */
[----:B------:R-:W-:Y:S01]  /*2e20*/  FADD.FTZ R28, R4, R149 ;  /* 0x00000095041c7221 */ /* 0x000fe20000010000 */
[--C-:B------:R-:W-:Y:S01]  /*2e30*/  FFMA.FTZ R5, R29, UR21, -R62.reuse ;  /* 0x000000151d057c23 */ /* 0x100fe2000801083e */
[--C-:B------:R-:W-:Y:S01]  /*2e40*/  FFMA.FTZ R144, R32, UR21, -R62.reuse ;  /* 0x0000001520907c23 */ /* 0x100fe2000801083e */
[----:B------:R-:W-:Y:S01]  /*2e50*/  FFMA.FTZ R9, R33, UR21, -R62 ;  /* 0x0000001521097c23 */ /* 0x000fe2000801083e */
[----:B------:R-:W-:Y:S01]  /*2e60*/  MUFU.EX2 R148, R148 ;  /* 0x0000009400947308 */ /* 0x000fe20000000800 */
[----:B--2---:R-:W-:Y:S01]  /*2e70*/  FADD.FTZ R25, R151, R28 ;  /* 0x0000001c97197221 */ /* 0x004fe20000010000 */
[--C-:B------:R-:W-:Y:S01]  /*2e80*/  FFMA.FTZ R146, R7, UR21, -R62.reuse ;  /* 0x0000001507927c23 */ /* 0x100fe2000801083e */
[--C-:B------:R-:W-:Y:S01]  /*2e90*/  FFMA.FTZ R7, R37, UR21, -R62.reuse ;  /* 0x0000001525077c23 */ /* 0x100fe2000801083e */
[--C-:B------:R-:W-:Y:S01]  /*2ea0*/  FFMA.FTZ R140, R40, UR21, -R62.reuse ;  /* 0x00000015288c7c23 */ /* 0x100fe2000801083e */
[----:B---3--:R-:W-:Y:S01]  /*2eb0*/  FADD.FTZ R28, R8, R25 ;  /* 0x00000019081c7221 */ /* 0x008fe20000010000 */
[--C-:B-1----:R-:W-:Y:S01]  /*2ec0*/  FFMA.FTZ R11, R41, UR21, -R62.reuse ;  /* 0x00000015290b7c23 */ /* 0x102fe2000801083e */
[----:B------:R-:W-:Y:S01]  /*2ed0*/  FFMA.FTZ R142, R44, UR21, -R62 ;  /* 0x000000152c8e7c23 */ /* 0x000fe2000801083e */
[----:B------:R-:W1:Y:S01]  /*2ee0*/  MUFU.EX2 R3, R3 ;  /* 0x0000000300037308 */ /* 0x000e620000000800 */
[----:B----4-:R-:W-:Y:S01]  /*2ef0*/  FADD.FTZ R27, R145, R28 ;  /* 0x0000001c911b7221 */ /* 0x010fe20000010000 */
[--C-:B------:R-:W-:Y:S01]  /*2f00*/  FFMA.FTZ R13, R45, UR21, -R62.reuse ;  /* 0x000000152d0d7c23 */ /* 0x100fe2000801083e */
[--C-:B------:R-:W-:Y:S01]  /*2f10*/  FFMA.FTZ R136, R48, UR21, -R62.reuse ;  /* 0x0000001530887c23 */ /* 0x100fe2000801083e */
[--C-:B------:R-:W-:Y:S01]  /*2f20*/  FFMA.FTZ R15, R49, UR21, -R62.reuse ;  /* 0x00000015310f7c23 */ /* 0x100fe2000801083e */
[----:B-----5:R-:W-:Y:S01]  /*2f30*/  FADD.FTZ R28, R10, R27 ;  /* 0x0000001b0a1c7221 */ /* 0x020fe20000010000 */
[--C-:B------:R-:W-:Y:S01]  /*2f40*/  FFMA.FTZ R138, R52, UR21, -R62.reuse ;  /* 0x00000015348a7c23 */ /* 0x100fe2000801083e */
[----:B------:R-:W-:Y:S01]  /*2f50*/  FFMA.FTZ R21, R53, UR21, -R62 ;  /* 0x0000001535157c23 */ /* 0x000fe2000801083e */
[----:B------:R-:W2:Y:S01]  /*2f60*/  MUFU.EX2 R150, R150 ;  /* 0x0000009600967308 */ /* 0x000ea20000000800 */
[----:B0-----:R-:W-:Y:S01]  /*2f70*/  FADD.FTZ R27, R147, R28 ;  /* 0x0000001c931b7221 */ /* 0x001fe20000010000 */
[--C-:B------:R-:W-:Y:S01]  /*2f80*/  FFMA.FTZ R132, R56, UR21, -R62.reuse ;  /* 0x0000001538847c23 */ /* 0x100fe2000801083e */
[--C-:B------:R-:W-:Y:S01]  /*2f90*/  FFMA.FTZ R25, R57, UR21, -R62.reuse ;  /* 0x0000001539197c23 */ /* 0x100fe2000801083e */
[--C-:B------:R-:W-:Y:S01]  /*2fa0*/  FFMA.FTZ R134, R60, UR21, -R62.reuse ;  /* 0x000000153c867c23 */ /* 0x100fe2000801083e */
[----:B------:R-:W-:Y:S01]  /*2fb0*/  FADD.FTZ R32, R24, R27 ;  /* 0x0000001b18207221 */ /* 0x000fe20000010000 */
[--C-:B------:R-:W-:Y:S01]  /*2fc0*/  FFMA.FTZ R27, R61, UR21, -R62.reuse ;  /* 0x000000153d1b7c23 */ /* 0x100fe2000801083e */
[----:B------:R-:W-:Y:S01]  /*2fd0*/  FFMA.FTZ R128, R64, UR21, -R62 ;  /* 0x0000001540807c23 */ /* 0x000fe2000801083e */
[----:B------:R-:W0:Y:S01]  /*2fe0*/  MUFU.EX2 R5, R5 ;  /* 0x0000000500057308 */ /* 0x000e220000000800 */
[----:B-1----:R-:W-:Y:S01]  /*2ff0*/  FADD.FTZ R29, R148, R3 ;  /* 0x00000003941d7221 */ /* 0x002fe20000010000 */
[----:B------:R-:W-:Y:S01]  /*3000*/  FADD.FTZ R31, R141, R32 ;  /* 0x000000208d1f7221 */ /* 0x000fe20000010000 */
[--C-:B------:R-:W-:Y:S01]  /*3010*/  FFMA.FTZ R130, R68, UR21, -R62.reuse ;  /* 0x0000001544827c23 */ /* 0x100fe2000801083e */
[--C-:B------:R-:W-:Y:S01]  /*3020*/  FFMA.FTZ R69, R69, UR21, -R62.reuse ;  /* 0x0000001545457c23 */ /* 0x100fe2000801083e */
[--C-:B------:R-:W-:Y:S01]  /*3030*/  FFMA.FTZ R72, R72, UR21, -R62.reuse ;  /* 0x0000001548487c23 */ /* 0x100fe2000801083e */
[----:B------:R-:W-:Y:S01]  /*3040*/  FADD.FTZ R32, R36, R31 ;  /* 0x0000001f24207221 */ /* 0x000fe20000010000 */
[----:B------:R-:W-:Y:S01]  /*3050*/  F2FP.F16.F32.PACK_AB R149, R149, R4 ;  /* 0x000000049595723e */ /* 0x000fe200000000ff */
[----:B------:R-:W1:Y:S01]  /*3060*/  MUFU.EX2 R144, R144 ;  /* 0x0000009000907308 */ /* 0x000e620000000800 */
[----:B--2---:R-:W-:Y:S01]  /*3070*/  FADD.FTZ R28, R150, R29 ;  /* 0x0000001d961c7221 */ /* 0x004fe20000010000 */
[--C-:B------:R-:W-:Y:S01]  /*3080*/  FFMA.FTZ R73, R73, UR21, -R62.reuse ;  /* 0x0000001549497c23 */ /* 0x100fe2000801083e */
[--C-:B------:R-:W-:Y:S01]  /*3090*/  FFMA.FTZ R76, R76, UR21, -R62.reuse ;  /* 0x000000154c4c7c23 */ /* 0x100fe2000801083e */
[--C-:B------:R-:W-:Y:S01]  /*30a0*/  FFMA.FTZ R77, R77, UR21, -R62.reuse ;  /* 0x000000154d4d7c23 */ /* 0x100fe2000801083e */
[--C-:B------:R-:W-:Y:S01]  /*30b0*/  FFMA.FTZ R80, R80, UR21, -R62.reuse ;  /* 0x0000001550507c23 */ /* 0x100fe2000801083e */
[--C-:B------:R-:W-:Y:S01]  /*30c0*/  FFMA.FTZ R81, R81, UR21, -R62.reuse ;  /* 0x0000001551517c23 */ /* 0x100fe2000801083e */
[----:B------:R-:W-:Y:S01]  /*30d0*/  FFMA.FTZ R84, R84, UR21, -R62 ;  /* 0x0000001554547c23 */ /* 0x000fe2000801083e */
[----:B------:R-:W2:Y:S01]  /*30e0*/  MUFU.EX2 R9, R9 ;  /* 0x0000000900097308 */ /* 0x000ea20000000800 */
[C---:B0-----:R-:W-:Y:S01]  /*30f0*/  FADD.FTZ R29, R5.reuse, R28 ;  /* 0x0000001c051d7221 */ /* 0x041fe20000010000 */
[----:B------:R-:W-:-:S02]  /*3100*/  F2FP.F16.F32.PACK_AB R150, R5, R150 ;  /* 0x000000960596723e */ /* 0x000fc400000000ff */
[----:B------:R-:W-:Y:S02]  /*3110*/  F2FP.F16.F32.PACK_AB R148, R3, R148 ;  /* 0x000000940394723e */ /* 0x000fe400000000ff */
[----:B------:R-:W-:Y:S02]  /*3120*/  F2FP.F16.F32.PACK_AB R151, R8, R151 ;  /* 0x000000970897723e */ /* 0x000fe400000000ff */
[----:B------:R-:W0:Y:S01]  /*3130*/  MUFU.EX2 R146, R146 ;  /* 0x0000009200927308 */ /* 0x000e220000000800 */
[----:B-1----:R-:W-:Y:S01]  /*3140*/  FADD.FTZ R28, R144, R29 ;  /* 0x0000001d901c7221 */ /* 0x002fe20000010000 */
[----:B------:R-:W-:Y:S01]  /*3150*/  FADD.FTZ R29, R143, R32 ;  /* 0x000000208f1d7221 */ /* 0x000fe20000010000 */
[----:B------:R-:W-:Y:S02]  /*3160*/  F2FP.F16.F32.PACK_AB R145, R10, R145 ;  /* 0x000000910a91723e */ /* 0x000fe400000000ff */
[----:B------:R-:W-:Y:S01]  /*3170*/  F2FP.F16.F32.PACK_AB R147, R24, R147 ;  /* 0x000000931893723e */ /* 0x000fe200000000ff */
[----:B------:R-:W-:Y:S01]  /*3180*/  FADD.FTZ R32, R46, R29 ;  /* 0x0000001d2e207221 */ /* 0x000fe20000010000 */
[----:B------:R-:W-:Y:S01]  /*3190*/  FFMA.FTZ R29, R65, UR21, -R62 ;  /* 0x00000015411d7c23 */ /* 0x000fe2000801083e */
[----:B------:R-:W1:Y:S01]  /*31a0*/  MUFU.EX2 R7, R7 ;  /* 0x0000000700077308 */ /* 0x000e620000000800 */
[----:B--2---:R-:W-:Y:S01]  /*31b0*/  FADD.FTZ R31, R9, R28 ;  /* 0x0000001c091f7221 */ /* 0x004fe20000010000 */
[----:B------:R-:W-:Y:S01]  /*31c0*/  FADD.FTZ R33, R137, R32 ;  /* 0x0000002089217221 */ /* 0x000fe20000010000 */
[----:B------:R-:W-:Y:S01]  /*31d0*/  FFMA.FTZ R62, R85, UR21, -R62 ;  /* 0x00000015553e7c23 */ /* 0x000fe2000801083e */
[----:B------:R-:W-:-:S02]  /*31e0*/  F2FP.F16.F32.PACK_AB R141, R36, R141 ;  /* 0x0000008d248d723e */ /* 0x000fc400000000ff */
[----:B------:R-:W-:Y:S01]  /*31f0*/  FADD.FTZ R32, R38, R33 ;  /* 0x0000002126207221 */ /* 0x000fe20000010000 */
[----:B------:R-:W-:Y:S01]  /*3200*/  F2FP.F16.F32.PACK_AB R143, R46, R143 ;  /* 0x0000008f2e8f723e */ /* 0x000fe200000000ff */
[----:B------:R-:W2:Y:S01]  /*3210*/  MUFU.EX2 R140, R140 ;  /* 0x0000008c008c7308 */ /* 0x000ea20000000800 */
[----:B0-----:R-:W-:Y:S01]  /*3220*/  FADD.FTZ R28, R146, R31 ;  /* 0x0000001f921c7221 */ /* 0x001fe20000010000 */
[----:B------:R-:W-:Y:S01]  /*3230*/  FADD.FTZ R33, R139, R32 ;  /* 0x000000208b217221 */ /* 0x000fe20000010000 */
[----:B------:R-:W-:Y:S02]  /*3240*/  F2FP.F16.F32.PACK_AB R137, R38, R137 ;  /* 0x000000892689723e */ /* 0x000fe400000000ff */
[----:B------:R-:W-:Y:S02]  /*3250*/  F2FP.F16.F32.PACK_AB R139, R34, R139 ;  /* 0x0000008b228b723e */ /* 0x000fe400000000ff */
[----:B------:R-:W-:Y:S01]  /*3260*/  F2FP.F16.F32.PACK_AB R144, R9, R144 ;  /* 0x000000900990723e */ /* 0x000fe200000000ff */
[----:B------:R-:W0:Y:S01]  /*3270*/  MUFU.EX2 R11, R11 ;  /* 0x0000000b000b7308 */ /* 0x000e220000000800 */
[C---:B-1----:R-:W-:Y:S01]  /*3280*/  FADD.FTZ R31, R7.reuse, R28 ;  /* 0x0000001c071f7221 */ /* 0x042fe20000010000 */
[----:B------:R-:W-:-:S06]  /*3290*/  F2FP.F16.F32.PACK_AB R146, R7, R146 ;  /* 0x000000920792723e */ /* 0x000fcc00000000ff */
[----:B------:R-:W1:Y:S01]  /*32a0*/  MUFU.EX2 R142, R142 ;  /* 0x0000008e008e7308 */ /* 0x000e620000000800 */
[----:B--2---:R-:W-:-:S07]  /*32b0*/  FADD.FTZ R28, R140, R31 ;  /* 0x0000001f8c1c7221 */ /* 0x004fce0000010000 */
        /* <DEDUP_REMOVED lines=8> */
[----:B------:R-:W-:-:S04]  /*3340*/  FADD.FTZ R28, R30, R33 ;  /* 0x000000211e1c7221 */ /* 0x000fc80000010000 */
[----:B------:R-:W-:Y:S01]  /*3350*/  FADD.FTZ R33, R135, R28 ;  /* 0x0000001c87217221 */ /* 0x000fe20000010000 */
[C---:B------:R-:W-:Y:S01]  /*3360*/  F2FP.F16.F32.PACK_AB R135, R26.reuse, R135 ;  /* 0x000000871a87723e */ /* 0x040fe200000000ff */
[----:B------:R-:W1:Y:S01]  /*3370*/  MUFU.EX2 R15, R15 ;  /* 0x0000000f000f7308 */ /* 0x000e620000000800 */
[C---:B--2---:R-:W-:Y:S01]  /*3380*/  FADD.FTZ R31, R13.reuse, R2 ;  /* 0x000000020d1f7221 */ /* 0x044fe20000010000 */
[----:B------:R-:W-:Y:S01]  /*3390*/  FADD.FTZ R28, R26, R33 ;  /* 0x000000211a1c7221 */ /* 0x000fe20000010000 */
[----:B------:R-:W-:-:S03]  /*33a0*/  F2FP.F16.F32.PACK_AB R142, R13, R142 ;  /* 0x0000008e0d8e723e */ /* 0x000fc600000000ff */
[----:B------:R-:W-:Y:S01]  /*33b0*/  FADD.FTZ R33, R129, R28 ;  /* 0x0000001c81217221 */ /* 0x000fe20000010000 */
[----:B------:R-:W-:Y:S01]  /*33c0*/  F2FP.F16.F32.PACK_AB R129, R20, R129 ;  /* 0x000000811481723e */ /* 0x000fe200000000ff */
[----:B------:R-:W2:Y:S01]  /*33d0*/  MUFU.EX2 R138, R138 ;  /* 0x0000008a008a7308 */ /* 0x000ea20000000800 */
[----:B0-----:R-:W-:Y:S01]  /*33e0*/  FADD.FTZ R2, R136, R31 ;  /* 0x0000001f88027221 */ /* 0x001fe20000010000 */
[----:B------:R-:W-:-:S04]  /*33f0*/  FADD.FTZ R28, R20, R33 ;  /* 0x00000021141c7221 */ /* 0x000fc80000010000 */
[----:B------:R-:W-:Y:S01]  /*3400*/  FADD.FTZ R33, R131, R28 ;  /* 0x0000001c83217221 */ /* 0x000fe20000010000 */
[C---:B------:R-:W-:Y:S01]  /*3410*/  F2FP.F16.F32.PACK_AB R131, R14.reuse, R131 ;  /* 0x000000830e83723e */ /* 0x040fe200000000ff */
[----:B------:R-:W0:Y:S01]  /*3420*/  MUFU.EX2 R21, R21 ;  /* 0x0000001500157308 */ /* 0x000e220000000800 */
        /* <DEDUP_REMOVED lines=37> */
[----:B--2---:R-:W-:Y:S01]  /*3680*/  FADD.FTZ R33, R121, R4 ;  /* 0x0000000479217221 */ /* 0x004fe20000010000 */
[----:B------:R-:W-:-:S03]  /*3690*/  F2FP.F16.F32.PACK_AB R121, R54, R121 ;  /* 0x000000793679723e */ /* 0x000fc600000000ff */
[----:B------:R-:W-:-:S03]  /*36a0*/  FADD.FTZ R4, R54, R33 ;  /* 0x0000002136047221 */ /* 0x000fc60000010000 */
        /* <DEDUP_REMOVED lines=18> */
[----:B-1----:R-:W-:Y:S01]  /*37d0*/  FADD.FTZ R4, R84, R3 ;  /* 0x0000000354047221 */ /* 0x002fe20000010000 */
[C---:B--2---:R-:W-:Y:S01]  /*37e0*/  FADD.FTZ R2, R58.reuse, R33 ;  /* 0x000000213a027221 */ /* 0x044fe20000010000 */
[----:B------:R-:W-:Y:S02]  /*37f0*/  F2FP.F16.F32.PACK_AB R123, R58, R123 ;  /* 0x0000007b3a7b723e */ /* 0x000fe400000000ff */
[C---:B0-----:R-:W-:Y:S01]  /*3800*/  FADD.FTZ R3, R5.reuse, R4 ;  /* 0x0000000405037221 */ /* 0x041fe20000010000 */
        /* <DEDUP_REMOVED lines=22> */
[----:B------:R-:W-:-:S05]  /*3970*/  ULDC UR21, c[0x0][0x988] ;  /* 0x0002620000157ab9 */ /* 0x000fca0000000800 */
.L_x_1715:
        /* <DEDUP_REMOVED lines=9> */
.L_x_1708:
[----:B------:R-:W-:Y:S01]  /*3a10*/  ULEA UR6, UR37, UR41, 0x3 ;  /* 0x0000002925067291 */ /* 0x000fe2000f8e183f */
[----:B------:R-:W-:-:S05]  /*3a20*/  IMAD.U32 R0, RZ, RZ, UR40 ;  /* 0x00000028ff007e24 */ /* 0x000fca000f8e00ff */
[----:B------:R-:W-:-:S04]  /*3a30*/  SHF.L.U32 R0, R0, 0x1f, RZ ;  /* 0x0000001f00007819 */ /* 0x000fc800000006ff */
[----:B------:R0:W1:Y:S01]  /*3a40*/  SYNCS.PHASECHK.TRANS64.TRYWAIT P2, [UR6+0x16830], R0 ;  /* 0x01683000ff0075a7 */ /* 0x0000620008040146 */
[----:B------:R-:W-:Y:S05]  /*3a50*/  @!P0 BRA `(.L_x_1709) ;  /* 0x0000000000048947 */ /* 0x000fea0003800000 */
[----:B------:R-:W-:Y:S01]  /*3a60*/  BPT.TRAP 0x1 ;  /* 0x000000040000795c */ /* 0x000fe20000300000 */
.L_x_1709:
[----:B-1----:R-:W-:Y:S05]  /*3a70*/  @P2 BRA `(.L_x_1707) ;  /* 0x0000000000082947 */ /* 0x002fea0003800000 */
[----:B------:R-:W1:Y:S02]  /*3a80*/  SYNCS.PHASECHK.TRANS64.TRYWAIT P2, [UR6+0x16830], R0 ;  /* 0x01683000ff0075a7 */ /* 0x000e640008040146 */
[----:B-1----:R-:W-:Y:S05]  /*3a90*/  @!P2 BRA `(.L_x_1710) ;  /* 0x000000a4008ca947 */ /* 0x002fea0003800000 */
.L_x_1707:
[----:B01----:R-:W-:Y:S01]  /*3aa0*/  VIADD R0, R23, 0x8 ;  /* 0x0000000817007836 */ /* 0x003fe20000000000 */
        /* <DEDUP_REMOVED lines=24> */
.L_x_1712:
[----:B------:R-:W-:Y:S01]  /*3c30*/  ULEA UR6, UR23, UR41, 0x3 ;  /* 0x0000002917067291 */ /* 0x000fe2000f8e183f */
[----:B------:R-:W-:-:S05]  /*3c40*/  IMAD.U32 R0, RZ, RZ, UR25 ;  /* 0x00000019ff007e24 */ /* 0x000fca000f8e00ff */
[----:B------:R-:W-:-:S04]  /*3c50*/  SHF.L.U32 R0, R0, 0x1f, RZ ;  /* 0x0000001f00007819 */ /* 0x000fc800000006ff */
[----:B------:R0:W1:Y:S01]  /*3c60*/  SYNCS.PHASECHK.TRANS64.TRYWAIT P2, [UR6+0x16850], R0 ;  /* 0x01685000ff0075a7 */ /* 0x0000620008040146 */
[----:B------:R-:W-:Y:S05]  /*3c70*/  @!P0 BRA `(.L_x_1713) ;  /* 0x0000000000048947 */ /* 0x000fea0003800000 */
[----:B------:R-:W-:Y:S01]  /*3c80*/  BPT.TRAP 0x1 ;  /* 0x000000040000795c */ /* 0x000fe20000300000 */
.L_x_1713:
[----:B-1----:R-:W-:Y:S05]  /*3c90*/  @P2 BRA `(.L_x_1711) ;  /* 0x0000000000082947 */ /* 0x002fea0003800000 */
[----:B------:R-:W1:Y:S02]  /*3ca0*/  SYNCS.PHASECHK.TRANS64.TRYWAIT P2, [UR6+0x16850], R0 ;  /* 0x01685000ff0075a7 */ /* 0x000e640008040146 */
[----:B-1----:R-:W-:Y:S05]  /*3cb0*/  @!P2 BRA `(.L_x_1714) ;  /* 0x000000a4001ca947 */ /* 0x002fea0003800000 */
.L_x_1711:
[----:B------:R-:W-:Y:S01]  /*3cc0*/  UIADD3 UR6, UR41, 0x400, URZ ;  /* 0x0000040029067890 */ /* 0x000fe2000fffe03f */
[----:B------:R-:W-:Y:S01]  /*3cd0*/  WARPGROUP.ARRIVE ;  /* 0x00000000000079c5 */ /* 0x000fe20000000000 */
[----:B------:R-:W-:Y:S01]  /*3ce0*/  UMOV UR7, 0x40000040 ;  /* 0x4000004000077882 */ /* 0x000fe20000000000 */
[----:B-1----:R-:W-:Y:S01]  /*3cf0*/  IMAD.MOV.U32 R7, RZ, RZ, -0x2 ;  /* 0xfffffffeff077424 */ /* 0x002fe200078e00ff */
[----:B------:R-:W-:Y:S02]  /*3d00*/  USHF.R.U32.HI UR6, URZ, 0x4, UR6 ;  /* 0x000000043f067899 */ /* 0x000fe40008011606 */
[----:B------:R-:W-:Y:S02]  /*3d10*/  UISETP.GT.AND UP0, UPT, UR24, UR22, UPT ;  /* 0x000000161800728c */ /* 0x000fe4000bf04270 */
[----:B------:R-:W-:Y:S01]  /*3d20*/  ULOP3.LUT UR6, UR6, 0x3fff, URZ, 0xc0, !UPT ;  /* 0x00003fff06067892 */ /* 0x000fe2000f8ec03f */
[----:B------:R-:W-:-:S03]  /*3d30*/  UMOV UR25, UR40 ;  /* 0x0000002800197c82 */ /* 0x000fc60008000000 */
[----:B------:R-:W-:-:S07]  /*3d40*/  ULEA UR10, UR23, UR6, 0xa ;  /* 0x00000006170a7291 */ /* 0x000fce000f8e503f */
[----:B------:R-:W-:Y:S02]  /*3d50*/  UMOV UR6, UR10 ;  /* 0x0000000a00067c82 */ /* 0x000fe40008000000 */
[----:B------:R-:W-:Y:S01]  /*3d60*/  HGMMA.64x64x16.F32 R88, R148, gdesc[UR4].tnspB, R88, gsb0 ;  /* 0x40e0000494587df0 */ /* 0x000fe20008000858 */
[----:B------:R-:W-:Y:S01]  /*3d70*/  UMOV UR6, 0xffffff80 ;  /* 0xffffff8000067882 */ /* 0x000fe20000000000 */
[----:B------:R-:W-:Y:S01]  /*3d80*/  UMOV UR7, 0x40000040 ;  /* 0x4000004000077882 */ /* 0x000fe20000000000 */
[----:B------:R-:W-:Y:S02]  /*3d90*/  UIMAD UR6, UR24, UR6, 0x1 ;  /* 0x00000001180674a4 */ /* 0x000fe4000f8e0206 */
[----:B------:R-:W-:Y:S02]  /*3da0*/  UIADD3 UR24, UR24, -0x1, URZ ;  /* 0xffffffff18187890 */ /* 0x000fe4000fffe03f */
[----:B------:R-:W-:-:S04]  /*3db0*/  UIMAD UR6, UR51, 0xc0, UR6 ;  /* 0x000000c0330678a4 */ /* 0x000fc8000f8e0206 */
[----:B------:R-:W-:-:S06]  /*3dc0*/  UIADD3 UR6, -UR50, UR6, UR49 ;  /* 0x0000000632067290 */ /* 0x000fcc000fffe131 */
[----:B------:R-:W-:Y:S01]  /*3dd0*/  IMAD R6, R18, R7, UR6 ;  /* 0x0000000612067e24 */ /* 0x000fe2000f8e0207 */
[----:B------:R-:W-:-:S03]  /*3de0*/  UIADD3 UR6, UR10, 0x80, URZ ;  /* 0x000000800a067890 */ /* 0x000fc6000fffe03f */
[----:B------:R-:W-:-:S05]  /*3df0*/  IMAD.IADD R6, R19, 0x1, R6 ;  /* 0x0000000113067824 */ /* 0x000fca00078e0206 */
[C---:B------:R-:W-:Y:S02]  /*3e00*/  ISETP.GT.AND P2, PT, R6.reuse, RZ, PT ;  /* 0x000000ff0600720c */ /* 0x040fe40003f44270 */
[----:B------:R-:W-:Y:S02]  /*3e10*/  ISETP.GT.AND P3, PT, R6, 0x1, PT ;  /* 0x000000010600780c */ /* 0x000fe40003f64270 */
[----:B------:R-:W-:Y:S02]  /*3e20*/  FSEL R7, R24, -INF , P2 ;  /* 0xff80000018077808 */ /* 0x000fe40001000000 */
[----:B------:R-:W-:Y:S02]  /*3e30*/  ISETP.GT.AND P2, PT, R6, 0x8, PT ;  /* 0x000000080600780c */ /* 0x000fe40003f44270 */
[----:B------:R-:W-:Y:S02]  /*3e40*/  FSEL R25, R25, -INF , P3 ;  /* 0xff80000019197808 */ /* 0x000fe40001800000 */
[----:B0-----:R-:W-:-:S02]  /*3e50*/  FMNMX.FTZ R0, R7, R4, !PT ;  /* 0x0000000407007209 */ /* 0x001fc40007810000 */
        /* <DEDUP_REMOVED lines=19> */
[----:B------:R-:W-:Y:S01]  /*3f90*/  FSEL R40, R40, -INF , P2 ;  /* 0xff80000028287808 */ /* 0x000fe20001000000 */
[----:B------:R-:W-:Y:S02]  /*3fa0*/  WARPGROUP.DEPBAR.LE gsb0, 0x0 ;  /* 0x00008000000079c5 */ /* 0x000fe40000010000 */
[----:B------:R-:W-:Y:S01]  /*3fb0*/  WARPGROUP.ARRIVE ;  /* 0x00000000000079c5 */ /* 0x000fe20000000000 */
[----:B------:R-:W-:Y:S02]  /*3fc0*/  FMNMX.FTZ R9, R37, R0, !PT ;  /* 0x0000000025097209 */ /* 0x000fe40007810000 */
[----:B------:R-:W-:Y:S02]  /*3fd0*/  ISETP.GT.AND P2, PT, R6, 0x28, PT ;  /* 0x000000280600780c */ /* 0x000fe40003f44270 */
[----:B------:R-:W-:Y:S01]  /*3fe0*/  FSEL R41, R41, -INF , P3 ;  /* 0xff80000029297808 */ /* 0x000fe20001800000 */
[----:B------:R-:W-:Y:S01]  /*3ff0*/  HGMMA.64x64x16.F32 R88, R144, gdesc[UR4].tnspB, R88, gsb0 ;  /* 0x40e0000490587df0 */ /* 0x000fe20008000858 */
[----:B------:R-:W-:Y:S01]  /*4000*/  UIADD3 UR6, UR10, 0x100, URZ ;  /* 0x000001000a067890 */ /* 0x000fe2000fffe03f */
[----:B------:R-:W-:Y:S01]  /*4010*/  FMNMX.FTZ R0, R40, R9, !PT ;  /* 0x0000000928007209 */ /* 0x000fe20007810000 */
[----:B------:R-:W-:Y:S01]  /*4020*/  UMOV UR7, 0x40000040 ;  /* 0x4000004000077882 */ /* 0x000fe20000000000 */
[----:B------:R-:W-:-:S02]  /*4030*/  ISETP.GT.AND P3, PT, R6, 0x29, PT ;  /* 0x000000290600780c */ /* 0x000fc40003f64270 */
[----:B------:R-:W-:Y:S02]  /*4040*/  FSEL R44, R44, -INF , P2 ;  /* 0xff8000002c2c7808 */ /* 0x000fe40001000000 */
[----:B------:R-:W-:Y:S02]  /*4050*/  FMNMX.FTZ R9, R41, R0, !PT ;  /* 0x0000000029097209 */ /* 0x000fe40007810000 */
[----:B------:R-:W-:Y:S02]  /*4060*/  ISETP.GT.AND P2, PT, R6, 0x30, PT ;  /* 0x000000300600780c */ /* 0x000fe40003f44270 */
[----:B------:R-:W-:Y:S02]  /*4070*/  FSEL R45, R45, -INF , P3 ;  /* 0xff8000002d2d7808 */ /* 0x000fe40001800000 */
[----:B------:R-:W-:Y:S02]  /*4080*/  FMNMX.FTZ R0, R44, R9, !PT ;  /* 0x000000092c007209 */ /* 0x000fe40007810000 */
        /* <DEDUP_REMOVED lines=30> */
[----:B------:R-:W-:Y:S01]  /*4270*/  ISETP.GT.AND P3, PT, R6, 0x59, PT ;  /* 0x000000590600780c */ /* 0x000fe20003f64270 */
[----:B------:R-:W-:-:S02]  /*4280*/  WARPGROUP.DEPBAR.LE gsb0, 0x0 ;  /* 0x00008000000079c5 */ /* 0x000fc40000010000 */
[----:B------:R-:W-:Y:S01]  /*4290*/  WARPGROUP.ARRIVE ;  /* 0x00000000000079c5 */ /* 0x000fe20000000000 */
[----:B------:R-:W-:Y:S02]  /*42a0*/  FSEL R68, R68, -INF , P2 ;  /* 0xff80000044447808 */ /* 0x000fe40001000000 */
[----:B------:R-:W-:Y:S02]  /*42b0*/  FMNMX.FTZ R9, R65, R0, !PT ;  /* 0x0000000041097209 */ /* 0x000fe40007810000 */
[----:B------:R-:W-:Y:S01]  /*42c0*/  ISETP.GT.AND P2, PT, R6, 0x60, PT ;  /* 0x000000600600780c */ /* 0x000fe20003f44270 */
[----:B------:R-:W-:Y:S01]  /*42d0*/  HGMMA.64x64x16.F32 R88, R140, gdesc[UR4].tnspB, R88, gsb0 ;  /* 0x40e000048c587df0 */ /* 0x000fe20008000858 */
[----:B------:R-:W-:Y:S01]  /*42e0*/  UIADD3 UR6, UR10, 0x180, URZ ;  /* 0x000001800a067890 */ /* 0x000fe2000fffe03f */
[----:B------:R-:W-:Y:S01]  /*42f0*/  FSEL R69, R69, -INF , P3 ;  /* 0xff80000045457808 */ /* 0x000fe20001800000 */
[----:B------:R-:W-:Y:S01]  /*4300*/  UMOV UR7, 0x40000040 ;  /* 0x4000004000077882 */ /* 0x000fe20000000000 */
        /* <DEDUP_REMOVED lines=19> */
[C---:B------:R-:W-:Y:S01]  /*4440*/  ISETP.GT.AND P3, PT, R6.reuse, 0x79, PT ;  /* 0x000000790600780c */ /* 0x040fe20003f64270 */
[----:B------:R-:W-:Y:S01]  /*4450*/  VIADD R6, R6, 0x8 ;  /* 0x0000000806067836 */ /* 0x000fe20000000000 */
[----:B------:R-:W-:Y:S02]  /*4460*/  FSEL R84, R84, -INF , P2 ;  /* 0xff80000054547808 */ /* 0x000fe40001000000 */
[----:B------:R-:W-:Y:S02]  /*4470*/  FMNMX.FTZ R9, R81, R0, !PT ;  /* 0x0000000051097209 */ /* 0x000fe40007810000 */
[----:B------:R-:W-:Y:S02]  /*4480*/  FSEL R85, R85, -INF , P3 ;  /* 0xff80000055557808 */ /* 0x000fe40001800000 */
[----:B------:R-:W-:Y:S02]  /*4490*/  FMNMX.FTZ R0, R84, R9, !PT ;  /* 0x0000000954007209 */ /* 0x000fe40007810000 */
[----:B------:R-:W-:-:S02]  /*44a0*/  ISETP.GT.AND P3, PT, R6, RZ, PT ;  /* 0x000000ff0600720c */ /* 0x000fc40003f64270 */
[----:B------:R-:W-:Y:S02]  /*44b0*/  FMNMX.FTZ R9, R85, R0, !PT ;  /* 0x0000000055097209 */ /* 0x000fe40007810000 */
[----:B------:R-:W-:Y:S02]  /*44c0*/  ISETP.GT.AND P4, PT, R6, 0x1, PT ;  /* 0x000000010600780c */ /* 0x000fe40003f84270 */
[----:B------:R-:W-:Y:S01]  /*44d0*/  FSEL R26, R26, -INF , P3 ;  /* 0xff8000001a1a7808 */ /* 0x000fe20001800000 */
[----:B------:R-:W0:Y:S01]  /*44e0*/  SHFL.BFLY PT, R0, R9, 0x2, 0x1f ;  /* 0x0c401f0009007f89 */ /* 0x000e2200000e0000 */
[C---:B------:R-:W-:Y:S02]  /*44f0*/  ISETP.GT.AND P3, PT, R6.reuse, 0x8, PT ;  /* 0x000000080600780c */ /* 0x040fe40003f64270 */
[----:B------:R-:W-:Y:S02]  /*4500*/  FSEL R27, R27, -INF , P4 ;  /* 0xff8000001b1b7808 */ /* 0x000fe40002000000 */
[----:B------:R-:W-:-:S02]  /*4510*/  ISETP.GT.AND P4, PT, R6, 0x9, PT ;  /* 0x000000090600780c */ /* 0x000fc40003f84270 */
[----:B------:R-:W-:Y:S02]  /*4520*/  FSEL R30, R30, -INF , P3 ;  /* 0xff8000001e1e7808 */ /* 0x000fe40001800000 */
[C---:B------:R-:W-:Y:S02]  /*4530*/  ISETP.GT.AND P3, PT, R6.reuse, 0x10, PT ;  /* 0x000000100600780c */ /* 0x040fe40003f64270 */
[----:B------:R-:W-:Y:S02]  /*4540*/  FSEL R31, R31, -INF , P4 ;  /* 0xff8000001f1f7808 */ /* 0x000fe40002000000 */
[----:B------:R-:W-:Y:S02]  /*4550*/  ISETP.GT.AND P4, PT, R6, 0x11, PT ;  /* 0x000000110600780c */ /* 0x000fe40003f84270 */
[----:B------:R-:W-:Y:S02]  /*4560*/  FSEL R34, R34, -INF , P3 ;  /* 0xff80000022227808 */ /* 0x000fe40001800000 */
[----:B------:R-:W-:Y:S01]  /*4570*/  ISETP.GT.AND P3, PT, R6, 0x18, PT ;  /* 0x000000180600780c */ /* 0x000fe20003f64270 */
[----:B------:R-:W-:-:S02]  /*4580*/  WARPGROUP.DEPBAR.LE gsb0, 0x0 ;  /* 0x00008000000079c5 */ /* 0x000fc40000010000 */
[----:B------:R-:W-:Y:S01]  /*4590*/  WARPGROUP.ARRIVE ;  /* 0x00000000000079c5 */ /* 0x000fe20000000000 */
[----:B------:R-:W-:Y:S02]  /*45a0*/  FSEL R35, R35, -INF , P4 ;  /* 0xff80000023237808 */ /* 0x000fe40002000000 */
[----:B0-----:R-:W-:Y:S02]  /*45b0*/  FMNMX.FTZ R10, R9, R0, !PT ;  /* 0x00000000090a7209 */ /* 0x001fe40007810000 */
[----:B------:R-:W-:Y:S01]  /*45c0*/  ISETP.GT.AND P4, PT, R6, 0x19, PT ;  /* 0x000000190600780c */ /* 0x000fe20003f84270 */
[----:B------:R-:W-:Y:S01]  /*45d0*/  HGMMA.64x64x16.F32 R88, R136, gdesc[UR4].tnspB, R88, gsb0 ;  /* 0x40e0000488587df0 */ /* 0x000fe20008000858 */
[----:B------:R-:W-:Y:S01]  /*45e0*/  UIADD3 UR6, UR10, 0x200, URZ ;  /* 0x000002000a067890 */ /* 0x000fe2000fffe03f */
[----:B------:R-:W0:Y:S01]  /*45f0*/  SHFL.BFLY PT, R11, R10, 0x1, 0x1f ;  /* 0x0c201f000a0b7f89 */ /* 0x000e2200000e0000 */
[----:B------:R-:W-:Y:S01]  /*4600*/  UMOV UR7, 0x40000040 ;  /* 0x4000004000077882 */ /* 0x000fe20000000000 */
[----:B------:R-:W-:-:S02]  /*4610*/  FSEL R38, R38, -INF , P3 ;  /* 0xff80000026267808 */ /* 0x000fc40001800000 */
[C---:B------:R-:W-:Y:S02]  /*4620*/  ISETP.GT.AND P3, PT, R6.reuse, 0x20, PT ;  /* 0x000000200600780c */ /* 0x040fe40003f64270 */
[----:B------:R-:W-:Y:S02]  /*4630*/  FSEL R39, R39, -INF , P4 ;  /* 0xff80000027277808 */ /* 0x000fe40002000000 */
[----:B------:R-:W-:Y:S02]  /*4640*/  ISETP.GT.AND P4, PT, R6, 0x21, PT ;  /* 0x000000210600780c */ /* 0x000fe40003f84270 */
[----:B------:R-:W-:Y:S02]  /*4650*/  FSEL R42, R42, -INF , P3 ;  /* 0xff8000002a2a7808 */ /* 0x000fe40001800000 */
[----:B------:R-:W-:Y:S02]  /*4660*/  ISETP.GT.AND P3, PT, R6, 0x28, PT ;  /* 0x000000280600780c */ /* 0x000fe40003f64270 */
[----:B------:R-:W-:-:S02]  /*4670*/  FSEL R43, R43, -INF , P4 ;  /* 0xff8000002b2b7808 */ /* 0x000fc40002000000 */
[----:B------:R-:W-:Y:S02]  /*4680*/  ISETP.GT.AND P4, PT, R6, 0x29, PT ;  /* 0x000000290600780c */ /* 0x000fe40003f84270 */
[----:B------:R-:W-:Y:S02]  /*4690*/  FSEL R46, R46, -INF , P3 ;  /* 0xff8000002e2e7808 */ /* 0x000fe40001800000 */
[----:B------:R-:W-:Y:S02]  /*46a0*/  ISETP.GT.AND P3, PT, R6, 0x30, PT ;  /* 0x000000300600780c */ /* 0x000fe40003f64270 */
[----:B------:R-:W-:Y:S02]  /*46b0*/  FSEL R47, R47, -INF , P4 ;  /* 0xff8000002f2f7808 */ /* 0x000fe40002000000 */
[----:B0-----:R-:W-:Y:S02]  /*46c0*/  FMNMX.FTZ R0, R10, R11, !PT ;  /* 0x0000000b0a007209 */ /* 0x001fe40007810000 */
[----:B------:R-:W-:-:S02]  /*46d0*/  FMNMX.FTZ R10, R26, R5, !PT ;  /* 0x000000051a0a7209 */ /* 0x000fc40007810000 */
[----:B------:R-:W-:Y:S01]  /*46e0*/  ISETP.GT.AND P4, PT, R6, 0x31, PT ;  /* 0x000000310600780c */ /* 0x000fe20003f84270 */
[----:B------:R-:W-:Y:S01]  /*46f0*/  FMUL.FTZ R8, R0, UR21 ;  /* 0x0000001500087c20 */ /* 0x000fe20008410000 */
[----:B------:R-:W-:Y:S02]  /*4700*/  FMNMX.FTZ R11, R27, R10, !PT ;  /* 0x0000000a1b0b7209 */ /* 0x000fe40007810000 */
[----:B------:R-:W-:Y:S02]  /*4710*/  FSEL R50, R50, -INF , P3 ;  /* 0xff80000032327808 */ /* 0x000fe40001800000 */
[----:B------:R-:W-:Y:S02]  /*4720*/  FMNMX.FTZ R10, R30, R11, !PT ;  /* 0x0000000b1e0a7209 */ /* 0x000fe40007810000 */
[----:B------:R-:W-:Y:S02]  /*4730*/  ISETP.GT.AND P3, PT, R6, 0x38, PT ;  /* 0x000000380600780c */ /* 0x000fe40003f64270 */
[----:B------:R-:W-:-:S02]  /*4740*/  FMNMX.FTZ R13, R31, R10, !PT ;  /* 0x0000000a1f0d7209 */ /* 0x000fc40007810000 */
[----:B------:R-:W-:Y:S02]  /*4750*/  FSEL R51, R51, -INF , P4 ;  /* 0xff80000033337808 */ /* 0x000fe40002000000 */
[----:B------:R-:W-:Y:S02]  /*4760*/  FMNMX.FTZ R10, R34, R13, !PT ;  /* 0x0000000d220a7209 */ /* 0x000fe40007810000 */
[----:B------:R-:W-:Y:S02]  /*4770*/  FSETP.NEU.FTZ.AND P2, PT, R0, -INF , PT ;  /* 0xff8000000000780b */ /* 0x000fe40003f5d000 */
[----:B------:R-:W-:Y:S02]  /*4780*/  FMNMX.FTZ R13, R35, R10, !PT ;  /* 0x0000000a230d7209 */ /* 0x000fe40007810000 */
[----:B------:R-:W-:Y:S02]  /*4790*/  ISETP.GT.AND P4, PT, R6, 0x39, PT ;  /* 0x000000390600780c */ /* 0x000fe40003f84270 */
[----:B------:R-:W-:-:S02]  /*47a0*/  FMNMX.FTZ R10, R38, R13, !PT ;  /* 0x0000000d260a7209 */ /* 0x000fc40007810000 */
[----:B------:R-:W-:Y:S02]  /*47b0*/  FSEL R54, R54, -INF , P3 ;  /* 0xff80000036367808 */ /* 0x000fe40001800000 */
[----:B------:R-:W-:Y:S02]  /*47c0*/  FMNMX.FTZ R15, R39, R10, !PT ;  /* 0x0000000a270f7209 */ /* 0x000fe40007810000 */
[----:B------:R-:W-:Y:S02]  /*47d0*/  FSEL R8, R8, RZ, P2 ;  /* 0x000000ff08087208 */ /* 0x000fe40001000000 */
[----:B------:R-:W-:Y:S02]  /*47e0*/  FMNMX.FTZ R10, R42, R15, !PT ;  /* 0x0000000f2a0a7209 */ /* 0x000fe40007810000 */
        /* <DEDUP_REMOVED lines=11> */
[----:B------:R0:W-:Y:S01]  /*48a0*/  MUFU.EX2 R11, R33 ;  /* 0x00000021000b7308 */ /* 0x0001e20000000800 */
[----:B------:R-:W-:Y:S01]  /*48b0*/  FSEL R58, R58, -INF , P3 ;  /* 0xff8000003a3a7808 */ /* 0x000fe20001800000 */
[--C-:B------:R-:W-:Y:S01]  /*48c0*/  FFMA.FTZ R49, R49, UR21, -R8.reuse ;  /* 0x0000001531317c23 */ /* 0x100fe20008010808 */
[----:B------:R-:W-:Y:S01]  /*48d0*/  FMNMX.FTZ R10, R50, R21, !PT ;  /* 0x00000015320a7209 */ /* 0x000fe20007810000 */
[----:B------:R-:W-:Y:S01]  /*48e0*/  FFMA.FTZ R150, R28, UR21, -R8 ;  /* 0x000000151c967c23 */ /* 0x000fe20008010808 */
[----:B------:R-:W-:-:S02]  /*48f0*/  WARPGROUP.DEPBAR.LE gsb0, 0x0 ;  /* 0x00008000000079c5 */ /* 0x000fc40000010000 */
[----:B------:R-:W-:Y:S01]  /*4900*/  WARPGROUP.ARRIVE ;  /* 0x00000000000079c5 */ /* 0x000fe20000000000 */
[----:B------:R-:W-:Y:S01]  /*4910*/  FMNMX.FTZ R21, R51, R10, !PT ;  /* 0x0000000a33157209 */ /* 0x000fe20007810000 */
[----:B------:R1:W-:Y:S01]  /*4920*/  MUFU.EX2 R13, R37 ;  /* 0x00000025000d7308 */ /* 0x0003e20000000800 */
[----:B------:R-:W-:Y:S01]  /*4930*/  ISETP.GT.AND P3, PT, R6, 0x48, PT ;  /* 0x000000480600780c */ /* 0x000fe20003f64270 */
[--C-:B------:R-:W-:Y:S01]  /*4940*/  FFMA.FTZ R61, R61, UR21, -R8.reuse ;  /* 0x000000153d3d7c23 */ /* 0x100fe20008010808 */
[----:B------:R-:W-:Y:S01]  /*4950*/  FMNMX.FTZ R10, R54, R21, !PT ;  /* 0x00000015360a7209 */ /* 0x000fe20007810000 */
[----:B------:R-:W-:Y:S01]  /*4960*/  HGMMA.64x64x16.F32 R88, R132, gdesc[UR4].tnspB, R88, gsb0 ;  /* 0x40e0000484587df0 */ /* 0x000fe20008000858 */
[----:B------:R-:W-:Y:S01]  /*4970*/  UIADD3 UR6, UR10, 0x280, URZ ;  /* 0x000002800a067890 */ /* 0x000fe2000fffe03f */
[----:B------:R-:W-:Y:S01]  /*4980*/  FSEL R59, R59, -INF , P4 ;  /* 0xff8000003b3b7808 */ /* 0x000fe20002000000 */
[----:B------:R-:W-:Y:S01]  /*4990*/  UMOV UR7, 0x40000040 ;  /* 0x4000004000077882 */ /* 0x000fe20000000000 */
[----:B------:R-:W-:Y:S01]  /*49a0*/  FMNMX.FTZ R25, R55, R10, !PT ;  /* 0x0000000a37197209 */ /* 0x000fe20007810000 */
[----:B------:R-:W-:Y:S01]  /*49b0*/  MUFU.EX2 R148, R148 ;  /* 0x0000009400947308 */ /* 0x000fe20000000800 */
[----:B------:R-:W-:Y:S01]  /*49c0*/  ISETP.GT.AND P4, PT, R6, 0x49, PT ;  /* 0x000000490600780c */ /* 0x000fe20003f84270 */
[--C-:B------:R-:W-:Y:S01]  /*49d0*/  FFMA.FTZ R142, R44, UR21, -R8.reuse ;  /* 0x000000152c8e7c23 */ /* 0x100fe20008010808 */
[----:B------:R-:W-:Y:S01]  /*49e0*/  FMNMX.FTZ R10, R58, R25, !PT ;  /* 0x000000193a0a7209 */ /* 0x000fe20007810000 */
[--C-:B------:R-:W-:Y:S01]  /*49f0*/  FFMA.FTZ R144, R32, UR21, -R8.reuse ;  /* 0x0000001520907c23 */ /* 0x100fe20008010808 */
[----:B------:R-:W-:Y:S01]  /*4a00*/  FSEL R62, R62, -INF , P3 ;  /* 0xff8000003e3e7808 */ /* 0x000fe20001800000 */
[--C-:B------:R-:W-:Y:S01]  /*4a10*/  FFMA.FTZ R146, R36, UR21, -R8.reuse ;  /* 0x0000001524927c23 */ /* 0x100fe20008010808 */
[----:B------:R-:W-:Y:S01]  /*4a20*/  FMNMX.FTZ R25, R59, R10, !PT ;  /* 0x0000000a3b197209 */ /* 0x000fe20007810000 */
[----:B------:R-:W-:Y:S01]  /*4a30*/  MUFU.EX2 R7, R7 ;  /* 0x0000000700077308 */ /* 0x000fe20000000800 */
[----:B------:R-:W-:Y:S01]  /*4a40*/  ISETP.GT.AND P3, PT, R6, 0x50, PT ;  /* 0x000000500600780c */ /* 0x000fe20003f64270 */
[--C-:B------:R-:W-:Y:S01]  /*4a50*/  FFMA.FTZ R140, R40, UR21, -R8.reuse ;  /* 0x00000015288c7c23 */ /* 0x100fe20008010808 */
[----:B------:R-:W-:Y:S01]  /*4a60*/  FSEL R63, R63, -INF , P4 ;  /* 0xff8000003f3f7808 */ /* 0x000fe20002000000 */
[--C-:B------:R-:W-:Y:S01]  /*4a70*/  FFMA.FTZ R41, R41, UR21, -R8.reuse ;  /* 0x0000001529297c23 */ /* 0x100fe20008010808 */
[----:B------:R-:W-:Y:S01]  /*4a80*/  FMNMX.FTZ R10, R62, R25, !PT ;  /* 0x000000193e0a7209 */ /* 0x000fe20007810000 */
[--C-:B------:R-:W-:Y:S01]  /*4a90*/  FFMA.FTZ R45, R45, UR21, -R8.reuse ;  /* 0x000000152d2d7c23 */ /* 0x100fe20008010808 */
[----:B------:R-:W-:Y:S01]  /*4aa0*/  ISETP.GT.AND P4, PT, R6, 0x51, PT ;  /* 0x000000510600780c */ /* 0x000fe20003f84270 */
        /* <DEDUP_REMOVED lines=8> */
[----:B------:R-:W-:Y:S01]  /*4b30*/  MUFU.EX2 R150, R150 ;  /* 0x0000009600967308 */ /* 0x000fe20000000800 */
[----:B------:R-:W-:Y:S01]  /*4b40*/  FMNMX.FTZ R10, R66, R29, !PT ;  /* 0x0000001d420a7209 */ /* 0x000fe20007810000 */
[--C-:B------:R-:W-:Y:S01]  /*4b50*/  FFMA.FTZ R138, R52, UR21, -R8.reuse ;  /* 0x00000015348a7c23 */ /* 0x100fe20008010808 */
[----:B------:R-:W-:Y:S01]  /*4b60*/  ISETP.GT.AND P4, PT, R6, 0x59, PT ;  /* 0x000000590600780c */ /* 0x000fe20003f84270 */
        /* <DEDUP_REMOVED lines=14> */
[----:B------:R-:W-:Y:S01]  /*4c50*/  FFMA.FTZ R84, R84, UR21, -R8 ;  /* 0x0000001554547c23 */ /* 0x000fe20008010808 */
[----:B0-----:R-:W-:-:S02]  /*4c60*/  FMNMX.FTZ R33, R71, R10, !PT ;  /* 0x0000000a47217209 */ /* 0x001fc40007810000 */
[----:B------:R-:W-:Y:S02]  /*4c70*/  ISETP.GT.AND P3, PT, R6, 0x68, PT ;  /* 0x000000680600780c */ /* 0x000fe40003f64270 */
[----:B------:R-:W-:Y:S01]  /*4c80*/  FSEL R75, R75, -INF , P4 ;  /* 0xff8000004b4b7808 */ /* 0x000fe20002000000 */
[----:B------:R-:W-:Y:S01]  /*4c90*/  MUFU.EX2 R146, R146 ;  /* 0x0000009200927308 */ /* 0x000fe20000000800 */
[----:B------:R-:W-:Y:S02]  /*4ca0*/  FMNMX.FTZ R10, R74, R33, !PT ;  /* 0x000000214a0a7209 */ /* 0x000fe40007810000 */
[----:B------:R-:W-:Y:S02]  /*4cb0*/  ISETP.GT.AND P4, PT, R6, 0x69, PT ;  /* 0x000000690600780c */ /* 0x000fe40003f84270 */
[----:B------:R-:W-:Y:S02]  /*4cc0*/  FSEL R78, R78, -INF , P3 ;  /* 0xff8000004e4e7808 */ /* 0x000fe40001800000 */
[----:B------:R-:W-:Y:S01]  /*4cd0*/  FMNMX.FTZ R33, R75, R10, !PT ;  /* 0x0000000a4b217209 */ /* 0x000fe20007810000 */
[----:B------:R-:W-:Y:S01]  /*4ce0*/  MUFU.EX2 R140, R140 ;  /* 0x0000008c008c7308 */ /* 0x000fe20000000800 */
[----:B------:R-:W-:-:S02]  /*4cf0*/  ISETP.GT.AND P3, PT, R6, 0x70, PT ;  /* 0x000000700600780c */ /* 0x000fc40003f64270 */
[----:B------:R-:W-:Y:S02]  /*4d00*/  FSEL R79, R79, -INF , P4 ;  /* 0xff8000004f4f7808 */ /* 0x000fe40002000000 */
[----:B------:R-:W-:Y:S02]  /*4d10*/  FMNMX.FTZ R10, R78, R33, !PT ;  /* 0x000000214e0a7209 */ /* 0x000fe40007810000 */
[----:B------:R-:W-:Y:S01]  /*4d20*/  ISETP.GT.AND P4, PT, R6, 0x71, PT ;  /* 0x000000710600780c */ /* 0x000fe20003f84270 */
[----:B------:R0:W-:Y:S01]  /*4d30*/  MUFU.EX2 R15, R41 ;  /* 0x00000029000f7308 */ /* 0x0001e20000000800 */
[----:B------:R-:W-:Y:S02]  /*4d40*/  FSEL R82, R82, -INF , P3 ;  /* 0xff80000052527808 */ /* 0x000fe40001800000 */
[----:B-1----:R-:W-:Y:S02]  /*4d50*/  FMNMX.FTZ R37, R79, R10, !PT ;  /* 0x0000000a4f257209 */ /* 0x002fe40007810000 */
[----:B------:R-:W-:-:S02]  /*4d60*/  ISETP.GT.AND P3, PT, R6, 0x78, PT ;  /* 0x000000780600780c */ /* 0x000fc40003f64270 */
[----:B------:R-:W-:Y:S01]  /*4d70*/  FSEL R83, R83, -INF , P4 ;  /* 0xff80000053537808 */ /* 0x000fe20002000000 */
[----:B------:R-:W-:Y:S01]  /*4d80*/  MUFU.EX2 R142, R142 ;  /* 0x0000008e008e7308 */ /* 0x000fe20000000800 */
[----:B------:R-:W-:Y:S02]  /*4d90*/  WARPGROUP.DEPBAR.LE gsb0, 0x0 ;  /* 0x00008000000079c5 */ /* 0x000fe40000010000 */
[----:B------:R-:W-:Y:S01]  /*4da0*/  WARPGROUP.ARRIVE ;  /* 0x00000000000079c5 */ /* 0x000fe20000000000 */
[----:B------:R-:W-:-:S05]  /*4db0*/  FMNMX.FTZ R10, R82, R37, !PT ;  /* 0x00000025520a7209 */ /* 0x000fca0007810000 */
[----:B------:R-:W1:Y:S01]  /*4dc0*/  S2R R135, SR_TID.X ;  /* 0x0000000000877919 */ /* 0x000e620000002100 */
[----:B------:R-:W-:Y:S01]  /*4dd0*/  ISETP.GT.AND P4, PT, R6, 0x79, PT ;  /* 0x000000790600780c */ /* 0x000fe20003f84270 */
[--C-:B0-----:R-:W-:Y:S01]  /*4de0*/  FFMA.FTZ R41, R65, UR21, -R8.reuse ;  /* 0x0000001541297c23 */ /* 0x101fe20008010808 */
[----:B------:R-:W-:Y:S01]  /*4df0*/  FSEL R86, R86, -INF , P3 ;  /* 0xff80000056567808 */ /* 0x000fe20001800000 */
[----:B------:R-:W-:Y:S01]  /*4e00*/  HGMMA.64x64x16.F32 R88, R128, gdesc[UR4].tnspB, R88, gsb0 ;  /* 0x40e0000480587df0 */ /* 0x000fe20008000858 */
[----:B------:R-:W-:Y:S01]  /*4e10*/  UIADD3 UR6, UR10, 0x300, URZ ;  /* 0x000003000a067890 */ /* 0x000fe2000fffe03f */
[----:B------:R-:W-:Y:S01]  /*4e20*/  FMNMX.FTZ R37, R83, R10, !PT ;  /* 0x0000000a53257209 */ /* 0x000fe20007810000 */
[----:B------:R-:W-:Y:S01]  /*4e30*/  UMOV UR7, 0x40000040 ;  /* 0x4000004000077882 */ /* 0x000fe20000000000 */
[----:B------:R-:W-:Y:S01]  /*4e40*/  FSEL R87, R87, -INF , P4 ;  /* 0xff80000057577808 */ /* 0x000fe20002000000 */
[----:B------:R0:W-:Y:S01]  /*4e50*/  MUFU.EX2 R21, R45 ;  /* 0x0000002d00157308 */ /* 0x0001e20000000800 */
[----:B------:R-:W-:Y:S01]  /*4e60*/  FMNMX.FTZ R6, R86, R37, !PT ;  /* 0x0000002556067209 */ /* 0x000fe20007810000 */
[--C-:B------:R-:W-:Y:S01]  /*4e70*/  FFMA.FTZ R132, R56, UR21, -R8.reuse ;  /* 0x0000001538847c23 */ /* 0x100fe20008010808 */
[--C-:B------:R-:W-:Y:S01]  /*4e80*/  FFMA.FTZ R134, R60, UR21, -R8.reuse ;  /* 0x000000153c867c23 */ /* 0x100fe20008010808 */
[--C-:B------:R-:W-:Y:S01]  /*4e90*/  FFMA.FTZ R10, R64, UR21, -R8.reuse ;  /* 0x00000015400a7c23 */ /* 0x100fe20008010808 */
[----:B------:R-:W-:Y:S01]  /*4ea0*/  FMNMX.FTZ R6, R87, R6, !PT ;  /* 0x0000000657067209 */ /* 0x000fe20007810000 */
[----:B------:R-:W-:-:S02]  /*4eb0*/  FFMA.FTZ R65, R85, UR21, -R8 ;  /* 0x0000001555417c23 */ /* 0x000fc40008010808 */
[----:B------:R-:W-:Y:S01]  /*4ec0*/  MUFU.EX2 R37, R61 ;  /* 0x0000003d00257308 */ /* 0x000fe20000000800 */
[--C-:B0-----:R-:W-:Y:S01]  /*4ed0*/  FFMA.FTZ R45, R69, UR21, -R8.reuse ;  /* 0x00000015452d7c23 */ /* 0x101fe20008010808 */
[----:B------:R-:W0:Y:S06]  /*4ee0*/  SHFL.BFLY PT, R49, R6, 0x2, 0x1f ;  /* 0x0c401f0006317f89 */ /* 0x000e2c00000e0000 */
[----:B------:R2:W-:Y:S08]  /*4ef0*/  MUFU.EX2 R29, R53 ;  /* 0x00000035001d7308 */ /* 0x0005f00000000800 */
[----:B------:R3:W-:Y:S01]  /*4f00*/  MUFU.EX2 R33, R57 ;  /* 0x0000003900217308 */ /* 0x0007e20000000800 */
[----:B--2---:R-:W-:-:S07]  /*4f10*/  FFMA.FTZ R53, R77, UR21, -R8 ;  /* 0x000000154d357c23 */ /* 0x004fce0008010808 */
[----:B------:R-:W-:Y:S01]  /*4f20*/  MUFU.EX2 R136, R136 ;  /* 0x0000008800887308 */ /* 0x000fe20000000800 */
[----:B---3--:R-:W-:Y:S01]  /*4f30*/  FFMA.FTZ R57, R81, UR21, -R8 ;  /* 0x0000001551397c23 */ /* 0x008fe20008010808 */
[----:B0-----:R-:W-:-:S05]  /*4f40*/  FMNMX.FTZ R28, R6, R49, !PT ;  /* 0x00000031061c7209 */ /* 0x001fca0007810000 */
[----:B------:R-:W0:Y:S01]  /*4f50*/  SHFL.BFLY PT, R61, R28, 0x1, 0x1f ;  /* 0x0c201f001c3d7f89 */ /* 0x000e2200000e0000 */
[----:B------:R-:W-:Y:S08]  /*4f60*/  MUFU.EX2 R138, R138 ;  /* 0x0000008a008a7308 */ /* 0x000ff00000000800 */
[----:B------:R-:W-:Y:S08]  /*4f70*/  MUFU.EX2 R132, R132 ;  /* 0x0000008400847308 */ /* 0x000ff00000000800 */
[----:B------:R-:W-:Y:S01]  /*4f80*/  MUFU.EX2 R134, R134 ;  /* 0x0000008600867308 */ /* 0x000fe20000000800 */
[----:B0-----:R-:W-:-:S07]  /*4f90*/  FMNMX.FTZ R6, R28, R61, !PT ;  /* 0x0000003d1c067209 */ /* 0x001fce0007810000 */
[----:B------:R-:W-:Y:S01]  /*4fa0*/  MUFU.EX2 R10, R10 ;  /* 0x0000000a000a7308 */ /* 0x000fe20000000800 */
[----:B------:R-:W-:Y:S02]  /*4fb0*/  FSEL R61, R0, RZ, P2 ;  /* 0x000000ff003d7208 */ /* 0x000fe40001000000 */
[C---:B------:R-:W-:Y:S01]  /*4fc0*/  FSETP.NEU.FTZ.AND P2, PT, R6.reuse, -INF , PT ;  /* 0xff8000000600780b */ /* 0x040fe20003f5d000 */
[----:B------:R-:W-:Y:S02]  /*4fd0*/  FMUL.FTZ R44, R6, UR21 ;  /* 0x00000015062c7c20 */ /* 0x000fe40008410000 */
[----:B------:R-:W-:Y:S02]  /*4fe0*/  FADD.FTZ R61, -R61, R4 ;  /* 0x000000043d3d7221 */ /* 0x000fe40000010100 */
[----:B------:R-:W-:Y:S01]  /*4ff0*/  MUFU.EX2 R41, R41 ;  /* 0x0000002900297308 */ /* 0x000fe20000000800 */
[----:B------:R-:W-:Y:S02]  /*5000*/  WARPGROUP.DEPBAR.LE gsb0, 0x0 ;  /* 0x00008000000079c5 */ /* 0x000fe40000010000 */
[----:B------:R-:W-:Y:S01]  /*5010*/  WARPGROUP.ARRIVE ;  /* 0x00000000000079c5 */ /* 0x000fe20000000000 */
[----:B------:R-:W-:Y:S01]  /*5020*/  FMUL.FTZ R61, R61, UR21 ;  /* 0x000000153d3d7c20 */ /* 0x000fe20008410000 */
[----:B------:R-:W-:-:S03]  /*5030*/  FSEL R44, R44, RZ, P2 ;  /* 0x000000ff2c2c7208 */ /* 0x000fc60001000000 */
[----:B------:R-:W-:Y:S01]  /*5040*/  MUFU.EX2 R12, R12 ;  /* 0x0000000c000c7308 */ /* 0x000fe20000000800 */
[----:B------:R-:W-:Y:S01]  /*5050*/  HGMMA.64x64x16.F32 R88, R124, gdesc[UR4].tnspB, R88, gsb0 ;  /* 0x40e000047c587df0 */ /* 0x000fe20008000858 */
[----:B------:R-:W-:Y:S01]  /*5060*/  UIADD3 UR6, UR10, 0x380, URZ ;  /* 0x000003800a067890 */ /* 0x000fe2000fffe03f */
[--C-:B------:R-:W-:Y:S01]  /*5070*/  FFMA.FTZ R147, R38, UR21, -R44.reuse ;  /* 0x0000001526937c23 */ /* 0x100fe2000801082c */
[----:B------:R-:W-:Y:S01]  /*5080*/  UMOV UR7, 0x40000040 ;  /* 0x4000004000077882 */ /* 0x000fe20000000000 */
[--C-:B------:R-:W-:Y:S01]  /*5090*/  FFMA.FTZ R143, R46, UR21, -R44.reuse ;  /* 0x000000152e8f7c23 */ /* 0x100fe2000801082c */
[--C-:B------:R-:W-:Y:S01]  /*50a0*/  FFMA.FTZ R149, R26, UR21, -R44.reuse ;  /* 0x000000151a957c23 */ /* 0x100fe2000801082c */
[--C-:B------:R-:W-:Y:S01]  /*50b0*/  FFMA.FTZ R4, R27, UR21, -R44.reuse ;  /* 0x000000151b047c23 */ /* 0x100fe2000801082c */
[----:B------:R-:W0:Y:S01]  /*50c0*/  MUFU.EX2 R61, R61 ;  /* 0x0000003d003d7308 */ /* 0x000e220000000800 */
[----:B------:R-:W-:Y:S02]  /*50d0*/  IMAD.U32 R27, RZ, RZ, UR37 ;  /* 0x00000025ff1b7e24 */ /* 0x000fe4000f8e00ff */
[--C-:B------:R-:W-:Y:S01]  /*50e0*/  FFMA.FTZ R151, R30, UR21, -R44.reuse ;  /* 0x000000151e977c23 */ /* 0x100fe2000801082c */
[----:B------:R-:W-:Y:S01]  /*50f0*/  FFMA.FTZ R8, R31, UR21, -R44 ;  /* 0x000000151f087c23 */ /* 0x000fe2000801082c */
[----:B------:R-:W-:-:S02]  /*5100*/  IMAD.U32 R31, RZ, RZ, UR23 ;  /* 0x00000017ff1f7e24 */ /* 0x000fc4000f8e00ff */
[--C-:B------:R-:W-:Y:S01]  /*5110*/  FFMA.FTZ R145, R34, UR21, -R44.reuse ;  /* 0x0000001522917c23 */ /* 0x100fe2000801082c */
[----:B------:R-:W-:Y:S01]  /*5120*/  @!P1 LEA R27, R27, UR41, 0x3 ;  /* 0x000000291b1b9c11 */ /* 0x000fe2000f8e18ff */
[--C-:B------:R-:W-:Y:S01]  /*5130*/  FFMA.FTZ R26, R35, UR21, -R44.reuse ;  /* 0x00000015231a7c23 */ /* 0x100fe2000801082c */
[----:B------:R-:W-:Y:S01]  /*5140*/  MUFU.EX2 R149, R149 ;  /* 0x0000009500957308 */ /* 0x000fe20000000800 */
[----:B------:R-:W-:Y:S01]  /*5150*/  @!P1 LEA R31, R31, UR41, 0x3 ;  /* 0x000000291f1f9c11 */ /* 0x000fe2000f8e18ff */
[--C-:B------:R-:W-:Y:S01]  /*5160*/  FFMA.FTZ R30, R39, UR21, -R44.reuse ;  /* 0x00000015271e7c23 */ /* 0x100fe2000801082c */
[--C-:B------:R-:W-:Y:S01]  /*5170*/  FFMA.FTZ R137, R50, UR21, -R44.reuse ;  /* 0x0000001532897c23 */ /* 0x100fe2000801082c */
[--C-:B------:R-:W-:Y:S01]  /*5180*/  FFMA.FTZ R141, R42, UR21, -R44.reuse ;  /* 0x000000152a8d7c23 */ /* 0x100fe2000801082c */
[--C-:B------:R-:W-:Y:S01]  /*5190*/  FFMA.FTZ R32, R43, UR21, -R44.reuse ;  /* 0x000000152b207c23 */ /* 0x100fe2000801082c */
[--C-:B------:R-:W-:Y:S01]  /*51a0*/  FFMA.FTZ R34, R47, UR21, -R44.reuse ;  /* 0x000000152f227c23 */ /* 0x100fe2000801082c */
[----:B------:R-:W-:Y:S01]  /*51b0*/  FFMA.FTZ R36, R51, UR21, -R44 ;  /* 0x0000001533247c23 */ /* 0x000fe2000801082c */
[----:B------:R-:W-:Y:S01]  /*51c0*/  MUFU.EX2 R4, R4 ;  /* 0x0000000400047308 */ /* 0x000fe20000000800 */
[----:B0-----:R-:W-:Y:S01]  /*51d0*/  FFMA.FTZ R38, R61, R3, R148 ;  /* 0x000000033d267223 */ /* 0x001fe20000010094 */
        /* <DEDUP_REMOVED lines=8> */
[--C-:B------:R-:W-:Y:S01]  /*5260*/  FFMA.FTZ R131, R70, UR21, -R44.reuse ;  /* 0x0000001546837c23 */ /* 0x100fe2000801082c */
[----:B------:R-:W-:Y:S01]  /*5270*/  F2FP.F16.F32.PACK_AB R128, R41, R10 ;  /* 0x0000000a2980723e */ /* 0x000fe200000000ff */
[----:B------:R-:W-:Y:S01]  /*5280*/  FFMA.FTZ R75, R75, UR21, -R44 ;  /* 0x000000154b4b7c23 */ /* 0x000fe2000801082c */
[----:B------:R-:W-:Y:S01]  /*5290*/  FADD.FTZ R3, R9, R38 ;  /* 0x0000002609037221 */ /* 0x000fe20000010000 */
[----:B------:R-:W-:Y:S01]  /*52a0*/  FSEL R38, R6, RZ, P2 ;  /* 0x000000ff06267208 */ /* 0x000fe20001000000 */
[--C-:B------:R-:W-:Y:S01]  /*52b0*/  FFMA.FTZ R79, R79, UR21, -R44.reuse ;  /* 0x000000154f4f7c23 */ /* 0x100fe2000801082c */
[----:B-1----:R-:W-:Y:S01]  /*52c0*/  ISETP.GE.U32.AND P2, PT, R135, 0x180, PT ;  /* 0x000001808700780c */ /* 0x002fe20003f46070 */
[----:B------:R-:W-:Y:S01]  /*52d0*/  FADD.FTZ R46, R144, R3 ;  /* 0x00000003902e7221 */ /* 0x000fe20000010000 */
[----:B------:R-:W-:Y:S01]  /*52e0*/  MUFU.EX2 R8, R8 ;  /* 0x0000000800087308 */ /* 0x000fe20000000800 */
[----:B------:R-:W-:Y:S01]  /*52f0*/  FADD.FTZ R38, -R38, R5 ;  /* 0x0000000526267221 */ /* 0x000fe20000010100 */
[----:B------:R-:W-:Y:S01]  /*5300*/  FFMA.FTZ R135, R62, UR21, -R44 ;  /* 0x000000153e877c23 */ /* 0x000fe2000801082c */
[----:B------:R-:W-:Y:S01]  /*5310*/  FADD.FTZ R3, R11, R46 ;  /* 0x0000002e0b037221 */ /* 0x000fe20000010000 */
[--C-:B------:R-:W-:Y:S01]  /*5320*/  FFMA.FTZ R82, R82, UR21, -R44.reuse ;  /* 0x0000001552527c23 */ /* 0x100fe2000801082c */
[----:B------:R-:W-:Y:S01]  /*5330*/  FMUL.FTZ R38, R38, UR21 ;  /* 0x0000001526267c20 */ /* 0x000fe20008410000 */
[--C-:B------:R-:W-:Y:S01]  /*5340*/  FFMA.FTZ R83, R83, UR21, -R44.reuse ;  /* 0x0000001553537c23 */ /* 0x100fe2000801082c */
[----:B------:R-:W-:Y:S01]  /*5350*/  FADD.FTZ R46, R146, R3 ;  /* 0x00000003922e7221 */ /* 0x000fe20000010000 */
[----:B------:R-:W-:Y:S01]  /*5360*/  VIADD R3, R23, 0x9 ;  /* 0x0000000917037836 */ /* 0x000fe20000000000 */
[----:B------:R-:W-:Y:S01]  /*5370*/  MUFU.EX2 R145, R145 ;  /* 0x0000009100917308 */ /* 0x000fe20000000800 */
[----:B------:R-:W-:Y:S01]  /*5380*/  FFMA.FTZ R86, R86, UR21, -R44 ;  /* 0x0000001556567c23 */ /* 0x000fe2000801082c */
[----:B------:R-:W-:Y:S01]  /*5390*/  FADD.FTZ R5, R13, R46 ;  /* 0x0000002e0d057221 */ /* 0x000fe20000010000 */
[--C-:B------:R-:W-:Y:S01]  /*53a0*/  FFMA.FTZ R46, R63, UR21, -R44.reuse ;  /* 0x000000153f2e7c23 */ /* 0x100fe2000801082c */
[----:B------:R-:W-:Y:S01]  /*53b0*/  SEL R3, R3, 0x9, !P2 ;  /* 0x0000000903037807 */ /* 0x000fe20005000000 */
[----:B------:R-:W-:Y:S01]  /*53c0*/  FFMA.FTZ R87, R87, UR21, -R44 ;  /* 0x0000001557577c23 */ /* 0x000fe2000801082c */
[----:B------:R-:W-:Y:S01]  /*53d0*/  FADD.FTZ R48, R140, R5 ;  /* 0x000000058c307221 */ /* 0x000fe20000010000 */
[----:B------:R-:W-:Y:S01]  /*53e0*/  @!P1 VIADD R5, R27, 0x16840 ;  /* 0x000168401b059836 */ /* 0x000fe20000000000 */
[----:B------:R-:W-:Y:S01]  /*53f0*/  MUFU.EX2 R38, R38 ;  /* 0x0000002600267308 */ /* 0x000fe20000000800 */
[----:B------:R-:W-:Y:S01]  /*5400*/  PLOP3.LUT P2, PT, PT, PT, UP0, 0x80, 0x0 ;  /* 0x000000000000781c */ /* 0x000fe20003f4f008 */
[----:B------:R-:W-:Y:S01]  /*5410*/  FADD.FTZ R27, R15, R48 ;  /* 0x000000300f1b7221 */ /* 0x000fe20000010000 */
[----:B------:R-:W-:Y:S01]  /*5420*/  UMOV UR23, UR37 ;  /* 0x0000002500177c82 */ /* 0x000fe20008000000 */
[----:B------:R-:W-:-:S02]  /*5430*/  @!P1 PRMT R5, RZ, 0x654, R5 ;  /* 0x00000654ff059816 */ /* 0x000fc40000000005 */
[----:B------:R-:W-:Y:S01]  /*5440*/  FADD.FTZ R48, R142, R27 ;  /* 0x0000001b8e307221 */ /* 0x000fe20000010000 */
[----:B------:R-:W-:Y:S01]  /*5450*/  F2FP.F16.F32.PACK_AB R148, R7, R148 ;  /* 0x000000940794723e */ /* 0x000fe200000000ff */
[----:B------:R-:W-:Y:S01]  /*5460*/  MUFU.EX2 R26, R26 ;  /* 0x0000001a001a7308 */ /* 0x000fe20000000800 */
[----:B------:R-:W-:Y:S01]  /*5470*/  F2FP.F16.F32.PACK_AB R150, R9, R150 ;  /* 0x000000960996723e */ /* 0x000fe200000000ff */
[----:B------:R-:W-:Y:S01]  /*5480*/  FADD.FTZ R27, R21, R48 ;  /* 0x00000030151b7221 */ /* 0x000fe20000010000 */
[----:B------:R-:W-:Y:S02]  /*5490*/  F2FP.F16.F32.PACK_AB R144, R11, R144 ;  /* 0x000000900b90723e */ /* 0x000fe400000000ff */
[----:B------:R-:W-:Y:S01]  /*54a0*/  F2FP.F16.F32.PACK_AB R146, R13, R146 ;  /* 0x000000920d92723e */ /* 0x000fe200000000ff */
[----:B------:R-:W-:Y:S01]  /*54b0*/  FADD.FTZ R50, R136, R27 ;  /* 0x0000001b88327221 */ /* 0x000fe20000010000 */
[----:B------:R-:W-:Y:S01]  /*54c0*/  F2FP.F16.F32.PACK_AB R140, R15, R140 ;  /* 0x0000008c0f8c723e */ /* 0x000fe200000000ff */
[----:B------:R-:W-:Y:S01]  /*54d0*/  MUFU.EX2 R147, R147 ;  /* 0x0000009300937308 */ /* 0x000fe20000000800 */
[----:B------:R-:W-:-:S02]  /*54e0*/  F2FP.F16.F32.PACK_AB R142, R21, R142 ;  /* 0x0000008e158e723e */ /* 0x000fc400000000ff */
[----:B------:R-:W-:Y:S01]  /*54f0*/  F2FP.F16.F32.PACK_AB R136, R25, R136 ;  /* 0x000000881988723e */ /* 0x000fe200000000ff */
[----:B------:R-:W-:Y:S02]  /*5500*/  WARPGROUP.DEPBAR.LE gsb0, 0x0 ;  /* 0x00008000000079c5 */ /* 0x000fe40000010000 */
[----:B------:R-:W-:Y:S01]  /*5510*/  WARPGROUP.ARRIVE ;  /* 0x00000000000079c5 */ /* 0x000fe20000000000 */
[--C-:B------:R-:W-:Y:S01]  /*5520*/  FFMA.FTZ R125, R74, UR21, -R44.reuse ;  /* 0x000000154a7d7c23 */ /* 0x100fe2000801082c */
[----:B------:R-:W-:Y:S01]  /*5530*/  MUFU.EX2 R30, R30 ;  /* 0x0000001e001e7308 */ /* 0x000fe20000000800 */
[----:B------:R-:W-:-:S03]  /*5540*/  FFMA.FTZ R127, R78, UR21, -R44 ;  /* 0x000000154e7f7c23 */ /* 0x000fc6000801082c */
[----:B------:R-:W-:Y:S04]  /*5550*/  HGMMA.64x64x16.F32 R88, R120, gdesc[UR4].tnspB, R88, gsb0 ;  /* 0x40e0000478587df0 */ /* 0x000fe80008000858 */
        /* <DEDUP_REMOVED lines=10> */
[----:B------:R-:W0:Y:S01]  /*5600*/  MUFU.EX2 R49, R73 ;  /* 0x0000004900317308 */ /* 0x000e220000000800 */
[----:B------:R-:W-:Y:S02]  /*5610*/  WARPGROUP.DEPBAR.LE gsb0, 0x0 ;  /* 0x00008000000079c5 */ /* 0x000fe40000010000 */
[----:B------:R1:W-:Y:S06]  /*5620*/  BAR.ARV R3, 0x100 ;  /* 0x000400030000751d */ /* 0x0003ec0000002000 */
[----:B------:R2:W-:Y:S01]  /*5630*/  @!P1 SYNCS.ARRIVE.TRANS64.RED.A1T0 RZ, [R5+URZ], RZ ;  /* 0x000000ff05ff99a7 */ /* 0x0005e2000810043f */
[----:B------:R-:W-:Y:S01]  /*5640*/  MUFU.EX2 R40, R40 ;  /* 0x0000002800287308 */ /* 0x000fe20000000800 */
[----:B-1----:R-:W-:-:S02]  /*5650*/  @!P1 VIADD R3, R31, 0x16860 ;  /* 0x000168601f039836 */ /* 0x002fc40000000000 */
[-C--:B------:R-:W-:Y:S01]  /*5660*/  FMUL.FTZ R88, R88, R61.reuse ;  /* 0x0000003d58587220 */ /* 0x080fe20000410000 */
[-C--:B------:R-:W-:Y:S01]  /*5670*/  FMUL.FTZ R89, R89, R61.reuse ;  /* 0x0000003d59597220 */ /* 0x080fe20000410000 */
[-C--:B------:R-:W-:Y:S01]  /*5680*/  FMUL.FTZ R92, R92, R61.reuse ;  /* 0x0000003d5c5c7220 */ /* 0x080fe20000410000 */
[----:B------:R-:W-:Y:S01]  /*5690*/  FMUL.FTZ R93, R93, R61 ;  /* 0x0000003d5d5d7220 */ /* 0x000fe20000410000 */
[----:B------:R-:W-:Y:S01]  /*56a0*/  @!P1 PRMT R27, RZ, 0x654, R3 ;  /* 0x00000654ff1b9816 */ /* 0x000fe20000000003 */
[----:B--2---:R-:W-:Y:S01]  /*56b0*/  FFMA.FTZ R5, R38, R2, R149 ;  /* 0x0000000226057223 */ /* 0x004fe20000010095 */
[----:B------:R-:W-:Y:S01]  /*56c0*/  MUFU.EX2 R20, R20 ;  /* 0x0000001400147308 */ /* 0x000fe20000000800 */
[----:B------:R-:W-:Y:S01]  /*56d0*/  FFMA.FTZ R2, R67, UR21, -R44 ;  /* 0x0000001543027c23 */ /* 0x000fe2000801082c */
[----:B------:R1:W-:Y:S01]  /*56e0*/  @!P1 SYNCS.ARRIVE.TRANS64.RED.A1T0 RZ, [R27+URZ], RZ ;  /* 0x000000ff1bff99a7 */ /* 0x0003e2000810043f */
[C---:B------:R-:W-:Y:S01]  /*56f0*/  FADD.FTZ R48, R4.reuse, R5 ;  /* 0x0000000504307221 */ /* 0x040fe20000010000 */
[----:B------:R-:W-:Y:S01]  /*5700*/  FADD.FTZ R5, R25, R50 ;  /* 0x0000003219057221 */ /* 0x000fe20000010000 */
[----:B------:R-:W-:Y:S01]  /*5710*/  F2FP.F16.F32.PACK_AB R149, R4, R149 ;  /* 0x000000950495723e */ /* 0x000fe200000000ff */
[-C--:B------:R-:W-:Y:S01]  /*5720*/  FMUL.FTZ R96, R96, R61.reuse ;  /* 0x0000003d60607220 */ /* 0x080fe20000410000 */
[----:B------:R-:W-:Y:S01]  /*5730*/  FADD.FTZ R3, R151, R48 ;  /* 0x0000003097037221 */ /* 0x000fe20000010000 */
[----:B------:R-:W-:Y:S01]  /*5740*/  FADD.FTZ R48, R138, R5 ;  /* 0x000000058a307221 */ /* 0x000fe20000010000 */
[----:B------:R-:W-:Y:S01]  /*5750*/  MUFU.EX2 R133, R133 ;  /* 0x0000008500857308 */ /* 0x000fe20000000800 */
[C---:B------:R-:W-:Y:S01]  /*5760*/  F2FP.F16.F32.PACK_AB R138, R29.reuse, R138 ;  /* 0x0000008a1d8a723e */ /* 0x040fe200000000ff */
[----:B------:R-:W-:Y:S01]  /*5770*/  FADD.FTZ R50, R8, R3 ;  /* 0x0000000308327221 */ /* 0x000fe20000010000 */
[----:B------:R-:W-:Y:S01]  /*5780*/  FADD.FTZ R5, R29, R48 ;  /* 0x000000301d057221 */ /* 0x000fe20000010000 */
[----:B------:R-:W-:Y:S01]  /*5790*/  FFMA.FTZ R48, R71, UR21, -R44 ;  /* 0x0000001547307c23 */ /* 0x000fe2000801082c */
[----:B0-----:R-:W-:Y:S01]  /*57a0*/  F2FP.F16.F32.PACK_AB R124, R49, R14 ;  /* 0x0000000e317c723e */ /* 0x001fe200000000ff */
[----:B------:R-:W-:Y:S01]  /*57b0*/  FADD.FTZ R3, R145, R50 ;  /* 0x0000003291037221 */ /* 0x000fe20000010000 */
[----:B------:R-:W-:Y:S01]  /*57c0*/  FADD.FTZ R52, R132, R5 ;  /* 0x0000000584347221 */ /* 0x000fe20000010000 */
[----:B------:R-:W0:Y:S01]  /*57d0*/  MUFU.EX2 R53, R53 ;  /* 0x0000003500357308 */ /* 0x000e220000000800 */
[C---:B------:R-:W-:Y:S01]  /*57e0*/  F2FP.F16.F32.PACK_AB R132, R33.reuse, R132 ;  /* 0x000000842184723e */ /* 0x040fe200000000ff */
[----:B------:R-:W-:Y:S01]  /*57f0*/  FADD.FTZ R50, R26, R3 ;  /* 0x000000031a327221 */ /* 0x000fe20000010000 */
[----:B------:R-:W-:Y:S01]  /*5800*/  FADD.FTZ R5, R33, R52 ;  /* 0x0000003421057221 */ /* 0x000fe20000010000 */
[-C--:B------:R-:W-:Y:S01]  /*5810*/  FMUL.FTZ R97, R97, R61.reuse ;  /* 0x0000003d61617220 */ /* 0x080fe20000410000 */
[-C--:B------:R-:W-:Y:S01]  /*5820*/  FMUL.FTZ R100, R100, R61.reuse ;  /* 0x0000003d64647220 */ /* 0x080fe20000410000 */
[----:B------:R-:W-:Y:S01]  /*5830*/  FADD.FTZ R3, R147, R50 ;  /* 0x0000003293037221 */ /* 0x000fe20000010000 */
[----:B------:R-:W-:Y:S01]  /*5840*/  FADD.FTZ R52, R134, R5 ;  /* 0x0000000586347221 */ /* 0x000fe20000010000 */
[----:B------:R-:W-:Y:S01]  /*5850*/  MUFU.EX2 R42, R42 ;  /* 0x0000002a002a7308 */ /* 0x000fe20000000800 */
[C---:B------:R-:W-:Y:S01]  /*5860*/  F2FP.F16.F32.PACK_AB R134, R37.reuse, R134 ;  /* 0x000000862586723e */ /* 0x040fe200000000ff */
[----:B------:R-:W-:Y:S01]  /*5870*/  FADD.FTZ R50, R30, R3 ;  /* 0x000000031e327221 */ /* 0x000fe20000010000 */
[----:B------:R-:W-:Y:S01]  /*5880*/  FADD.FTZ R5, R37, R52 ;  /* 0x0000003425057221 */ /* 0x000fe20000010000 */
[-C--:B------:R-:W-:Y:S01]  /*5890*/  FMUL.FTZ R101, R101, R61.reuse ;  /* 0x0000003d65657220 */ /* 0x080fe20000410000 */
[-C--:B------:R-:W-:Y:S01]  /*58a0*/  FMUL.FTZ R104, R104, R61.reuse ;  /* 0x0000003d68687220 */ /* 0x080fe20000410000 */
[----:B------:R-:W-:Y:S01]  /*58b0*/  FADD.FTZ R3, R141, R50 ;  /* 0x000000328d037221 */ /* 0x000fe20000010000 */
[----:B------:R-:W-:Y:S01]  /*58c0*/  FADD.FTZ R52, R10, R5 ;  /* 0x000000050a347221 */ /* 0x000fe20000010000 */
[----:B------:R-:W2:Y:S01]  /*58d0*/  MUFU.EX2 R24, R24 ;  /* 0x0000001800187308 */ /* 0x000ea20000000800 */
[----:B0-----:R-:W-:Y:S01]  /*58e0*/  F2FP.F16.F32.PACK_AB R126, R53, R20 ;  /* 0x00000014357e723e */ /* 0x001fe200000000ff */
[----:B------:R-:W-:Y:S01]  /*58f0*/  FADD.FTZ R50, R32, R3 ;  /* 0x0000000320327221 */ /* 0x000fe20000010000 */
[----:B------:R-:W-:Y:S01]  /*5900*/  FADD.FTZ R5, R41, R52 ;  /* 0x0000003429057221 */ /* 0x000fe20000010000 */
[-C--:B------:R-:W-:Y:S01]  /*5910*/  FMUL.FTZ R105, R105, R61.reuse ;  /* 0x0000003d69697220 */ /* 0x080fe20000410000 */
[-C--:B------:R-:W-:Y:S01]  /*5920*/  FMUL.FTZ R108, R108, R61.reuse ;  /* 0x0000003d6c6c7220 */ /* 0x080fe20000410000 */
[----:B------:R-:W-:Y:S01]  /*5930*/  FADD.FTZ R3, R143, R50 ;  /* 0x000000328f037221 */ /* 0x000fe20000010000 */
[----:B------:R-:W-:Y:S01]  /*5940*/  FADD.FTZ R52, R12, R5 ;  /* 0x000000050c347221 */ /* 0x000fe20000010000 */
[----:B------:R-:W-:Y:S01]  /*5950*/  MUFU.EX2 R135, R135 ;  /* 0x0000008700877308 */ /* 0x000fe20000000800 */
[-C--:B------:R-:W-:Y:S01]  /*5960*/  FMUL.FTZ R109, R109, R61.reuse ;  /* 0x0000003d6d6d7220 */ /* 0x080fe20000410000 */
[----:B------:R-:W-:Y:S01]  /*5970*/  FADD.FTZ R50, R34, R3 ;  /* 0x0000000322327221 */ /* 0x000fe20000010000 */
[----:B------:R-:W-:Y:S01]  /*5980*/  FADD.FTZ R5, R45, R52 ;  /* 0x000000342d057221 */ /* 0x000fe20000010000 */
[-C--:B------:R-:W-:Y:S01]  /*5990*/  FMUL.FTZ R112, R112, R61.reuse ;  /* 0x0000003d70707220 */ /* 0x080fe20000410000 */
[-C--:B------:R-:W-:Y:S01]  /*59a0*/  FMUL.FTZ R113, R113, R61.reuse ;  /* 0x0000003d71717220 */ /* 0x080fe20000410000 */
[----:B------:R-:W-:Y:S01]  /*59b0*/  FADD.FTZ R3, R137, R50 ;  /* 0x0000003289037221 */ /* 0x000fe20000010000 */
[----:B------:R-:W-:Y:S01]  /*59c0*/  FADD.FTZ R52, R14, R5 ;  /* 0x000000050e347221 */ /* 0x000fe20000010000 */
[----:B------:R-:W0:Y:S01]  /*59d0*/  MUFU.EX2 R57, R57 ;  /* 0x0000003900397308 */ /* 0x000e220000000800 */
[-C--:B------:R-:W-:Y:S01]  /*59e0*/  FMUL.FTZ R116, R116, R61.reuse ;  /* 0x0000003d74747220 */ /* 0x080fe20000410000 */
[----:B------:R-:W-:Y:S01]  /*59f0*/  FADD.FTZ R50, R36, R3 ;  /* 0x0000000324327221 */ /* 0x000fe20000010000 */
[----:B------:R-:W-:Y:S01]  /*5a00*/  FADD.FTZ R5, R49, R52 ;  /* 0x0000003431057221 */ /* 0x000fe20000010000 */
[----:B------:R-:W-:Y:S01]  /*5a10*/  FMUL.FTZ R117, R117, R61 ;  /* 0x0000003d75757220 */ /* 0x000fe20000410000 */
[----:B------:R-:W-:Y:S01]  /*5a20*/  F2FP.F16.F32.PACK_AB R151, R8, R151 ;  /* 0x000000970897723e */ /* 0x000fe200000000ff */
[----:B------:R-:W-:Y:S01]  /*5a30*/  FADD.FTZ R3, R139, R50 ;  /* 0x000000328b037221 */ /* 0x000fe20000010000 */
[----:B------:R-:W-:Y:S01]  /*5a40*/  FADD.FTZ R52, R20, R5 ;  /* 0x0000000514347221 */ /* 0x000fe20000010000 */
[----:B------:R-:W3:Y:S01]  /*5a50*/  MUFU.EX2 R46, R46 ;  /* 0x0000002e002e7308 */ /* 0x000ee20000000800 */
[----:B------:R-:W-:Y:S01]  /*5a60*/  F2FP.F16.F32.PACK_AB R145, R26, R145 ;  /* 0x000000911a91723e */ /* 0x000fe200000000ff */
[----:B------:R-:W-:Y:S01]  /*5a70*/  FADD.FTZ R50, R40, R3 ;  /* 0x0000000328327221 */ /* 0x000fe20000010000 */
[----:B------:R-:W-:Y:S01]  /*5a80*/  FADD.FTZ R5, R53, R52 ;  /* 0x0000003435057221 */ /* 0x000fe20000010000 */
[----:B------:R-:W-:Y:S01]  /*5a90*/  F2FP.F16.F32.PACK_AB R147, R30, R147 ;  /* 0x000000931e93723e */ /* 0x000fe200000000ff */
[----:B------:R-:W-:Y:S01]  /*5aa0*/  FMUL.FTZ R90, R90, R38 ;  /* 0x000000265a5a7220 */ /* 0x000fe20000410000 */
[----:B------:R-:W-:Y:S01]  /*5ab0*/  FADD.FTZ R3, R133, R50 ;  /* 0x0000003285037221 */ /* 0x000fe20000010000 */
[----:B--2---:R-:W-:Y:S01]  /*5ac0*/  FADD.FTZ R50, R24, R5 ;  /* 0x0000000518327221 */ /* 0x004fe20000010000 */
[----:B------:R-:W2:Y:S01]  /*5ad0*/  MUFU.EX2 R28, R84 ;  /* 0x00000054001c7308 */ /* 0x000ea20000000800 */
[C---:B0-----:R-:W-:Y:S01]  /*5ae0*/  F2FP.F16.F32.PACK_AB R120, R57.reuse, R24 ;  /* 0x000000183978723e */ /* 0x041fe200000000ff */
[----:B------:R-:W-:Y:S01]  /*5af0*/  FADD.FTZ R10, R42, R3 ;  /* 0x000000032a0a7221 */ /* 0x000fe20000010000 */
[----:B------:R-:W-:Y:S01]  /*5b00*/  FADD.FTZ R5, R57, R50 ;  /* 0x0000003239057221 */ /* 0x000fe20000010000 */
[----:B------:R-:W-:Y:S01]  /*5b10*/  F2FP.F16.F32.PACK_AB R141, R32, R141 ;  /* 0x0000008d208d723e */ /* 0x000fe200000000ff */
[-C--:B------:R-:W-:Y:S01]  /*5b20*/  FMUL.FTZ R91, R91, R38.reuse ;  /* 0x000000265b5b7220 */ /* 0x080fe20000410000 */
[----:B------:R-:W-:Y:S01]  /*5b30*/  FADD.FTZ R3, R135, R10 ;  /* 0x0000000a87037221 */ /* 0x000fe20000010000 */
[----:B------:R-:W-:Y:S01]  /*5b40*/  F2FP.F16.F32.PACK_AB R143, R34, R143 ;  /* 0x0000008f228f723e */ /* 0x000fe200000000ff */
[----:B------:R-:W0:Y:S01]  /*5b50*/  MUFU.EX2 R129, R129 ;  /* 0x0000008100817308 */ /* 0x000e220000000800 */
[----:B------:R-:W-:Y:S01]  /*5b60*/  F2FP.F16.F32.PACK_AB R137, R36, R137 ;  /* 0x000000892489723e */ /* 0x000fe200000000ff */
[----:B---3--:R-:W-:Y:S01]  /*5b70*/  FADD.FTZ R10, R46, R3 ;  /* 0x000000032e0a7221 */ /* 0x008fe20000010000 */
[----:B------:R-:W-:Y:S01]  /*5b80*/  F2FP.F16.F32.PACK_AB R139, R40, R139 ;  /* 0x0000008b288b723e */ /* 0x000fe200000000ff */
[-C--:B------:R-:W-:Y:S01]  /*5b90*/  FMUL.FTZ R94, R94, R38.reuse ;  /* 0x000000265e5e7220 */ /* 0x080fe20000410000 */
[----:B------:R-:W-:Y:S01]  /*5ba0*/  F2FP.F16.F32.PACK_AB R133, R42, R133 ;  /* 0x000000852a85723e */ /* 0x000fe200000000ff */
[-C--:B------:R-:W-:Y:S01]  /*5bb0*/  FMUL.FTZ R95, R95, R38.reuse ;  /* 0x000000265f5f7220 */ /* 0x080fe20000410000 */
[----:B------:R-:W-:Y:S01]  /*5bc0*/  F2FP.F16.F32.PACK_AB R135, R46, R135 ;  /* 0x000000872e87723e */ /* 0x000fe200000000ff */
        /* <DEDUP_REMOVED lines=13> */
[-C--:B------:R-:W-:Y:S01]  /*5ca0*/  FMUL.FTZ R115, R115, R38.reuse ;  /* 0x0000002673737220 */ /* 0x080fe20000410000 */
[-C--:B------:R-:W-:Y:S01]  /*5cb0*/  FMUL.FTZ R118, R118, R38.reuse ;  /* 0x0000002676767220 */ /* 0x080fe20000410000 */
[----:B------:R-:W-:Y:S01]  /*5cc0*/  FMUL.FTZ R119, R119, R38 ;  /* 0x0000002677777220 */ /* 0x000fe20000410000 */
[----:B------:R-:W0:Y:S01]  /*5cd0*/  MUFU.EX2 R48, R48 ;  /* 0x0000003000307308 */ /* 0x000e220000000800 */
[C---:B---3--:R-:W-:Y:S01]  /*5ce0*/  FADD.FTZ R10, R2.reuse, R5 ;  /* 0x00000005020a7221 */ /* 0x048fe20000010000 */
[----:B------:R-:W-:Y:S01]  /*5cf0*/  F2FP.F16.F32.PACK_AB R129, R2, R129 ;  /* 0x000000810281723e */ /* 0x000fe200000000ff */
[----:B------:R-:W-:-:S05]  /*5d00*/  IMAD.MOV.U32 R4, RZ, RZ, R0 ;  /* 0x000000ffff047224 */ /* 0x000fca00078e0000 */
        /* <DEDUP_REMOVED lines=9> */
[----:B------:R-:W-:Y:S01]  /*5da0*/  F2FP.F16.F32.PACK_AB R125, R44, R125 ;  /* 0x0000007d2c7d723e */ /* 0x000fe200000000ff */
[----:B------:R-:W-:-:S05]  /*5db0*/  IMAD.MOV.U32 R5, RZ, RZ, R6 ;  /* 0x000000ffff057224 */ /* 0x000fca00078e0006 */
        /* <DEDUP_REMOVED lines=11> */
[----:B---3--:R-:W-:Y:S01]  /*5e70*/  FADD.FTZ R10, R123, R10 ;  /* 0x0000000a7b0a7221 */ /* 0x008fe20000010000 */
[C---:B--2---:R-:W-:Y:S01]  /*5e80*/  FADD.FTZ R3, R65.reuse, R12 ;  /* 0x0000000c41037221 */ /* 0x044fe20000010000 */
[----:B------:R-:W-:Y:S02]  /*5e90*/  F2FP.F16.F32.PACK_AB R122, R65, R28 ;  /* 0x0000001c417a723e */ /* 0x000fe400000000ff */
[C---:B0-----:R-:W-:Y:S01]  /*5ea0*/  FADD.FTZ R2, R87.reuse, R10 ;  /* 0x0000000a57027221 */ /* 0x041fe20000010000 */
[----:B------:R-:W-:Y:S01]  /*5eb0*/  F2FP.F16.F32.PACK_AB R123, R87, R123 ;  /* 0x0000007b577b723e */ /* 0x000fe200000000ff */
[----:B-1----:R-:W-:Y:S06]  /*5ec0*/  @P2 BRA `(.L_x_1715) ;  /* 0xffffffd800ac2947 */ /* 0x002fec000383ffff */
.L_x_1706:
[----:B------:R-:W-:-:S13]  /*5ed0*/  ISETP.LE.AND P2, PT, RZ, UR24, PT ;  /* 0x00000018ff007c0c */ /* 0x000fda000bf43270 */
[----:B------:R-:W-:Y:S05]  /*5ee0*/  @!P2 BRA `(.L_x_1716) ;  /* 0x0000001c0030a947 */ /* 0x000fea0003800000 */
[----:B------:R-:W-:Y:S01]  /*5ef0*/  IMAD.MOV.U32 R5, RZ, RZ, R6 ;  /* 0x000000ffff057224 */ /* 0x000fe200078e0006 */
[----:B------:R-:W-:Y:S01]  /*5f00*/  UMOV UR23, UR40 ;  /* 0x0000002800177c82 */ /* 0x000fe20008000000 */
[----:B------:R-:W-:Y:S01]  /*5f10*/  IMAD.MOV.U32 R7, RZ, RZ, R0 ;  /* 0x000000ffff077224 */ /* 0x000fe200078e0000 */
[----:B------:R-:W-:Y:S01]  /*5f20*/  UMOV UR22, UR37 ;  /* 0x0000002500167c82 */ /* 0x000fe20008000000 */
[----:B------:R-:W-:-:S05]  /*5f30*/  ULDC UR21, c[0x0][0x988] ;  /* 0x0002620000157ab9 */ /* 0x000fca0000000800 */
.L_x_1725:
        /* <DEDUP_REMOVED lines=9> */
.L_x_1718:
[----:B------:R-:W-:Y:S01]  /*5fd0*/  ULEA UR6, UR37, UR41, 0x3 ;  /* 0x0000002925067291 */ /* 0x000fe2000f8e183f */
[----:B------:R-:W-:-:S05]  /*5fe0*/  IMAD.U32 R0, RZ, RZ, UR40 ;  /* 0x00000028ff007e24 */ /* 0x000fca000f8e00ff */
[----:B------:R-:W-:-:S04]  /*5ff0*/  SHF.L.U32 R0, R0, 0x1f, RZ ;  /* 0x0000001f00007819 */ /* 0x000fc800000006ff */
[----:B------:R0:W1:Y:S01]  /*6000*/  SYNCS.PHASECHK.TRANS64.TRYWAIT P2, [UR6+0x16830], R0 ;  /* 0x01683000ff0075a7 */ /* 0x0000620008040146 */
[----:B------:R-:W-:Y:S05]  /*6010*/  @!P0 BRA `(.L_x_1719) ;  /* 0x0000000000048947 */ /* 0x000fea0003800000 */
[----:B------:R-:W-:Y:S01]  /*6020*/  BPT.TRAP 0x1 ;  /* 0x000000040000795c */ /* 0x000fe20000300000 */
.L_x_1719:
[----:B-1----:R-:W-:Y:S05]  /*6030*/  @P2 BRA `(.L_x_1717) ;  /* 0x0000000000082947 */ /* 0x002fea0003800000 */
[----:B------:R-:W1:Y:S02]  /*6040*/  SYNCS.PHASECHK.TRANS64.TRYWAIT P2, [UR6+0x16830], R0 ;  /* 0x01683000ff0075a7 */ /* 0x000e640008040146 */
[----:B-1----:R-:W-:Y:S05]  /*6050*/  @!P2 BRA `(.L_x_1720) ;  /* 0x00000080004ca947 */ /* 0x002fea0003800000 */
.L_x_1717:
        /* <DEDUP_REMOVED lines=25> */
.L_x_1722:
[----:B------:R-:W-:Y:S01]  /*61f0*/  ULEA UR6, UR22, UR41, 0x3 ;  /* 0x0000002916067291 */ /* 0x000fe2000f8e183f */
[----:B------:R-:W-:-:S05]  /*6200*/  IMAD.U32 R0, RZ, RZ, UR23 ;  /* 0x00000017ff007e24 */ /* 0x000fca000f8e00ff */
[----:B------:R-:W-:-:S04]  /*6210*/  SHF.L.U32 R0, R0, 0x1f, RZ ;  /* 0x0000001f00007819 */ /* 0x000fc800000006ff */
[----:B------:R0:W1:Y:S01]  /*6220*/  SYNCS.PHASECHK.TRANS64.TRYWAIT P2, [UR6+0x16850], R0 ;  /* 0x01685000ff0075a7 */ /* 0x0000620008040146 */
[----:B------:R-:W-:Y:S05]  /*6230*/  @!P0 BRA `(.L_x_1723) ;  /* 0x0000000000048947 */ /* 0x000fea0003800000 */
[----:B------:R-:W-:Y:S01]  /*6240*/  BPT.TRAP 0x1 ;  /* 0x000000040000795c */ /* 0x000fe20000300000 */
.L_x_1723:
[----:B-1----:R-:W-:Y:S05]  /*6250*/  @P2 BRA `(.L_x_1721) ;  /* 0x0000000000082947 */ /* 0x002fea0003800000 */
[----:B------:R-:W1:Y:S02]  /*6260*/  SYNCS.PHASECHK.TRANS64.TRYWAIT P2, [UR6+0x16850], R0 ;  /* 0x01685000ff0075a7 */ /* 0x000e640008040146 */
[----:B-1----:R-:W-:Y:S05]  /*6270*/  @!P2 BRA `(.L_x_1724) ;  /* 0x0000007c00dca947 */ /* 0x002fea0003800000 */
.L_x_1721:
[----:B------:R-:W-:Y:S01]  /*6280*/  UIADD3 UR6, UR41, 0x400, URZ ;  /* 0x0000040029067890 */ /* 0x000fe2000fffe03f */
[----:B------:R-:W-:Y:S01]  /*6290*/  WARPGROUP.ARRIVE ;  /* 0x00000000000079c5 */ /* 0x000fe20000000000 */
[----:B------:R-:W-:Y:S01]  /*62a0*/  UMOV UR7, 0x40000040 ;  /* 0x4000004000077882 */ /* 0x000fe20000000000 */
[----:B01----:R-:W-:Y:S01]  /*62b0*/  FMNMX.FTZ R0, R24, R7, !PT ;  /* 0x0000000718007209 */ /* 0x003fe20007810000 */
[----:B------:R-:W-:Y:S01]  /*62c0*/  USHF.R.U32.HI UR6, URZ, 0x4, UR6 ;  /* 0x000000043f067899 */ /* 0x000fe20008011606 */
[----:B------:R-:W-:Y:S02]  /*62d0*/  UMOV UR23, UR40 ;  /* 0x0000002800177c82 */ /* 0x000fe40008000000 */
        /* <DEDUP_REMOVED lines=43> */
[----:B0-----:R-:W-:-:S05]  /*6590*/  FMNMX.FTZ R9, R4, R9, !PT ;  /* 0x0000000904097209 */ /* 0x001fca0007810000 */
[----:B------:R-:W0:Y:S01]  /*65a0*/  SHFL.BFLY PT, R0, R9, 0x1, 0x1f ;  /* 0x0c201f0009007f89 */ /* 0x000e2200000e0000 */
[----:B------:R-:W-:Y:S02]  /*65b0*/  WARPGROUP.DEPBAR.LE gsb0, 0x0 ;  /* 0x00008000000079c5 */ /* 0x000fe40000010000 */
[----:B------:R-:W-:Y:S01]  /*65c0*/  WARPGROUP.ARRIVE ;  /* 0x00000000000079c5 */ /* 0x000fe20000000000 */
[----:B0-----:R-:W-:-:S05]  /*65d0*/  FMNMX.FTZ R0, R9, R0, !PT ;  /* 0x0000000009007209 */ /* 0x001fca0007810000 */
[----:B------:R-:W-:Y:S01]  /*65e0*/  HGMMA.64x64x16.F32 R88, R140, gdesc[UR4].tnspB, R88, gsb0 ;  /* 0x40e000048c587df0 */ /* 0x000fe20008000858 */
[----:B------:R-:W-:Y:S01]  /*65f0*/  UIADD3 UR6, UR10, 0x180, URZ ;  /* 0x000001800a067890 */ /* 0x000fe2000fffe03f */
[C---:B------:R-:W-:Y:S01]  /*6600*/  FADD.FTZ R6, -R0.reuse, R7 ;  /* 0x0000000700067221 */ /* 0x040fe20000010100 */
[----:B------:R-:W-:Y:S01]  /*6610*/  UMOV UR7, 0x40000040 ;  /* 0x4000004000077882 */ /* 0x000fe20000000000 */
[----:B------:R-:W-:Y:S02]  /*6620*/  FMUL.FTZ R7, R0, UR21 ;  /* 0x0000001500077c20 */ /* 0x000fe40008410000 */
[----:B------:R-:W-:Y:S01]  /*6630*/  FMUL.FTZ R8, R6, UR21 ;  /* 0x0000001506087c20 */ /* 0x000fe20008410000 */
        /* <DEDUP_REMOVED lines=31> */
[----:B------:R-:W-:Y:S01]  /*6830*/  FFMA.FTZ R85, R85, UR21, -R7 ;  /* 0x0000001555557c23 */ /* 0x000fe20008010807 */
[----:B------:R-:W-:-:S02]  /*6840*/  FMNMX.FTZ R6, R42, R21, !PT ;  /* 0x000000152a067209 */ /* 0x000fc40007810000 */
[----:B------:R0:W1:Y:S02]  /*6850*/  MUFU.EX2 R4, R8 ;  /* 0x0000000800047308 */ /* 0x0000640000000800 */
[----:B------:R-:W-:-:S04]  /*6860*/  FMNMX.FTZ R21, R43, R6, !PT ;  /* 0x000000062b157209 */ /* 0x000fc80007810000 */
[----:B------:R-:W-:Y:S02]  /*6870*/  FMNMX.FTZ R6, R46, R21, !PT ;  /* 0x000000152e067209 */ /* 0x000fe40007810000 */
[----:B------:R2:W-:Y:S01]  /*6880*/  MUFU.EX2 R21, R41 ;  /* 0x0000002900157308 */ /* 0x0005e20000000800 */
[----:B0-----:R-:W-:Y:S01]  /*6890*/  FFMA.FTZ R8, R64, UR21, -R7 ;  /* 0x0000001540087c23 */ /* 0x001fe20008010807 */
[----:B------:R-:W-:-:S04]  /*68a0*/  FMNMX.FTZ R25, R47, R6, !PT ;  /* 0x000000062f197209 */ /* 0x000fc80007810000 */
[----:B------:R-:W-:Y:S02]  /*68b0*/  FMNMX.FTZ R6, R50, R25, !PT ;  /* 0x0000001932067209 */ /* 0x000fe40007810000 */
[----:B------:R-:W0:Y:S01]  /*68c0*/  MUFU.EX2 R148, R148 ;  /* 0x0000009400947308 */ /* 0x000e220000000800 */
[----:B--2---:R-:W-:Y:S01]  /*68d0*/  FFMA.FTZ R41, R65, UR21, -R7 ;  /* 0x0000001541297c23 */ /* 0x004fe20008010807 */
[----:B------:R-:W-:Y:S01]  /*68e0*/  FMNMX.FTZ R25, R51, R6, !PT ;  /* 0x0000000633197209 */ /* 0x000fe20007810000 */
[----:B-1----:R-:W-:-:S03]  /*68f0*/  FFMA.FTZ R3, R4, R3, R9 ;  /* 0x0000000304037223 */ /* 0x002fc60000010009 */
[----:B------:R-:W-:Y:S02]  /*6900*/  FMNMX.FTZ R6, R54, R25, !PT ;  /* 0x0000001936067209 */ /* 0x000fe40007810000 */
[----:B------:R-:W1:Y:S02]  /*6910*/  MUFU.EX2 R150, R150 ;  /* 0x0000009600967308 */ /* 0x000e640000000800 */
[----:B------:R-:W-:-:S04]  /*6920*/  FMNMX.FTZ R25, R55, R6, !PT ;  /* 0x0000000637197209 */ /* 0x000fc80007810000 */
[----:B------:R-:W-:Y:S02]  /*6930*/  FMNMX.FTZ R6, R58, R25, !PT ;  /* 0x000000193a067209 */ /* 0x000fe40007810000 */
[----:B------:R-:W2:Y:S01]  /*6940*/  MUFU.EX2 R13, R13 ;  /* 0x0000000d000d7308 */ /* 0x000ea20000000800 */
[C---:B0-----:R-:W-:Y:S01]  /*6950*/  FADD.FTZ R3, R148.reuse, R3 ;  /* 0x0000000394037221 */ /* 0x041fe20000010000 */
[----:B------:R-:W-:Y:S02]  /*6960*/  FMNMX.FTZ R25, R59, R6, !PT ;  /* 0x000000063b197209 */ /* 0x000fe40007810000 */
[----:B------:R-:W-:Y:S01]  /*6970*/  F2FP.F16.F32.PACK_AB R148, R148, R9 ;  /* 0x000000099494723e */ /* 0x000fe200000000ff */
[----:B------:R-:W-:Y:S02]  /*6980*/  WARPGROUP.DEPBAR.LE gsb0, 0x0 ;  /* 0x00008000000079c5 */ /* 0x000fe40000010000 */
[----:B------:R-:W-:Y:S01]  /*6990*/  WARPGROUP.ARRIVE ;  /* 0x00000000000079c5 */ /* 0x000fe20000000000 */
[----:B------:R-:W-:Y:S01]  /*69a0*/  FMNMX.FTZ R6, R62, R25, !PT ;  /* 0x000000193e067209 */ /* 0x000fe20007810000 */
[--C-:B------:R-:W-:Y:S01]  /*69b0*/  FFMA.FTZ R142, R44, UR21, -R7.reuse ;  /* 0x000000152c8e7c23 */ /* 0x100fe20008010807 */
[----:B------:R0:W-:Y:S03]  /*69c0*/  MUFU.EX2 R25, R49 ;  /* 0x0000003100197308 */ /* 0x0001e60000000800 */
[----:B------:R-:W3:Y:S01]  /*69d0*/  S2R R44, SR_TID.X ;  /* 0x00000000002c7919 */ /* 0x000ee20000002100 */
[----:B------:R-:W-:Y:S01]  /*69e0*/  FMNMX.FTZ R33, R63, R6, !PT ;  /* 0x000000063f217209 */ /* 0x000fe20007810000 */
[----:B------:R-:W-:Y:S01]  /*69f0*/  HGMMA.64x64x16.F32 R88, R136, gdesc[UR4].tnspB, R88, gsb0 ;  /* 0x40e0000488587df0 */ /* 0x000fe20008000858 */
[----:B------:R-:W-:Y:S01]  /*6a00*/  UIADD3 UR6, UR10, 0x200, URZ ;  /* 0x000002000a067890 */ /* 0x000fe2000fffe03f */
[--C-:B------:R-:W-:Y:S01]  /*6a10*/  FFMA.FTZ R140, R40, UR21, -R7.reuse ;  /* 0x00000015288c7c23 */ /* 0x100fe20008010807 */
[----:B------:R-:W-:Y:S01]  /*6a20*/  UMOV UR7, 0x40000040 ;  /* 0x4000004000077882 */ /* 0x000fe20000000000 */
[----:B------:R-:W-:Y:S01]  /*6a30*/  FMNMX.FTZ R6, R66, R33, !PT ;  /* 0x0000002142067209 */ /* 0x000fe20007810000 */
[----:B------:R-:W-:Y:S01]  /*6a40*/  MUFU.EX2 R144, R144 ;  /* 0x0000009000907308 */ /* 0x000fe20000000800 */
[----:B0-----:R-:W-:-:S02]  /*6a50*/  FFMA.FTZ R49, R69, UR21, -R7 ;  /* 0x0000001545317c23 */ /* 0x001fc40008010807 */
[----:B------:R-:W-:-:S04]  /*6a60*/  FMNMX.FTZ R33, R67, R6, !PT ;  /* 0x0000000643217209 */ /* 0x000fc80007810000 */
[----:B------:R-:W-:Y:S01]  /*6a70*/  FMNMX.FTZ R6, R70, R33, !PT ;  /* 0x0000002146067209 */ /* 0x000fe20007810000 */
[----:B------:R-:W-:Y:S03]  /*6a80*/  MUFU.EX2 R146, R146 ;  /* 0x0000009200927308 */ /* 0x000fe60000000800 */
[----:B------:R-:W-:-:S04]  /*6a90*/  FMNMX.FTZ R37, R71, R6, !PT ;  /* 0x0000000647257209 */ /* 0x000fc80007810000 */
[----:B------:R-:W-:Y:S01]  /*6aa0*/  FMNMX.FTZ R6, R74, R37, !PT ;  /* 0x000000254a067209 */ /* 0x000fe20007810000 */
[----:B------:R0:W-:Y:S03]  /*6ab0*/  MUFU.EX2 R33, R53 ;  /* 0x0000003500217308 */ /* 0x0001e60000000800 */
[----:B------:R-:W-:-:S04]  /*6ac0*/  FMNMX.FTZ R37, R75, R6, !PT ;  /* 0x000000064b257209 */ /* 0x000fc80007810000 */
[----:B------:R-:W-:Y:S01]  /*6ad0*/  FMNMX.FTZ R6, R78, R37, !PT ;  /* 0x000000254e067209 */ /* 0x000fe20007810000 */
[----:B------:R-:W-:Y:S01]  /*6ae0*/  MUFU.EX2 R140, R140 ;  /* 0x0000008c008c7308 */ /* 0x000fe20000000800 */
[----:B---3--:R-:W-:Y:S02]  /*6af0*/  ISETP.GE.U32.AND P2, PT, R44, 0x180, PT ;  /* 0x000001802c00780c */ /* 0x008fe40003f46070 */
[----:B------:R-:W-:-:S04]  /*6b00*/  FMNMX.FTZ R37, R79, R6, !PT ;  /* 0x000000064f257209 */ /* 0x000fc80007810000 */
[----:B------:R-:W-:Y:S01]  /*6b10*/  FMNMX.FTZ R6, R82, R37, !PT ;  /* 0x0000002552067209 */ /* 0x000fe20007810000 */
[----:B------:R-:W-:Y:S03]  /*6b20*/  MUFU.EX2 R142, R142 ;  /* 0x0000008e008e7308 */ /* 0x000fe60000000800 */
[----:B------:R-:W-:-:S04]  /*6b30*/  FMNMX.FTZ R37, R83, R6, !PT ;  /* 0x0000000653257209 */ /* 0x000fc80007810000 */
[----:B------:R-:W-:Y:S01]  /*6b40*/  FMNMX.FTZ R6, R86, R37, !PT ;  /* 0x0000002556067209 */ /* 0x000fe20007810000 */
[----:B------:R-:W-:Y:S03]  /*6b50*/  MUFU.EX2 R29, R29 ;  /* 0x0000001d001d7308 */ /* 0x000fe60000000800 */
[----:B------:R-:W-:-:S05]  /*6b60*/  FMNMX.FTZ R6, R87, R6, !PT ;  /* 0x0000000657067209 */ /* 0x000fca0007810000 */
[----:B0-----:R-:W0:Y:S01]  /*6b70*/  SHFL.BFLY PT, R53, R6, 0x2, 0x1f ;  /* 0x0c401f0006357f89 */ /* 0x001e2200000e0000 */
[----:B------:R3:W-:Y:S08]  /*6b80*/  MUFU.EX2 R37, R61 ;  /* 0x0000003d00257308 */ /* 0x0007f00000000800 */
[----:B------:R-:W-:Y:S01]  /*6b90*/  MUFU.EX2 R45, R45 ;  /* 0x0000002d002d7308 */ /* 0x000fe20000000800 */
[----:B---3--:R-:W-:-:S07]  /*6ba0*/  FFMA.FTZ R61, R81, UR21, -R7 ;  /* 0x00000015513d7c23 */ /* 0x008fce0008010807 */
[----:B------:R-:W-:Y:S01]  /*6bb0*/  MUFU.EX2 R8, R8 ;  /* 0x0000000800087308 */ /* 0x000fe20000000800 */
[----:B0-----:R-:W-:Y:S01]  /*6bc0*/  FMNMX.FTZ R24, R6, R53, !PT ;  /* 0x0000003506187209 */ /* 0x001fe20007810000 */
[----:B------:R-:W-:Y:S02]  /*6bd0*/  WARPGROUP.DEPBAR.LE gsb0, 0x0 ;  /* 0x00008000000079c5 */ /* 0x000fe40000010000 */
[----:B------:R-:W-:Y:S01]  /*6be0*/  WARPGROUP.ARRIVE ;  /* 0x00000000000079c5 */ /* 0x000fe20000000000 */
[--C-:B------:R-:W-:Y:S01]  /*6bf0*/  FFMA.FTZ R136, R48, UR21, -R7.reuse ;  /* 0x0000001530887c23 */ /* 0x100fe20008010807 */
[----:B------:R-:W0:Y:S01]  /*6c00*/  SHFL.BFLY PT, R65, R24, 0x1, 0x1f ;  /* 0x0c201f0018417f89 */ /* 0x000e2200000e0000 */
[--C-:B------:R-:W-:Y:S01]  /*6c10*/  FFMA.FTZ R138, R52, UR21, -R7.reuse ;  /* 0x00000015348a7c23 */ /* 0x100fe20008010807 */
[----:B------:R-:W-:Y:S01]  /*6c20*/  FFMA.FTZ R53, R73, UR21, -R7 ;  /* 0x0000001549357c23 */ /* 0x000fe20008010807 */
[----:B-1----:R-:W-:Y:S01]  /*6c30*/  FADD.FTZ R48, R150, R3 ;  /* 0x0000000396307221 */ /* 0x002fe20000010000 */
[----:B------:R-:W-:Y:S01]  /*6c40*/  HGMMA.64x64x16.F32 R88, R132, gdesc[UR4].tnspB, R88, gsb0 ;  /* 0x40e0000484587df0 */ /* 0x000fe20008000858 */
[----:B------:R-:W-:Y:S01]  /*6c50*/  UIADD3 UR6, UR10, 0x280, URZ ;  /* 0x000002800a067890 */ /* 0x000fe2000fffe03f */
[----:B------:R-:W-:Y:S01]  /*6c60*/  MUFU.EX2 R136, R136 ;  /* 0x0000008800887308 */ /* 0x000fe20000000800 */
[----:B------:R-:W-:Y:S01]  /*6c70*/  UMOV UR7, 0x40000040 ;  /* 0x4000004000077882 */ /* 0x000fe20000000000 */
[----:B--2---:R-:W-:-:S06]  /*6c80*/  F2FP.F16.F32.PACK_AB R150, R13, R150 ;  /* 0x000000960d96723e */ /* 0x004fcc00000000ff */
[----:B------:R-:W-:Y:S08]  /*6c90*/  MUFU.EX2 R138, R138 ;  /* 0x0000008a008a7308 */ /* 0x000ff00000000800 */
[----:B------:R-:W-:Y:S01]  /*6ca0*/  MUFU.EX2 R41, R41 ;  /* 0x0000002900297308 */ /* 0x000fe20000000800 */
[----:B0-----:R-:W-:-:S05]  /*6cb0*/  FMNMX.FTZ R6, R24, R65, !PT ;  /* 0x0000004118067209 */ /* 0x001fca0007810000 */
[----:B------:R-:W-:Y:S02]  /*6cc0*/  FMUL.FTZ R28, R6, UR21 ;  /* 0x00000015061c7c20 */ /* 0x000fe40008410000 */
[----:B------:R-:W-:Y:S02]  /*6cd0*/  MUFU.EX2 R10, R10 ;  /* 0x0000000a000a7308 */ /* 0x000fe40000000800 */
[--C-:B------:R-:W-:Y:S01]  /*6ce0*/  FFMA.FTZ R151, R30, UR21, -R28.reuse ;  /* 0x000000151e977c23 */ /* 0x100fe2000801081c */
[--C-:B------:R-:W-:Y:S01]  /*6cf0*/  FFMA.FTZ R30, R31, UR21, -R28.reuse ;  /* 0x000000151f1e7c23 */ /* 0x100fe2000801081c */
[----:B------:R-:W-:Y:S02]  /*6d00*/  IMAD.U32 R31, RZ, RZ, UR37 ;  /* 0x00000025ff1f7e24 */ /* 0x000fe4000f8e00ff */
[--C-:B------:R-:W-:Y:S01]  /*6d10*/  FFMA.FTZ R26, R26, UR21, -R28.reuse ;  /* 0x000000151a1a7c23 */ /* 0x100fe2000801081c */
[--C-:B------:R-:W-:Y:S01]  /*6d20*/  FFMA.FTZ R149, R27, UR21, -R28.reuse ;  /* 0x000000151b957c23 */ /* 0x100fe2000801081c */
[----:B------:R-:W-:Y:S01]  /*6d30*/  VIADD R27, R23, 0x9 ;  /* 0x00000009171b7836 */ /* 0x000fe20000000000 */
[----:B------:R-:W-:Y:S01]  /*6d40*/  MUFU.EX2 R151, R151 ;  /* 0x0000009700977308 */ /* 0x000fe20000000800 */
[----:B------:R-:W-:Y:S01]  /*6d50*/  @!P1 LEA R31, R31, UR41, 0x3 ;  /* 0x000000291f1f9c11 */ /* 0x000fe2000f8e18ff */
[--C-:B------:R-:W-:Y:S01]  /*6d60*/  FFMA.FTZ R145, R34, UR21, -R28.reuse ;  /* 0x0000001522917c23 */ /* 0x100fe2000801081c */
[--C-:B------:R-:W-:Y:S01]  /*6d70*/  FFMA.FTZ R32, R35, UR21, -R28.reuse ;  /* 0x0000001523207c23 */ /* 0x100fe2000801081c */
[----:B------:R-:W-:Y:S01]  /*6d80*/  SEL R27, R27, 0x9, !P2 ;  /* 0x000000091b1b7807 */ /* 0x000fe20005000000 */
[----:B------:R-:W-:Y:S01]  /*6d90*/  FFMA.FTZ R147, R38, UR21, -R28 ;  /* 0x0000001526937c23 */ /* 0x000fe2000801081c */
[----:B------:R-:W-:-:S02]  /*6da0*/  @!P1 VIADD R31, R31, 0x16840 ;  /* 0x000168401f1f9836 */ /* 0x000fc40000000000 */
[--C-:B------:R-:W-:Y:S01]  /*6db0*/  FFMA.FTZ R143, R46, UR21, -R28.reuse ;  /* 0x000000152e8f7c23 */ /* 0x100fe2000801081c */
[----:B------:R-:W-:Y:S01]  /*6dc0*/  MUFU.EX2 R26, R26 ;  /* 0x0000001a001a7308 */ /* 0x000fe20000000800 */
[--C-:B------:R-:W-:Y:S01]  /*6dd0*/  FFMA.FTZ R34, R39, UR21, -R28.reuse ;  /* 0x0000001527227c23 */ /* 0x100fe2000801081c */
        /* <DEDUP_REMOVED lines=16> */
[----:B------:R-:W-:Y:S01]  /*6ee0*/  FFMA.FTZ R86, R86, UR21, -R28 ;  /* 0x0000001556567c23 */ /* 0x000fe2000801081c */
[----:B------:R-:W-:-:S05]  /*6ef0*/  ISETP.LT.AND P2, PT, RZ, UR24, PT ;  /* 0x00000018ff007c0c */ /* 0x000fca000bf41270 */
[----:B------:R-:W-:Y:S08]  /*6f00*/  MUFU.EX2 R145, R145 ;  /* 0x0000009100917308 */ /* 0x000ff00000000800 */
[----:B------:R-:W-:Y:S01]  /*6f10*/  MUFU.EX2 R32, R32 ;  /* 0x0000002000207308 */ /* 0x000fe20000000800 */
[----:B------:R-:W-:Y:S02]  /*6f20*/  WARPGROUP.DEPBAR.LE gsb0, 0x0 ;  /* 0x00008000000079c5 */ /* 0x000fe40000010000 */
[----:B------:R-:W-:Y:S01]  /*6f30*/  WARPGROUP.ARRIVE ;  /* 0x00000000000079c5 */ /* 0x000fe20000000000 */
[--C-:B------:R-:W-:Y:S01]  /*6f40*/  FFMA.FTZ R132, R56, UR21, -R7.reuse ;  /* 0x0000001538847c23 */ /* 0x100fe20008010807 */
[----:B------:R-:W-:Y:S01]  /*6f50*/  FFMA.FTZ R134, R60, UR21, -R7 ;  /* 0x000000153c867c23 */ /* 0x000fe20008010807 */
[----:B------:R-:W-:-:S02]  /*6f60*/  FADD.FTZ R7, -R6, R5 ;  /* 0x0000000506077221 */ /* 0x000fc40000010100 */
[----:B------:R-:W-:Y:S01]  /*6f70*/  MUFU.EX2 R147, R147 ;  /* 0x0000009300937308 */ /* 0x000fe20000000800 */
[--C-:B------:R-:W-:Y:S01]  /*6f80*/  FFMA.FTZ R133, R58, UR21, -R28.reuse ;  /* 0x000000153a857c23 */ /* 0x100fe2000801081c */
[----:B------:R-:W-:Y:S01]  /*6f90*/  HGMMA.64x64x16.F32 R88, R128, gdesc[UR4].tnspB, R88, gsb0 ;  /* 0x40e0000480587df0 */ /* 0x000fe20008000858 */
[----:B------:R-:W-:Y:S01]  /*6fa0*/  UIADD3 UR6, UR10, 0x300, URZ ;  /* 0x000003000a067890 */ /* 0x000fe2000fffe03f */
[----:B------:R-:W-:Y:S01]  /*6fb0*/  FMUL.FTZ R7, R7, UR21 ;  /* 0x0000001507077c20 */ /* 0x000fe20008410000 */
[----:B------:R-:W-:Y:S01]  /*6fc0*/  UMOV UR7, 0x40000040 ;  /* 0x4000004000077882 */ /* 0x000fe20000000000 */
[----:B------:R-:W-:Y:S02]  /*6fd0*/  FFMA.FTZ R135, R62, UR21, -R28 ;  /* 0x000000153e877c23 */ /* 0x000fe4000801081c */
[----:B------:R-:W-:Y:S08]  /*6fe0*/  MUFU.EX2 R34, R34 ;  /* 0x0000002200227308 */ /* 0x000ff00000000800 */
[----:B------:R-:W0:Y:S08]  /*6ff0*/  MUFU.EX2 R7, R7 ;  /* 0x0000000700077308 */ /* 0x000e300000000800 */
[----:B------:R-:W1:Y:S08]  /*7000*/  MUFU.EX2 R141, R141 ;  /* 0x0000008d008d7308 */ /* 0x000e700000000800 */
[----:B------:R-:W2:Y:S01]  /*7010*/  MUFU.EX2 R36, R36 ;  /* 0x0000002400247308 */ /* 0x000ea20000000800 */
[----:B0-----:R-:W-:-:S04]  /*7020*/  FFMA.FTZ R2, R7, R2, R26 ;  /* 0x0000000207027223 */ /* 0x001fc8000001001a */
[----:B------:R-:W-:Y:S01]  /*7030*/  FADD.FTZ R46, R149, R2 ;  /* 0x00000002952e7221 */ /* 0x000fe20000010000 */
[----:B------:R-:W-:Y:S01]  /*7040*/  FFMA.FTZ R2, R63, UR21, -R28 ;  /* 0x000000153f027c23 */ /* 0x000fe2000801081c */
[----:B------:R-:W-:Y:S01]  /*7050*/  F2FP.F16.F32.PACK_AB R149, R149, R26 ;  /* 0x0000001a9595723e */ /* 0x000fe200000000ff */
[----:B------:R-:W0:Y:S01]  /*7060*/  MUFU.EX2 R143, R143 ;  /* 0x0000008f008f7308 */ /* 0x000e220000000800 */
[----:B------:R-:W-:Y:S01]  /*7070*/  FADD.FTZ R3, R151, R46 ;  /* 0x0000002e97037221 */ /* 0x000fe20000010000 */
[----:B------:R-:W-:-:S03]  /*7080*/  F2FP.F16.F32.PACK_AB R151, R30, R151 ;  /* 0x000000971e97723e */ /* 0x000fc600000000ff */
[----:B------:R-:W-:-:S03]  /*7090*/  FADD.FTZ R46, R30, R3 ;  /* 0x000000031e2e7221 */ /* 0x000fc60000010000 */
[----:B------:R-:W3:Y:S01]  /*70a0*/  MUFU.EX2 R38, R38 ;  /* 0x0000002600267308 */ /* 0x000ee20000000800 */
[----:B------:R-:W-:Y:S01]  /*70b0*/  FADD.FTZ R3, R145, R46 ;  /* 0x0000002e91037221 */ /* 0x000fe20000010000 */
[----:B------:R-:W-:Y:S01]  /*70c0*/  FFMA.FTZ R46, R67, UR21, -R28 ;  /* 0x00000015432e7c23 */ /* 0x000fe2000801081c */
[C---:B------:R-:W-:Y:S02]  /*70d0*/  F2FP.F16.F32.PACK_AB R145, R32.reuse, R145 ;  /* 0x000000912091723e */ /* 0x040fe400000000ff */
[----:B------:R-:W-:-:S03]  /*70e0*/  FADD.FTZ R50, R32, R3 ;  /* 0x0000000320327221 */ /* 0x000fc60000010000 */
[----:B------:R-:W4:Y:S01]  /*70f0*/  MUFU.EX2 R137, R137 ;  /* 0x0000008900897308 */ /* 0x000f220000000800 */
[----:B------:R-:W-:Y:S01]  /*7100*/  FADD.FTZ R3, R147, R50 ;  /* 0x0000003293037221 */ /* 0x000fe20000010000 */
[----:B------:R-:W-:-:S03]  /*7110*/  F2FP.F16.F32.PACK_AB R147, R34, R147 ;  /* 0x000000932293723e */ /* 0x000fc600000000ff */
[----:B------:R-:W-:-:S03]  /*7120*/  FADD.FTZ R50, R34, R3 ;  /* 0x0000000322327221 */ /* 0x000fc60000010000 */
[----:B------:R-:W5:Y:S01]  /*7130*/  MUFU.EX2 R40, R40 ;  /* 0x0000002800287308 */ /* 0x000f620000000800 */
[----:B-1----:R-:W-:Y:S01]  /*7140*/  FADD.FTZ R3, R141, R50 ;  /* 0x000000328d037221 */ /* 0x002fe20000010000 */
[----:B--2---:R-:W-:-:S03]  /*7150*/  F2FP.F16.F32.PACK_AB R141, R36, R141 ;  /* 0x0000008d248d723e */ /* 0x004fc600000000ff */
[----:B------:R-:W-:-:S03]  /*7160*/  FADD.FTZ R50, R36, R3 ;  /* 0x0000000324327221 */ /* 0x000fc60000010000 */
[----:B------:R-:W1:Y:S01]  /*7170*/  MUFU.EX2 R139, R139 ;  /* 0x0000008b008b7308 */ /* 0x000e620000000800 */
[----:B0-----:R-:W-:Y:S01]  /*7180*/  FADD.FTZ R3, R143, R50 ;  /* 0x000000328f037221 */ /* 0x001fe20000010000 */
[----:B---3--:R-:W-:-:S03]  /*7190*/  F2FP.F16.F32.PACK_AB R143, R38, R143 ;  /* 0x0000008f268f723e */ /* 0x008fc600000000ff */
[----:B------:R-:W-:Y:S01]  /*71a0*/  FADD.FTZ R50, R38, R3 ;  /* 0x0000000326327221 */ /* 0x000fe20000010000 */
[----:B------:R-:W-:Y:S02]  /*71b0*/  WARPGROUP.DEPBAR.LE gsb0, 0x0 ;  /* 0x00008000000079c5 */ /* 0x000fe40000010000 */
[----:B------:R-:W-:Y:S01]  /*71c0*/  WARPGROUP.ARRIVE ;  /* 0x00000000000079c5 */ /* 0x000fe20000000000 */
[----:B------:R-:W0:Y:S01]  /*71d0*/  MUFU.EX2 R42, R42 ;  /* 0x0000002a002a7308 */ /* 0x000e220000000800 */
[----:B----4-:R-:W-:Y:S01]  /*71e0*/  FADD.FTZ R3, R137, R50 ;  /* 0x0000003289037221 */ /* 0x010fe20000010000 */
[--C-:B------:R-:W-:Y:S01]  /*71f0*/  FFMA.FTZ R129, R66, UR21, -R28.reuse ;  /* 0x0000001542817c23 */ /* 0x100fe2000801081c */
[----:B------:R-:W-:Y:S01]  /*7200*/  FFMA.FTZ R131, R70, UR21, -R28 ;  /* 0x0000001546837c23 */ /* 0x000fe2000801081c */
[----:B------:R-:W-:Y:S01]  /*7210*/  F2FP.F16.F32.PACK_AB R128, R41, R8 ;  /* 0x000000082980723e */ /* 0x000fe200000000ff */
[----:B------:R-:W-:Y:S01]  /*7220*/  HGMMA.64x64x16.F32 R88, R124, gdesc[UR4].tnspB, R88, gsb0 ;  /* 0x40e000047c587df0 */ /* 0x000fe20008000858 */
[----:B------:R-:W-:Y:S01]  /*7230*/  UIADD3 UR6, UR10, 0x380, URZ ;  /* 0x000003800a067890 */ /* 0x000fe2000fffe03f */
[C---:B-----5:R-:W-:Y:S01]  /*7240*/  FADD.FTZ R50, R40.reuse, R3 ;  /* 0x0000000328327221 */ /* 0x060fe20000010000 */
[----:B------:R-:W-:Y:S01]  /*7250*/  UMOV UR7, 0x40000040 ;  /* 0x4000004000077882 */ /* 0x000fe20000000000 */
[----:B------:R-:W-:Y:S01]  /*7260*/  MUFU.EX2 R132, R132 ;  /* 0x0000008400847308 */ /* 0x000fe20000000800 */
[----:B------:R-:W-:Y:S01]  /*7270*/  F2FP.F16.F32.PACK_AB R137, R40, R137 ;  /* 0x000000892889723e */ /* 0x000fe200000000ff */
[----:B-1----:R-:W-:-:S06]  /*7280*/  FADD.FTZ R3, R139, R50 ;  /* 0x000000328b037221 */ /* 0x002fcc0000010000 */
[----:B------:R-:W1:Y:S01]  /*7290*/  MUFU.EX2 R133, R133 ;  /* 0x0000008500857308 */ /* 0x000e620000000800 */
[C---:B0-----:R-:W-:Y:S01]  /*72a0*/  FADD.FTZ R30, R42.reuse, R3 ;  /* 0x000000032a1e7221 */ /* 0x041fe20000010000 */
[----:B------:R-:W-:-:S06]  /*72b0*/  F2FP.F16.F32.PACK_AB R139, R42, R139 ;  /* 0x0000008b2a8b723e */ /* 0x000fcc00000000ff */
[----:B------:R-:W0:Y:S08]  /*72c0*/  MUFU.EX2 R44, R44 ;  /* 0x0000002c002c7308 */ /* 0x000e300000000800 */
[----:B------:R-:W-:Y:S01]  /*72d0*/  MUFU.EX2 R134, R134 ;  /* 0x0000008600867308 */ /* 0x000fe20000000800 */
[----:B-1----:R-:W-:-:S07]  /*72e0*/  FADD.FTZ R3, R133, R30 ;  /* 0x0000001e85037221 */ /* 0x002fce0000010000 */
[----:B------:R-:W1:Y:S01]  /*72f0*/  MUFU.EX2 R135, R135 ;  /* 0x0000008700877308 */ /* 0x000e620000000800 */
[C---:B0-----:R-:W-:Y:S01]  /*7300*/  FADD.FTZ R30, R44.reuse, R3 ;  /* 0x000000032c1e7221 */ /* 0x041fe20000010000 */
[----:B------:R-:W-:-:S06]  /*7310*/  F2FP.F16.F32.PACK_AB R133, R44, R133 ;  /* 0x000000852c85723e */ /* 0x000fcc00000000ff */
[----:B------:R-:W0:Y:S08]  /*7320*/  MUFU.EX2 R2, R2 ;  /* 0x0000000200027308 */ /* 0x000e300000000800 */
        /* <DEDUP_REMOVED lines=9> */
[----:B------:R-:W-:Y:S02]  /*73c0*/  WARPGROUP.DEPBAR.LE gsb0, 0x0 ;  /* 0x00008000000079c5 */ /* 0x000fe40000010000 */
[----:B------:R-:W-:Y:S01]  /*73d0*/  WARPGROUP.ARRIVE ;  /* 0x00000000000079c5 */ /* 0x000fe20000000000 */
[----:B------:R-:W-:Y:S01]  /*73e0*/  FFMA.FTZ R125, R74, UR21, -R28 ;  /* 0x000000154a7d7c23 */ /* 0x000fe2000801081c */
[----:B------:R-:W-:Y:S02]  /*73f0*/  F2FP.F16.F32.PACK_AB R129, R46, R129 ;  /* 0x000000812e81723e */ /* 0x000fe400000000ff */
[----:B------:R-:W-:Y:S01]  /*7400*/  MUFU.EX2 R12, R12 ;  /* 0x0000000c000c7308 */ /* 0x000fe20000000800 */
[----:B0-----:R-:W-:Y:S01]  /*7410*/  FADD.FTZ R3, R131, R30 ;  /* 0x0000001e83037221 */ /* 0x001fe20000010000 */
[----:B------:R-:W-:Y:S01]  /*7420*/  HGMMA.64x64x16.F32 R88, R120, gdesc[UR4].tnspB, R88, gsb0 ;  /* 0x40e0000478587df0 */ /* 0x000fe20008000858 */
[----:B------:R-:W-:-:S05]  /*7430*/  UIADD3 UR6, UR24, -0x1, URZ ;  /* 0xffffffff18067890 */ /* 0x000fca000fffe03f */
[----:B------:R-:W-:Y:S01]  /*7440*/  MUFU.EX2 R125, R125 ;  /* 0x0000007d007d7308 */ /* 0x000fe20000000800 */
[----:B--2---:R-:W-:Y:S01]  /*7450*/  F2FP.F16.F32.PACK_AB R130, R49, R10 ;  /* 0x0000000a3182723e */ /* 0x004fe200000000ff */
[----:B------:R-:W-:-:S06]  /*7460*/  UMOV UR24, UR6 ;  /* 0x0000000600187c82 */ /* 0x000fcc0008000000 */
[----:B------:R-:W0:Y:S08]  /*7470*/  MUFU.EX2 R53, R53 ;  /* 0x0000003500357308 */ /* 0x000e300000000800 */
[----:B------:R-:W-:Y:S08]  /*7480*/  MUFU.EX2 R14, R14 ;  /* 0x0000000e000e7308 */ /* 0x000ff00000000800 */
[----:B------:R-:W-:Y:S01]  /*7490*/  MUFU.EX2 R78, R78 ;  /* 0x0000004e004e7308 */ /* 0x000fe20000000800 */
[----:B0-----:R-:W-:-:S07]  /*74a0*/  F2FP.F16.F32.PACK_AB R124, R53, R12 ;  /* 0x0000000c357c723e */ /* 0x001fce00000000ff */
[----:B------:R-:W0:Y:S08]  /*74b0*/  MUFU.EX2 R57, R57 ;  /* 0x0000003900397308 */ /* 0x000e300000000800 */
[----:B------:R-:W1:Y:S08]  /*74c0*/  MUFU.EX2 R79, R79 ;  /* 0x0000004f004f7308 */ /* 0x000e700000000800 */
[----:B------:R-:W-:Y:S01]  /*74d0*/  MUFU.EX2 R20, R20 ;  /* 0x0000001400147308 */ /* 0x000fe20000000800 */
[----:B0-----:R-:W-:-:S07]  /*74e0*/  F2FP.F16.F32.PACK_AB R126, R57, R14 ;  /* 0x0000000e397e723e */ /* 0x001fce00000000ff */
[----:B------:R-:W-:Y:S01]  /*74f0*/  MUFU.EX2 R82, R82 ;  /* 0x0000005200527308 */ /* 0x000fe20000000800 */
[----:B-1----:R-:W-:-:S07]  /*7500*/  F2FP.F16.F32.PACK_AB R127, R79, R78 ;  /* 0x0000004e4f7f723e */ /* 0x002fce00000000ff */
        /* <DEDUP_REMOVED lines=8> */
[-C--:B------:R-:W-:Y:S01]  /*7590*/  FMUL.FTZ R95, R95, R7.reuse ;  /* 0x000000075f5f7220 */ /* 0x080fe20000410000 */
[-C--:B------:R-:W-:Y:S01]  /*75a0*/  FMUL.FTZ R98, R98, R7.reuse ;  /* 0x0000000762627220 */ /* 0x080fe20000410000 */
[-C--:B------:R-:W-:Y:S01]  /*75b0*/  FMUL.FTZ R99, R99, R7.reuse ;  /* 0x0000000763637220 */ /* 0x080fe20000410000 */
[----:B--2---:R-:W-:Y:S01]  /*75c0*/  IMAD.U32 R31, RZ, RZ, UR22 ;  /* 0x00000016ff1f7e24 */ /* 0x004fe2000f8e00ff */
        /* <DEDUP_REMOVED lines=9> */
[----:B-1----:R-:W-:-:S02]  /*7660*/  @!P1 VIADD R27, R31, 0x16860 ;  /* 0x000168601f1b9836 */ /* 0x002fc40000000000 */
[-C--:B------:R-:W-:Y:S01]  /*7670*/  FMUL.FTZ R111, R111, R7.reuse ;  /* 0x000000076f6f7220 */ /* 0x080fe20000410000 */
[-C--:B------:R-:W-:Y:S01]  /*7680*/  FMUL.FTZ R114, R114, R7.reuse ;  /* 0x0000000772727220 */ /* 0x080fe20000410000 */
[-C--:B------:R-:W-:Y:S01]  /*7690*/  FMUL.FTZ R115, R115, R7.reuse ;  /* 0x0000000773737220 */ /* 0x080fe20000410000 */
[-C--:B------:R-:W-:Y:S01]  /*76a0*/  FMUL.FTZ R118, R118, R7.reuse ;  /* 0x0000000776767220 */ /* 0x080fe20000410000 */
[----:B------:R-:W-:Y:S01]  /*76b0*/  @!P1 PRMT R31, RZ, 0x654, R27 ;  /* 0x00000654ff1f9816 */ /* 0x000fe2000000001b */
[----:B------:R-:W-:Y:S01]  /*76c0*/  FADD.FTZ R27, R13, R48 ;  /* 0x000000300d1b7221 */ /* 0x000fe20000010000 */
[----:B------:R-:W1:Y:S01]  /*76d0*/  MUFU.EX2 R5, R85 ;  /* 0x0000005500057308 */ /* 0x000e620000000800 */
[----:B------:R-:W-:Y:S01]  /*76e0*/  FMUL.FTZ R119, R119, R7 ;  /* 0x0000000777777220 */ /* 0x000fe20000410000 */
[----:B------:R2:W-:Y:S01]  /*76f0*/  @!P1 SYNCS.ARRIVE.TRANS64.RED.A1T0 RZ, [R31+URZ], RZ ;  /* 0x000000ff1fff99a7 */ /* 0x0005e2000810043f */
[----:B------:R-:W-:Y:S01]  /*7700*/  FADD.FTZ R48, R144, R27 ;  /* 0x0000001b90307221 */ /* 0x000fe20000010000 */
[----:B------:R-:W-:Y:S01]  /*7710*/  F2FP.F16.F32.PACK_AB R144, R11, R144 ;  /* 0x000000900b90723e */ /* 0x000fe200000000ff */
[----:B------:R-:W-:Y:S01]  /*7720*/  FMUL.FTZ R88, R88, R4 ;  /* 0x0000000458587220 */ /* 0x000fe20000410000 */
[----:B0-----:R-:W-:Y:S01]  /*7730*/  F2FP.F16.F32.PACK_AB R120, R61, R20 ;  /* 0x000000143d78723e */ /* 0x001fe200000000ff */
[----:B------:R-:W-:Y:S01]  /*7740*/  FADD.FTZ R27, R11, R48 ;  /* 0x000000300b1b7221 */ /* 0x000fe20000010000 */
[--C-:B------:R-:W-:Y:S01]  /*7750*/  FFMA.FTZ R48, R71, UR21, -R28.reuse ;  /* 0x0000001547307c23 */ /* 0x100fe2000801081c */
[----:B------:R-:W-:Y:S01]  /*7760*/  FFMA.FTZ R28, R87, UR21, -R28 ;  /* 0x00000015571c7c23 */ /* 0x000fe2000801081c */
[----:B---3--:R-:W-:Y:S01]  /*7770*/  F2FP.F16.F32.PACK_AB R121, R83, R82 ;  /* 0x000000525379723e */ /* 0x008fe200000000ff */
[----:B------:R-:W-:Y:S01]  /*7780*/  FADD.FTZ R52, R146, R27 ;  /* 0x0000001b92347221 */ /* 0x000fe20000010000 */
[----:B------:R-:W-:Y:S01]  /*7790*/  F2FP.F16.F32.PACK_AB R146, R15, R146 ;  /* 0x000000920f92723e */ /* 0x000fe200000000ff */
[----:B------:R-:W-:Y:S01]  /*77a0*/  MUFU.EX2 R123, R28 ;  /* 0x0000001c007b7308 */ /* 0x000fe20000000800 */
[-C--:B------:R-:W-:Y:S01]  /*77b0*/  FMUL.FTZ R89, R89, R4.reuse ;  /* 0x0000000459597220 */ /* 0x080fe20000410000 */
[----:B------:R-:W-:Y:S01]  /*77c0*/  FADD.FTZ R27, R15, R52 ;  /* 0x000000340f1b7221 */ /* 0x000fe20000010000 */
[----:B------:R-:W-:Y:S01]  /*77d0*/  FMUL.FTZ R92, R92, R4 ;  /* 0x000000045c5c7220 */ /* 0x000fe20000410000 */
[----:B-1----:R-:W-:Y:S01]  /*77e0*/  F2FP.F16.F32.PACK_AB R122, R5, R24 ;  /* 0x00000018057a723e */ /* 0x002fe200000000ff */
[----:B------:R-:W-:Y:S01]  /*77f0*/  FMUL.FTZ R93, R93, R4 ;  /* 0x000000045d5d7220 */ /* 0x000fe20000410000 */
[----:B------:R-:W-:Y:S01]  /*7800*/  FADD.FTZ R52, R140, R27 ;  /* 0x0000001b8c347221 */ /* 0x000fe20000010000 */
[C---:B------:R-:W-:Y:S01]  /*7810*/  F2FP.F16.F32.PACK_AB R140, R21.reuse, R140 ;  /* 0x0000008c158c723e */ /* 0x040fe200000000ff */
[----:B------:R-:W0:Y:S01]  /*7820*/  MUFU.EX2 R48, R48 ;  /* 0x0000003000307308 */ /* 0x000e220000000800 */
[-C--:B------:R-:W-:Y:S01]  /*7830*/  FMUL.FTZ R96, R96, R4.reuse ;  /* 0x0000000460607220 */ /* 0x080fe20000410000 */
        /* <DEDUP_REMOVED lines=15> */
[C---:B0-----:R-:W-:Y:S01]  /*7930*/  FADD.FTZ R30, R48.reuse, R3 ;  /* 0x00000003301e7221 */ /* 0x041fe20000010000 */
[----:B------:R-:W-:Y:S01]  /*7940*/  FADD.FTZ R9, R25, R52 ;  /* 0x0000003419097221 */ /* 0x000fe20000010000 */
[----:B------:R-:W-:Y:S01]  /*7950*/  F2FP.F16.F32.PACK_AB R131, R48, R131 ;  /* 0x000000833083723e */ /* 0x000fe200000000ff */
[----:B------:R-:W-:Y:S01]  /*7960*/  FMUL.FTZ R116, R116, R4 ;  /* 0x0000000474747220 */ /* 0x000fe20000410000 */
[----:B------:R-:W-:Y:S01]  /*7970*/  FADD.FTZ R3, R125, R30 ;  /* 0x0000001e7d037221 */ /* 0x000fe20000010000 */
[----:B------:R-:W-:Y:S01]  /*7980*/  FADD.FTZ R26, R138, R9 ;  /* 0x000000098a1a7221 */ /* 0x000fe20000010000 */
[----:B------:R-:W-:Y:S01]  /*7990*/  F2FP.F16.F32.PACK_AB R138, R33, R138 ;  /* 0x0000008a218a723e */ /* 0x000fe200000000ff */
[----:B------:R-:W-:Y:S01]  /*79a0*/  FMUL.FTZ R117, R117, R4 ;  /* 0x0000000475757220 */ /* 0x000fe20000410000 */
[----:B------:R-:W-:-:S02]  /*79b0*/  IMAD.MOV.U32 R7, RZ, RZ, R0 ;  /* 0x000000ffff077224 */ /* 0x000fc400078e0000 */
[----:B------:R-:W-:Y:S02]  /*79c0*/  FADD.FTZ R9, R33, R26 ;  /* 0x0000001a21097221 */ /* 0x000fe40000010000 */
[----:B------:R-:W0:Y:S02]  /*79d0*/  MUFU.EX2 R26, R75 ;  /* 0x0000004b001a7308 */ /* 0x000e240000000800 */
[----:B------:R-:W-:Y:S01]  /*79e0*/  FADD.FTZ R32, R132, R9 ;  /* 0x0000000984207221 */ /* 0x000fe20000010000 */
[----:B------:R-:W-:-:S03]  /*79f0*/  F2FP.F16.F32.PACK_AB R132, R45, R132 ;  /* 0x000000842d84723e */ /* 0x000fc600000000ff */
[----:B------:R-:W-:-:S04]  /*7a00*/  FADD.FTZ R9, R45, R32 ;  /* 0x000000202d097221 */ /* 0x000fc80000010000 */
[----:B------:R-:W-:Y:S01]  /*7a10*/  FADD.FTZ R32, R134, R9 ;  /* 0x0000000986207221 */ /* 0x000fe20000010000 */
[----:B------:R-:W-:-:S03]  /*7a20*/  F2FP.F16.F32.PACK_AB R134, R37, R134 ;  /* 0x000000862586723e */ /* 0x000fc600000000ff */
[----:B------:R-:W-:Y:S01]  /*7a30*/  FADD.FTZ R9, R37, R32 ;  /* 0x0000002025097221 */ /* 0x000fe20000010000 */
[----:B0-----:R-:W-:-:S03]  /*7a40*/  FADD.FTZ R3, R26, R3 ;  /* 0x000000031a037221 */ /* 0x001fc60000010000 */
        /* <DEDUP_REMOVED lines=20> */
[----:B------:R-:W-:Y:S01]  /*7b90*/  IMAD.MOV.U32 R5, RZ, RZ, R6 ;  /* 0x000000ffff057224 */ /* 0x000fe200078e0006 */
[----:B--2---:R-:W-:Y:S06]  /*7ba0*/  @P2 BRA `(.L_x_1725) ;  /* 0xffffffe000e42947 */ /* 0x004fec000383ffff */
.L_x_1716:
[----:B------:R-:W-:Y:S06]  /*7bb0*/  BAR.ARV 0x8, 0x1a0 ;  /* 0x0206800000007b1d */ /* 0x000fec0000002000 */
[----:B------:R-:W-:Y:S05]  /*7bc0*/  @!P0 BRA `(.L_x_1726) ;  /* 0x0000000000048947 */ /* 0x000fea0003800000 */
[----:B------:R-:W-:Y:S01]  /*7bd0*/  BPT.TRAP 0x1 ;  /* 0x000000040000795c */ /* 0x000fe20000300000 */
.L_x_1726:
[----:B------:R-:W-:Y:S01]  /*7be0*/  ULEA UR5, UR37, UR41, 0x3 ;  /* 0x0000002925057291 */ /* 0x000fe2000f8e183f */
[----:B------:R-:W-:-:S05]  /*7bf0*/  IMAD.U32 R4, RZ, RZ, UR40 ;  /* 0x00000028ff047e24 */ /* 0x000fca000f8e00ff */
[----:B------:R-:W-:-:S04]  /*7c00*/  SHF.L.U32 R4, R4, 0x1f, RZ ;  /* 0x0000001f04047819 */ /* 0x000fc800000006ff */
[----:B------:R0:W1:Y:S01]  /*7c10*/  SYNCS.PHASECHK.TRANS64.TRYWAIT P2, [UR5+0x16850], R4 ;  /* 0x01685004ff0075a7 */ /* 0x0000620008040145 */
[----:B------:R-:W-:Y:S05]  /*7c20*/  @!P0 BRA `(.L_x_1727) ;  /* 0x0000000000048947 */ /* 0x000fea0003800000 */
[----:B------:R-:W-:Y:S01]  /*7c30*/  BPT.TRAP 0x1 ;  /* 0x000000040000795c */ /* 0x000fe20000300000 */
.L_x_1727:
[----:B-1----:R-:W-:Y:S05]  /*7c40*/  @P2 BRA `(.L_x_1728) ;  /* 0x0000000000082947 */ /* 0x002fea0003800000 */
[----:B------:R-:W1:Y:S02]  /*7c50*/  SYNCS.PHASECHK.TRANS64.TRYWAIT P0, [UR5+0x16850], R4 ;  /* 0x01685004ff0075a7 */ /* 0x000e640008000145 */
[----:B-1----:R-:W-:Y:S05]  /*7c60*/  @!P0 BRA `(.L_x_1729) ;  /* 0x0000006400788947 */ /* 0x002fea0003800000 */
.L_x_1728:
[----:B------:R-:W-:Y:S01]  /*7c70*/  UIADD3 UR41, UR41, 0x400, URZ ;  /* 0x0000040029297890 */ /* 0x000fe2000fffe03f */
[----:B------:R-:W-:Y:S01]  /*7c80*/  WARPGROUP.ARRIVE ;  /* 0x00000000000079c5 */ /* 0x000fe20000000000 */
[----:B------:R-:W-:Y:S01]  /*7c90*/  UMOV UR7, 0x40000040 ;  /* 0x4000004000077882 */ /* 0x000fe20000000000 */
[----:B-1----:R-:W1:Y:S01]  /*7ca0*/  SHFL.BFLY PT, R5, R2, 0x2, 0x1f ;  /* 0x0c401f0002057f89 */ /* 0x002e6200000e0000 */
[----:B------:R-:W-:Y:S01]  /*7cb0*/  USHF.R.U32.HI UR41, URZ, 0x4, UR41 ;  /* 0x000000043f297899 */ /* 0x000fe20008011629 */
[----:B------:R-:W-:Y:S01]  /*7cc0*/  IMAD.MOV.U32 R21, RZ, RZ, RZ ;  /* 0x000000ffff157224 */ /* 0x000fe200078e00ff */
[----:B------:R-:W-:Y:S01]  /*7cd0*/  UIADD3 UR47, UR47, 0x1, URZ ;  /* 0x000000012f2f7890 */ /* 0x000fe2000fffe03f */
[----:B0-----:R-:W0:Y:S01]  /*7ce0*/  SHFL.BFLY PT, R4, R3, 0x2, 0x1f ;  /* 0x0c401f0003047f89 */ /* 0x001e2200000e0000 */
[----:B------:R-:W-:Y:S01]  /*7cf0*/  ULOP3.LUT UR4, UR41, 0x3fff, URZ, 0xc0, !UPT ;  /* 0x00003fff29047892 */ /* 0x000fe2000f8ec03f */
[----:B------:R-:W-:-:S03]  /*7d00*/  IMAD.U32 R12, RZ, RZ, UR21 ;  /* 0x00000015ff0c7e24 */ /* 0x000fc6000f8e00ff */
[----:B------:R-:W-:Y:S02]  /*7d10*/  ULEA UR4, UR37, UR4, 0xa ;  /* 0x0000000425047291 */ /* 0x000fe4000f8e503f */
        /* <DEDUP_REMOVED lines=9> */
[----:B0-----:R-:W-:-:S02]  /*7db0*/  FADD.FTZ R4, R4, R3 ;  /* 0x0000000304047221 */ /* 0x001fc40000010000 */
[----:B------:R-:W0:Y:S01]  /*7dc0*/  SHFL.BFLY PT, R8, R7, 0x1, 0x1f ;  /* 0x0c201f0007087f89 */ /* 0x000e2200000e0000 */
[----:B------:R-:W-:-:S03]  /*7dd0*/  IMAD.MOV.U32 R3, RZ, RZ, -0x800000 ;  /* 0xff800000ff037424 */ /* 0x000fc600078e00ff */
[----:B------:R-:W1:Y:S01]  /*7de0*/  SHFL.BFLY PT, R5, R4, 0x1, 0x1f ;  /* 0x0c201f0004057f89 */ /* 0x000e6200000e0000 */
[----:B0-----:R-:W-:Y:S01]  /*7df0*/  FADD.FTZ R11, R7, R8 ;  /* 0x00000008070b7221 */ /* 0x001fe20000010000 */
[----:B------:R-:W-:Y:S02]  /*7e00*/  IMAD.U32 R7, RZ, RZ, UR5 ;  /* 0x00000005ff077e24 */ /* 0x000fe4000f8e00ff */
[----:B-1----:R-:W-:Y:S02]  /*7e10*/  FADD.FTZ R10, R4, R5 ;  /* 0x00000005040a7221 */ /* 0x002fe40000010000 */
[----:B------:R-:W-:Y:S01]  /*7e20*/  FSETP.NE.FTZ.AND P2, PT, R11, RZ, PT ;  /* 0x000000ff0b00720b */ /* 0x000fe20003f55000 */
[----:B------:R-:W-:Y:S02]  /*7e30*/  IMAD.MOV.U32 R4, RZ, RZ, RZ ;  /* 0x000000ffff047224 */ /* 0x000fe400078e00ff */
[----:B------:R-:W-:Y:S01]  /*7e40*/  @!P1 VIADD R7, R7, 0x16860 ;  /* 0x0001686007079836 */ /* 0x000fe20000000000 */
[----:B------:R-:W-:Y:S01]  /*7e50*/  FSETP.NE.FTZ.AND P0, PT, R10, RZ, PT ;  /* 0x000000ff0a00720b */ /* 0x000fe20003f15000 */
[----:B------:R-:W-:-:S03]  /*7e60*/  IMAD.U32 R5, RZ, RZ, UR21 ;  /* 0x00000015ff057e24 */ /* 0x000fc6000f8e00ff */
[----:B------:R-:W-:-:S05]  /*7e70*/  @!P1 PRMT R7, RZ, 0x654, R7 ;  /* 0x00000654ff079816 */ /* 0x000fca0000000007 */
[----:B------:R-:W0:Y:S04]  /*7e80*/  @P2 MUFU.LG2 R9, R11 ;  /* 0x0000000b00092308 */ /* 0x000e280000000c00 */
[----:B------:R-:W-:-:S04]  /*7e90*/  @P0 FMUL.FTZ R5, R5, 0.69314718246459960938 ;  /* 0x3f31721805050820 */ /* 0x000fc80000410000 */
[----:B------:R-:W1:Y:S08]  /*7ea0*/  @P0 MUFU.LG2 R8, R10 ;  /* 0x0000000a00080308 */ /* 0x000e700000000c00 */
[----:B------:R2:W3:Y:S01]  /*7eb0*/  @P0 MUFU.RCP R21, R10 ;  /* 0x0000000a00150308 */ /* 0x0004e20000001000 */
[----:B0-----:R-:W-:-:S07]  /*7ec0*/  @P2 FMUL.FTZ R9, R9, 0.69314718246459960938 ;  /* 0x3f31721809092820 */ /* 0x001fce0000410000 */
[----:B------:R-:W0:Y:S01]  /*7ed0*/  @P2 MUFU.RCP R4, R11 ;  /* 0x0000000b00042308 */ /* 0x000e220000001000 */
[----:B--2---:R-:W-:Y:S01]  /*7ee0*/  @P2 FMUL.FTZ R10, R12, 0.69314718246459960938 ;  /* 0x3f3172180c0a2820 */ /* 0x004fe20000410000 */
[----:B------:R-:W-:Y:S02]  /*7ef0*/  WARPGROUP.DEPBAR.LE gsb0, 0x0 ;  /* 0x00008000000079c5 */ /* 0x000fe40000010000 */
[----:B------:R-:W-:Y:S01]  /*7f00*/  WARPGROUP.ARRIVE ;  /* 0x00000000000079c5 */ /* 0x000fe20000000000 */
[----:B-1----:R-:W-:Y:S01]  /*7f10*/  @P0 FMUL.FTZ R8, R8, 0.69314718246459960938 ;  /* 0x3f31721808080820 */ /* 0x002fe20000410000 */
[----:B------:R-:W-:-:S03]  /*7f20*/  @P2 FFMA.FTZ R2, R10, R6, R9 ;  /* 0x000000060a022223 */ /* 0x000fc60000010009 */
[----:B------:R-:W-:Y:S01]  /*7f30*/  @P0 FFMA.FTZ R3, R5, R0, R8 ;  /* 0x0000000005030223 */ /* 0x000fe20000010008 */
[----:B------:R-:W-:Y:S01]  /*7f40*/  HGMMA.64x64x16.F32 R88, R144, gdesc[UR4].tnspB, R88, gsb0 ;  /* 0x40e0000490587df0 */ /* 0x000fe20008000858 */
[----:B------:R-:W-:Y:S01]  /*7f50*/  UIADD3 UR6, UR4, 0x100, URZ ;  /* 0x0000010004067890 */ /* 0x000fe2000fffe03f */
[----:B------:R-:W-:Y:S01]  /*7f60*/  PLOP3.LUT P0, PT, PT, PT, PT, 0x8, 0x0 ;  /* 0x000000000000781c */ /* 0x000fe20003f0e170 */
        /* <DEDUP_REMOVED lines=50> */
[-C--:B0-----:R-:W-:Y:S01]  /*8290*/  FMUL.FTZ R51, R90, R4.reuse ;  /* 0x000000045a337220 */ /* 0x081fe20000410000 */
[-C--:B------:R-:W-:Y:S01]  /*82a0*/  FMUL.FTZ R50, R91, R4.reuse ;  /* 0x000000045b327220 */ /* 0x080fe20000410000 */
[-C--:B------:R-:W-:Y:S01]  /*82b0*/  FMUL.FTZ R14, R94, R4.reuse ;  /* 0x000000045e0e7220 */ /* 0x080fe20000410000 */
[-C--:B------:R-:W-:Y:S01]  /*82c0*/  FMUL.FTZ R46, R98, R4.reuse ;  /* 0x00000004622e7220 */ /* 0x080fe20000410000 */
[-C--:B------:R-:W-:Y:S01]  /*82d0*/  FMUL.FTZ R45, R99, R4.reuse ;  /* 0x00000004632d7220 */ /* 0x080fe20000410000 */
[-C--:B------:R-:W-:Y:S01]  /*82e0*/  FMUL.FTZ R42, R102, R4.reuse ;  /* 0x00000004662a7220 */ /* 0x080fe20000410000 */
        /* <DEDUP_REMOVED lines=10> */
.L_x_1699:
        /* <DEDUP_REMOVED lines=10> */
[----:B------:R-:W0:Y:S01]  /*8430*/  S2R R5, SR_SWINHI ;  /* 0x0000000000057919 */ /* 0x000e220000002f00 */
[----:B------:R-:W-:Y:S01]  /*8440*/  F2FP.F16.F32.PACK_AB R7, R7, R14 ;  /* 0x0000000e0707723e */ /* 0x000fe200000000ff */
[----:B------:R-:W-:Y:S01]  /*8450*/  ULDC.64 UR8, c[0x0][0xbe0] ;  /* 0x0002f80000087ab9 */ /* 0x000fe20000000a00 */
[----:B------:R-:W-:Y:S01]  /*8460*/  F2FP.F16.F32.PACK_AB R6, R6, R49 ;  /* 0x000000310606723e */ /* 0x000fe200000000ff */
[----:B------:R-:W-:Y:S01]  /*8470*/  UISETP.NE.U32.AND UP0, UPT, UR8, URZ, UPT ;  /* 0x0000003f0800728c */ /* 0x000fe2000bf05070 */
[----:B------:R-:W-:Y:S01]  /*8480*/  F2FP.F16.F32.PACK_AB R40, R39, R40 ;  /* 0x000000282728723e */ /* 0x000fe200000000ff */
[----:B------:R-:W-:Y:S01]  /*8490*/  ULDC.64 UR6, c[0x0][0xbd8] ;  /* 0x0002f60000067ab9 */ /* 0x000fe20000000a00 */
[----:B------:R-:W-:Y:S01]  /*84a0*/  F2FP.F16.F32.PACK_AB R32, R27, R32 ;  /* 0x000000201b20723e */ /* 0x000fe200000000ff */
[----:B------:R-:W-:Y:S02]  /*84b0*/  UISETP.NE.AND.EX UP0, UPT, UR9, URZ, UPT, UP0 ;  /* 0x0000003f0900728c */ /* 0x000fe4000bf05300 */
[----:B------:R-:W-:-:S02]  /*84c0*/  UISETP.NE.U32.AND UP1, UPT, UR6, URZ, UPT ;  /* 0x0000003f0600728c */ /* 0x000fc4000bf25070 */
[----:B------:R-:W-:Y:S02]  /*84d0*/  USHF.L.U32 UR10, UR46, 0x2, URZ ;  /* 0x000000022e0a7899 */ /* 0x000fe4000800063f */
[----:B------:R-:W-:Y:S02]  /*84e0*/  UISETP.NE.AND.EX UP1, UPT, UR7, URZ, UPT, UP1 ;  /* 0x0000003f0700728c */ /* 0x000fe4000bf25310 */
[----:B------:R-:W-:Y:S02]  /*84f0*/  USHF.L.U64.HI UR11, UR46, 0x2, UR45 ;  /* 0x000000022e0b7899 */ /* 0x000fe4000801022d */
[----:B------:R-:W-:Y:S02]  /*8500*/  UIADD3 UR4, UP2, UR10, UR6, URZ ;  /* 0x000000060a047290 */ /* 0x000fe4000ff5e03f */
[----:B------:R-:W-:Y:S02]  /*8510*/  @UP0 UIADD3 UR6, UP3, UR10, UR8, URZ ;  /* 0x000000080a060290 */ /* 0x000fe4000ff7e03f */
[----:B------:R-:W-:-:S02]  /*8520*/  UIADD3.X UR8, UR11, UR7, URZ, UP2, !UPT ;  /* 0x000000070b087290 */ /* 0x000fc400097fe43f */
[----:B------:R-:W-:Y:S01]  /*8530*/  @UP0 UIADD3.X UR7, UR11, UR9, URZ, UP3, !UPT ;  /* 0x000000090b070290 */ /* 0x000fe20009ffe43f */
[----:B------:R-:W-:Y:S02]  /*8540*/  MOV R12, R0 ;  /* 0x00000000000c7202 */ /* 0x000fe40000000f00 */
[----:B0-----:R-:W-:-:S03]  /*8550*/  MOV R13, R5 ;  /* 0x00000005000d7202 */ /* 0x001fc60000000f00 */
[----:B------:R-:W-:Y:S01]  /*8560*/  IMAD.WIDE R4, R154, 0x2, R12 ;  /* 0x000000029a047825 */ /* 0x000fe200078e020c */
[----:B------:R-:W-:Y:S02]  /*8570*/  BAR.SYNC.DEFER_BLOCKING 0x1, 0x180 ;  /* 0x0046000000007b1d */ /* 0x000fe40000010000 */
[C---:B------:R-:W-:Y:S02]  /*8580*/  IADD3 R11, P1, R4.reuse, 0x40, RZ ;  /* 0x00000040040b7810 */ /* 0x040fe40007f3e0ff */
[C---:B------:R-:W-:Y:S02]  /*8590*/  IADD3 R15, P0, R4.reuse, 0x60, RZ ;  /* 0x00000060040f7810 */ /* 0x040fe40007f1e0ff */
[C---:B------:R-:W-:Y:S02]  /*85a0*/  IADD3 R29, P2, R4.reuse, 0x20, RZ ;  /* 0x00000020041d7810 */ /* 0x040fe40007f5e0ff */
[----:B------:R-:W-:Y:S02]  /*85b0*/  LOP3.LUT R9, R4, 0x380, RZ, 0xc0, !PT ;  /* 0x0000038004097812 */ /* 0x000fe400078ec0ff */
[----:B------:R-:W-:-:S02]  /*85c0*/  LOP3.LUT R10, R11, 0x380, RZ, 0xc0, !PT ;  /* 0x000003800b0a7812 */ /* 0x000fc400078ec0ff */
[----:B------:R-:W-:Y:S02]  /*85d0*/  LOP3.LUT R8, R15, 0x380, RZ, 0xc0, !PT ;  /* 0x000003800f087812 */ /* 0x000fe400078ec0ff */
[----:B------:R-:W-:Y:S02]  /*85e0*/  LOP3.LUT R28, R29, 0x380, RZ, 0xc0, !PT ;  /* 0x000003801d1c7812 */ /* 0x000fe400078ec0ff */
[----:B------:R-:W-:Y:S02]  /*85f0*/  SHF.R.U64 R9, R9, 0x3, RZ ;  /* 0x0000000309097819 */ /* 0x000fe400000012ff */
[----:B------:R-:W-:Y:S02]  /*8600*/  SHF.R.U64 R10, R10, 0x3, RZ ;  /* 0x000000030a0a7819 */ /* 0x000fe400000012ff */
[----:B------:R-:W-:Y:S02]  /*8610*/  SHF.R.U64 R8, R8, 0x3, RZ ;  /* 0x0000000308087819 */ /* 0x000fe400000012ff */
[----:B------:R-:W-:-:S02]  /*8620*/  SHF.R.U64 R28, R28, 0x3, RZ ;  /* 0x000000031c1c7819 */ /* 0x000fc400000012ff */
[----:B------:R-:W-:Y:S01]  /*8630*/  LOP3.LUT R4, R9, R4, RZ, 0x3c, !PT ;  /* 0x0000000409047212 */ /* 0x000fe200078e3cff */
[--C-:B------:R-:W-:Y:S01]  /*8640*/  IMAD.X R9, RZ, RZ, R5.reuse, P0 ;  /* 0x000000ffff097224 */ /* 0x100fe200000e0605 */
[----:B------:R-:W-:Y:S01]  /*8650*/  LOP3.LUT R10, R10, R11, RZ, 0x3c, !PT ;  /* 0x0000000b0a0a7212 */ /* 0x000fe200078e3cff */
[--C-:B------:R-:W-:Y:S01]  /*8660*/  IMAD.X R11, RZ, RZ, R5.reuse, P1 ;  /* 0x000000ffff0b7224 */ /* 0x100fe200008e0605 */
[----:B------:R-:W-:Y:S01]  /*8670*/  LOP3.LUT R8, R8, R15, RZ, 0x3c, !PT ;  /* 0x0000000f08087212 */ /* 0x000fe200078e3cff */
[----:B------:R-:W-:Y:S01]  /*8680*/  IMAD.X R15, RZ, RZ, R5, P2 ;  /* 0x000000ffff0f7224 */ /* 0x000fe200010e0605 */
[----:B------:R-:W-:Y:S02]  /*8690*/  LOP3.LUT R14, R28, R29, RZ, 0x3c, !PT ;  /* 0x0000001d1c0e7212 */ /* 0x000fe400078e3cff */
[----:B------:R-:W-:Y:S02]  /*86a0*/  MOV R30, R4 ;  /* 0x00000004001e7202 */ /* 0x000fe40000000f00 */
[----:B------:R-:W-:-:S02]  /*86b0*/  F2FP.F16.F32.PACK_AB R4, R52, R53 ;  /* 0x000000353404723e */ /* 0x000fc400000000ff */
[----:B------:R-:W-:Y:S02]  /*86c0*/  F2FP.F16.F32.PACK_AB R5, R50, R51 ;  /* 0x000000333205723e */ /* 0x000fe400000000ff */
[----:B------:R-:W-:Y:S02]  /*86d0*/  MOV R28, R8 ;  /* 0x00000008001c7202 */ /* 0x000fe40000000f00 */
[----:B------:R-:W-:Y:S01]  /*86e0*/  MOV R29, R10 ;  /* 0x0000000a001d7202 */ /* 0x000fe20000000f00 */
[----:B------:R0:W-:Y:S01]  /*86f0*/  STSM.16.M88.4 [R30], R4 ;  /* 0x000000041e007844 */ /* 0x0001e20000000200 */
        /* <DEDUP_REMOVED lines=8> */
[----:B------:R-:W-:Y:S01]  /*8780*/  F2FP.F16.F32.PACK_AB R43, R33, R34 ;  /* 0x00000022212b723e */ /* 0x000fe200000000ff */
[----:B0-----:R-:W-:Y:S01]  /*8790*/  IMAD.U32 R6, RZ, RZ, UR6 ;  /* 0x00000006ff067e24 */ /* 0x001fe2000f8e00ff */
[----:B------:R-:W-:Y:S01]  /*87a0*/  F2FP.F16.F32.PACK_AB R33, R25, R26 ;  /* 0x0000001a1921723e */ /* 0x000fe200000000ff */
[----:B------:R-:W-:Y:S01]  /*87b0*/  IMAD.U32 R4, RZ, RZ, UR4 ;  /* 0x00000004ff047e24 */ /* 0x000fe2000f8e00ff */
[----:B------:R-:W-:Y:S01]  /*87c0*/  F2FP.F16.F32.PACK_AB R34, R21, R24 ;  /* 0x000000181522723e */ /* 0x000fe200000000ff */
[----:B------:R1:W-:Y:S01]  /*87d0*/  STSM.16.M88.4 [R29], R40 ;  /* 0x000000281d007844 */ /* 0x0003e20000000200 */
[----:B------:R-:W-:Y:S01]  /*87e0*/  F2FP.F16.F32.PACK_AB R35, R119, R20 ;  /* 0x000000147723723e */ /* 0x000fe200000000ff */
[----:B------:R-:W-:Y:S01]  /*87f0*/  IMAD.U32 R5, RZ, RZ, UR8 ;  /* 0x00000008ff057e24 */ /* 0x000fe2000f8e00ff */
[----:B------:R-:W-:Y:S01]  /*8800*/  PLOP3.LUT P0, PT, PT, PT, UP1, 0x80, 0x0 ;  /* 0x000000000000781c */ /* 0x000fe20003f0f018 */
[----:B------:R-:W-:Y:S01]  /*8810*/  IMAD.U32 R7, RZ, RZ, UR7 ;  /* 0x00000007ff077e24 */ /* 0x000fe2000f8e00ff */
[----:B------:R-:W-:Y:S01]  /*8820*/  PLOP3.LUT P1, PT, PT, PT, UP0, 0x80, 0x0 ;  /* 0x000000000000781c */ /* 0x000fe20003f2f008 */
[----:B------:R1:W-:Y:S01]  /*8830*/  STSM.16.M88.4 [R28], R32 ;  /* 0x000000201c007844 */ /* 0x0003e20000000200 */
[----:B------:R-:W-:Y:S09]  /*8840*/  BAR.SYNC.DEFER_BLOCKING 0x1, 0x180 ;  /* 0x0046000000007b1d */ /* 0x000ff20000010000 */
[----:B------:R-:W2:Y:S04]  /*8850*/  @P0 LDG.E R14, desc[UR38][R4.64] ;  /* 0x00000026040e0981 */ /* 0x000ea8000c1e1900 */
[----:B------:R-:W3:Y:S01]  /*8860*/  @P1 LDG.E R6, desc[UR38][R6.64] ;  /* 0x0000002606061981 */ /* 0x000ee2000c1e1900 */
[----:B------:R-:W-:Y:S01]  /*8870*/  UMOV UR4, URZ ;  /* 0x0000003f00047c82 */ /* 0x000fe20008000000 */
[----:B------:R-:W-:Y:S01]  /*8880*/  ULDC UR10, c[0x0][0xa88] ;  /* 0x0002a200000a7ab9 */ /* 0x000fe20000000800 */
[----:B--2---:R-:W-:-:S02]  /*8890*/  @P0 R2UR UR4, R14 ;  /* 0x000000000e0402ca */ /* 0x004fc400000e0000 */
[----:B---3--:R-:W-:Y:S01]  /*88a0*/  @P1 R2UR UR10, R6 ;  /* 0x00000000060a12ca */ /* 0x008fe200000e0000 */
[----:B-1----:R-:W-:-:S14]  /*88b0*/  @P1 BRA `(.L_x_1732) ;  /* 0x0000000000181947 */ /* 0x002fdc0003800000 */
[----:B------:R-:W-:Y:S05]  /*88c0*/  @!P0 BRA `(.L_x_1732) ;  /* 0x0000000000148947 */ /* 0x000fea0003800000 */
[----:B------:R-:W2:Y:S04]  /*88d0*/  LDG.E R7, desc[UR38][R4.64] ;  /* 0x0000002604077981 */ /* 0x000ea8000c1e1900 */
[----:B------:R-:W3:Y:S01]  /*88e0*/  LDG.E R6, desc[UR38][R4.64+0x4] ;  /* 0x0000042604067981 */ /* 0x000ee2000c1e1900 */
[----:B--2---:R-:W-:Y:S02]  /*88f0*/  R2UR UR6, R7 ;  /* 0x00000000070672ca */ /* 0x004fe400000e0000 */
[----:B---3--:R-:W-:-:S13]  /*8900*/  R2UR UR10, R6 ;  /* 0x00000000060a72ca */ /* 0x008fda00000e0000 */
[----:B------:R-:W-:-:S12]  /*8910*/  UIADD3 UR10, -UR6, UR10, URZ ;  /* 0x0000000a060a7290 */ /* 0x000fd8000fffe13f */
.L_x_1732:
[----:B------:R-:W-:Y:S01]  /*8920*/  USHF.R.S32.HI UR14, URZ, 0x1f, UR44 ;  /* 0x0000001f3f0e7899 */ /* 0x000fe2000801142c */
[----:B------:R-:W-:Y:S01]  /*8930*/  IMAD.U32 R4, RZ, RZ, UR43 ;  /* 0x0000002bff047e24 */ /* 0x000fe2000f8e00ff */
[----:B------:R-:W-:Y:S01]  /*8940*/  ULDC.64 UR12, c[0x0][0xb70] ;  /* 0x0002dc00000c7ab9 */ /* 0x000fe20000000a00 */
[----:B------:R-:W-:Y:S01]  /*8950*/  USHF.R.S32.HI UR9, URZ, 0x1f, UR4 ;  /* 0x0000001f3f097899 */ /* 0x000fe20008011404 */
[----:B------:R-:W-:Y:S01]  /*8960*/  IMAD R5, R16, 0x40, R22 ;  /* 0x0000004010057824 */ /* 0x000fe200078e0216 */
[----:B------:R-:W-:Y:S01]  /*8970*/  UIMAD UR11, UR14, UR12, URZ ;  /* 0x0000000c0e0b72a4 */ /* 0x000fe2000f8e023f */
[----:B------:R-:W-:Y:S01]  /*8980*/  IMAD R7, R4, 0xc0, R19 ;  /* 0x000000c004077824 */ /* 0x000fe200078e0213 */
[----:B------:R-:W-:Y:S01]  /*8990*/  UMOV UR8, UR4 ;  /* 0x0000000400087c82 */ /* 0x000fe20008000000 */
[----:B------:R-:W-:Y:S01]  /*89a0*/  USEL UR45, UR45, URZ, !UP1 ;  /* 0x0000003f2d2d7287 */ /* 0x000fe2000c800000 */
[----:B------:R-:W-:Y:S01]  /*89b0*/  IMAD.WIDE R12, R5, 0x2, R12 ;  /* 0x00000002050c7825 */ /* 0x000fe200078e020c */
[----:B------:R-:W-:Y:S01]  /*89c0*/  UIMAD.WIDE.U32 UR6, UR44, UR12, UR8 ;  /* 0x0000000c2c0672a5 */ /* 0x000fe2000f8e0008 */
[----:B------:R-:W-:Y:S01]  /*89d0*/  SHF.R.S32.HI R4, RZ, 0x1f, R7 ;  /* 0x0000001fff047819 */ /* 0x000fe20000011407 */
[----:B------:R-:W-:Y:S01]  /*89e0*/  UIMAD UR11, UR44, UR13, UR11 ;  /* 0x0000000d2c0b72a4 */ /* 0x000fe2000f8e020b */
[----:B------:R-:W-:Y:S01]  /*89f0*/  LOP3.LUT P0, RZ, R152, 0x3, RZ, 0xc0, !PT ;  /* 0x0000000398ff7812 */ /* 0x000fe2000780c0ff */
[----:B------:R-:W-:Y:S01]  /*8a00*/  USEL UR46, UR46, URZ, !UP1 ;  /* 0x0000003f2e2e7287 */ /* 0x000fe2000c800000 */
[C---:B------:R-:W-:Y:S01]  /*8a10*/  IADD3 R11, P3, R12.reuse, 0x3000, RZ ;  /* 0x000030000c0b7810 */ /* 0x040fe20007f7e0ff */
[----:B------:R-:W-:Y:S01]  /*8a20*/  ULDC.64 UR12, c[0x0][0xb78] ;  /* 0x0002de00000c7ab9 */ /* 0x000fe20000000a00 */
[----:B------:R-:W-:Y:S01]  /*8a30*/  UIADD3 UR7, UR7, UR11, URZ ;  /* 0x0000000b07077290 */ /* 0x000fe2000fffe03f */
[----:B------:R-:W-:Y:S01]  /*8a40*/  LOP3.LUT R25, R12, 0x380, RZ, 0xc0, !PT ;  /* 0x000003800c197812 */ /* 0x000fe200078ec0ff */
[----:B------:R-:W-:-:S02]  /*8a50*/  UIMAD UR8, UR45, UR12, URZ ;  /* 0x0000000c2d0872a4 */ /* 0x000fc4000f8e023f */
[----:B------:R-:W-:Y:S01]  /*8a60*/  UIMAD.WIDE.U32 UR6, UR46, UR12, UR6 ;  /* 0x0000000c2e0672a5 */ /* 0x000fe2000f8e0006 */
[----:B------:R-:W-:Y:S01]  /*8a70*/  SHF.R.U64 R25, R25, 0x3, RZ ;  /* 0x0000000319197819 */ /* 0x000fe200000012ff */
[----:B------:R-:W-:-:S03]  /*8a80*/  UIMAD UR8, UR46, UR13, UR8 ;  /* 0x0000000d2e0872a4 */ /* 0x000fc6000f8e0208 */
[----:B------:R-:W-:Y:S01]  /*8a90*/  ULDC.64 UR12, c[0x0][0xaa0] ;  /* 0x0002a800000c7ab9 */ /* 0x000fe20000000a00 */
[----:B------:R-:W-:Y:S02]  /*8aa0*/  IADD3 R6, P1, R7, UR6, RZ ;  /* 0x0000000607067c10 */ /* 0x000fe4000ff3e0ff */
[----:B------:R-:W-:Y:S01]  /*8ab0*/  IMAD.U32 R9, RZ, RZ, UR8 ;  /* 0x00000008ff097e24 */ /* 0x000fe2000f8e00ff */
[----:B------:R-:W-:Y:S01]  /*8ac0*/  LOP3.LUT R24, R25, R12, RZ, 0x3c, !PT ;  /* 0x0000000c19187212 */ /* 0x000fe200078e3cff */
[----:B------:R-:W-:-:S03]  /*8ad0*/  IMAD.MOV.U32 R25, RZ, RZ, R13 ;  /* 0x000000ffff197224 */ /* 0x000fc600078e000d */
[----:B------:R-:W-:Y:S01]  /*8ae0*/  IADD3.X R5, R4, UR7, R9, P1, !PT ;  /* 0x0000000704057c10 */ /* 0x000fe20008ffe409 */
[----:B------:R-:W-:Y:S01]  /*8af0*/  ULDC.64 UR6, c[0x0][0xb40] ;  /* 0x0002d00000067ab9 */ /* 0x000fe20000000a00 */
[C---:B------:R-:W-:Y:S01]  /*8b00*/  VIADD R4, R7.reuse, 0x8 ;  /* 0x0000000807047836 */ /* 0x040fe20000000000 */
[C---:B------:R-:W-:Y:S01]  /*8b10*/  LEA R28, P2, R6.reuse, UR6, 0x2 ;  /* 0x00000006061c7c11 */ /* 0x040fe2000f8410ff */
[----:B------:R-:W-:Y:S01]  /*8b20*/  IMAD.X R9, RZ, RZ, R13, P3 ;  /* 0x000000ffff097224 */ /* 0x000fe200018e060d */
[----:B------:R-:W-:Y:S02]  /*8b30*/  ISETP.GE.OR P1, PT, R7, UR10, P0 ;  /* 0x0000000a07007c0c */ /* 0x000fe40008726670 */
[----:B------:R-:W-:Y:S02]  /*8b40*/  LEA.HI.X R29, R6, UR7, R5, 0x2, P2 ;  /* 0x00000007061d7c11 */ /* 0x000fe400090f1405 */
[C---:B------:R-:W-:Y:S02]  /*8b50*/  IADD3 R17, P2, R12.reuse, 0x1800, RZ ;  /* 0x000018000c117810 */ /* 0x040fe40007f5e0ff */
[----:B------:R-:W-:-:S02]  /*8b60*/  IADD3 R7, P4, R12, 0x4800, RZ ;  /* 0x000048000c077810 */ /* 0x000fc40007f9e0ff */
[----:B------:R-:W-:Y:S01]  /*8b70*/  ISETP.GE.OR P0, PT, R4, UR10, P0 ;  /* 0x0000000a04007c0c */ /* 0x000fe20008706670 */
[----:B------:R-:W-:Y:S01]  /*8b80*/  UIMAD UR6, UR9, UR12, URZ ;  /* 0x0000000c090672a4 */ /* 0x000fe2000f8e023f */
[----:B------:R-:W-:Y:S01]  /*8b90*/  LOP3.LUT R8, R17, 0x380, RZ, 0xc0, !PT ;  /* 0x0000038011087812 */ /* 0x000fe200078ec0ff */
[--C-:B------:R-:W-:Y:S01]  /*8ba0*/  IMAD.X R15, RZ, RZ, R13.reuse, P2 ;  /* 0x000000ffff0f7224 */ /* 0x100fe200010e060d */
[----:B------:R-:W-:Y:S01]  /*8bb0*/  LOP3.LUT R6, R11, 0x380, RZ, 0xc0, !PT ;  /* 0x000003800b067812 */ /* 0x000fe200078ec0ff */
[----:B------:R-:W-:Y:S01]  /*8bc0*/  IMAD.X R5, RZ, RZ, R13, P4 ;  /* 0x000000ffff057224 */ /* 0x000fe200020e060d */
[----:B------:R-:W-:Y:S01]  /*8bd0*/  LOP3.LUT R4, R7, 0x380, RZ, 0xc0, !PT ;  /* 0x0000038007047812 */ /* 0x000fe200078ec0ff */
[--C-:B------:R-:W-:Y:S01]  /*8be0*/  IMAD.MOV.U32 R20, RZ, RZ, R22.reuse ;  /* 0x000000ffff147224 */ /* 0x100fe200078e0016 */
[----:B------:R-:W-:Y:S01]  /*8bf0*/  SHF.R.U64 R8, R8, 0x3, RZ ;  /* 0x0000000308087819 */ /* 0x000fe200000012ff */
[----:B------:R-:W-:Y:S01]  /*8c00*/  @!P1 STG.E desc[UR38][R28.64], R3 ;  /* 0x000000031c009986 */ /* 0x000fe2000c101926 */
[----:B------:R-:W-:Y:S01]  /*8c10*/  SHF.R.U64 R6, R6, 0x3, RZ ;  /* 0x0000000306067819 */ /* 0x000fe200000012ff */
[----:B------:R-:W-:Y:S01]  /*8c20*/  ULDC.64 UR8, c[0x0][0xae0] ;  /* 0x0002b80000087ab9 */ /* 0x000fe20000000a00 */
[----:B------:R-:W-:Y:S01]  /*8c30*/  SHF.R.U64 R4, R4, 0x3, RZ ;  /* 0x0000000304047819 */ /* 0x000fe200000012ff */
[----:B------:R0:W-:Y:S01]  /*8c40*/  @!P0 STG.E desc[UR38][R28.64+0x20], R2 ;  /* 0x000020021c008986 */ /* 0x0001e2000c101926 */
[----:B------:R-:W-:Y:S01]  /*8c50*/  LOP3.LUT R14, R8, R17, RZ, 0x3c, !PT ;  /* 0x00000011080e7212 */ /* 0x000fe200078e3cff */
[----:B------:R-:W-:Y:S01]  /*8c60*/  IMAD.U32 R17, RZ, RZ, UR12 ;  /* 0x0000000cff117e24 */ /* 0x000fe2000f8e00ff */
[----:B------:R-:W-:Y:S01]  /*8c70*/  SHF.R.S32.HI R21, RZ, 0x1f, R22 ;  /* 0x0000001fff157819 */ /* 0x000fe20000011416 */
[----:B------:R-:W-:Y:S01]  /*8c80*/  UIMAD UR6, UR4, UR13, UR6 ;  /* 0x0000000d040672a4 */ /* 0x000fe2000f8e0206 */
[----:B------:R-:W-:Y:S01]  /*8c90*/  LOP3.LUT R8, R6, R11, RZ, 0x3c, !PT ;  /* 0x0000000b06087212 */ /* 0x000fe200078e3cff */
[----:B------:R-:W5:Y:S01]  /*8ca0*/  LD.E.128 R24, desc[UR38][R24.64] ;  /* 0x0000002618187980 */ /* 0x000f62000c101d00 */
[----:B------:R-:W-:-:S03]  /*8cb0*/  LOP3.LUT R4, R4, R7, RZ, 0x3c, !PT ;  /* 0x0000000704047212 */ /* 0x000fc600078e3cff */
[----:B------:R-:W5:Y:S01]  /*8cc0*/  LD.E.128 R12, desc[UR38][R14.64] ;  /* 0x000000260e0c7980 */ /* 0x000f62000c101d00 */
[----:B0-----:R-:W-:-:S03]  /*8cd0*/  IMAD.WIDE.U32 R2, R17, UR4, R20 ;  /* 0x0000000411027c25 */ /* 0x001fc6000f8e0014 */
[----:B------:R-:W5:Y:S01]  /*8ce0*/  LD.E.128 R8, desc[UR38][R8.64] ;  /* 0x0000002608087980 */ /* 0x000f62000c101d00 */
[----:B------:R-:W-:-:S03]  /*8cf0*/  VIADD R3, R3, UR6 ;  /* 0x0000000603037c36 */ /* 0x000fc60008000000 */
[----:B------:R-:W5:Y:S01]  /*8d00*/  LD.E.128 R4, desc[UR38][R4.64] ;  /* 0x0000002604047980 */ /* 0x000f62000c101d00 */
[----:B------:R-:W-:Y:S01]  /*8d10*/  IMAD.U32 R17, RZ, RZ, UR8 ;  /* 0x00000008ff117e24 */ /* 0x000fe2000f8e00ff */
[----:B------:R-:W-:Y:S01]  /*8d20*/  UIMAD UR4, UR14, UR8, URZ ;  /* 0x000000080e0472a4 */ /* 0x000fe2000f8e023f */
[----:B------:R-:W-:Y:S01]  /*8d30*/  @!PT LDS RZ, [RZ] ;  /* 0x00000000fffff984 */ /* 0x000fe20000000800 */
[----:B------:R-:W-:Y:S01]  /*8d40*/  @!PT LDS RZ, [RZ] ;  /* 0x00000000fffff984 */ /* 0x000fe20000000800 */
[----:B------:R-:W-:Y:S01]  /*8d50*/  @!PT LDS RZ, [RZ] ;  /* 0x00000000fffff984 */ /* 0x000fe20000000800 */
[----:B------:R-:W-:Y:S01]  /*8d60*/  @!PT LDS RZ, [RZ] ;  /* 0x00000000fffff984 */ /* 0x000fe20000000800 */
[----:B------:R0:W-:Y:S06]  /*8d70*/  MEMBAR.ALL.CTA ;  /* 0x0000000000007992 */ /* 0x0001ec0000008000 */
[----:B0-----:R-:W0:Y:S01]  /*8d80*/  FENCE.VIEW.ASYNC.S ;  /* 0x00000000000073c6 */ /* 0x001e220000000000 */
[----:B------:R-:W-:Y:S01]  /*8d90*/  IMAD.WIDE.U32 R2, R17, UR44, R2 ;  /* 0x0000002c11027c25 */ /* 0x000fe2000f8e0002 */
[----:B------:R-:W-:Y:S01]  /*8da0*/  ULDC UR6, c[0x0][0xa8c] ;  /* 0x0002a30000067ab9 */ /* 0x000fe20000000800 */
[----:B------:R-:W-:Y:S01]  /*8db0*/  UIMAD UR10, UR43, -0xc0, UR10 ;  /* 0xffffff402b0a78a4 */ /* 0x000fe2000f8e020a */
[----:B------:R-:W-:Y:S01]  /*8dc0*/  ISETP.GE.AND P0, PT, R22, UR6, PT ;  /* 0x0000000616007c0c */ /* 0x000fe2000bf06270 */
[C---:B------:R-:W-:Y:S01]  /*8dd0*/  VIADD R17, R16.reuse, 0x30 ;  /* 0x0000003010117836 */ /* 0x040fe20000000000 */
[----:B------:R-:W-:Y:S01]  /*8de0*/  UIMAD UR4, UR44, UR9, UR4 ;  /* 0x000000092c0472a4 */ /* 0x000fe2000f8e0204 */
[C---:B------:R-:W-:Y:S01]  /*8df0*/  VIADD R20, R16.reuse, 0x60 ;  /* 0x0000006010147836 */ /* 0x040fe20000000000 */
[----:B------:R-:W-:Y:S01]  /*8e00*/  ULDC.64 UR6, c[0x0][0xae8] ;  /* 0x0002ba0000067ab9 */ /* 0x000fe20000000a00 */
[----:B------:R-:W-:Y:S01]  /*8e10*/  VIADD R21, R16, 0x90 ;  /* 0x0000009010157836 */ /* 0x000fe20000000000 */
[----:B------:R-:W-:-:S02]  /*8e20*/  ISETP.GE.OR P3, PT, R17, UR10, P0 ;  /* 0x0000000a11007c0c */ /* 0x000fc40008766670 */
[----:B------:R-:W-:Y:S02]  /*8e30*/  ISETP.GE.OR P1, PT, R20, UR10, P0 ;  /* 0x0000000a14007c0c */ /* 0x000fe40008726670 */
[----:B------:R-:W-:Y:S01]  /*8e40*/  ISETP.GE.OR P2, PT, R21, UR10, P0 ;  /* 0x0000000a15007c0c */ /* 0x000fe20008746670 */
[----:B------:R-:W-:Y:S01]  /*8e50*/  VIADD R3, R3, UR4 ;  /* 0x0000000403037c36 */ /* 0x000fe20008000000 */
[----:B------:R-:W-:Y:S01]  /*8e60*/  ISETP.GE.OR P0, PT, R16, UR10, P0 ;  /* 0x0000000a10007c0c */ /* 0x000fe20008706670 */
[----:B------:R-:W-:Y:S01]  /*8e70*/  UIMAD UR4, UR45, UR6, URZ ;  /* 0x000000062d0472a4 */ /* 0x000fe2000f8e023f */
[----:B------:R-:W-:Y:S02]  /*8e80*/  VIADD R0, R0, 0x16820 ;  /* 0x0001682000007836 */ /* 0x000fe40000000000 */
[----:B------:R-:W-:Y:S01]  /*8e90*/  IMAD.U32 R33, RZ, RZ, UR6 ;  /* 0x00000006ff217e24 */ /* 0x000fe2000f8e00ff */
[----:B------:R-:W-:Y:S02]  /*8ea0*/  UIMAD UR4, UR46, UR7, UR4 ;  /* 0x000000072e0472a4 */ /* 0x000fe4000f8e0204 */
[----:B------:R-:W-:Y:S01]  /*8eb0*/  PRMT R0, RZ, 0x654, R0 ;  /* 0x00000654ff007816 */ /* 0x000fe20000000000 */
[----:B------:R-:W-:Y:S01]  /*8ec0*/  IMAD.WIDE.U32 R32, R33, UR46, R2 ;  /* 0x0000002e21207c25 */ /* 0x000fe2000f8e0002 */
[----:B------:R-:W-:Y:S01]  /*8ed0*/  SHF.R.S32.HI R17, RZ, 0x1f, R16 ;  /* 0x0000001fff117819 */ /* 0x000fe20000011410 */
[----:B------:R-:W-:Y:S01]  /*8ee0*/  BSSY B1, `(.L_x_1733) ;  /* 0x0000011000017945 */ /* 0x000fe20003800000 */
[----:B0-----:R0:W-:Y:S01]  /*8ef0*/  SYNCS.ARRIVE.TRANS64.RED.A1T0 RZ, [R0+URZ], RZ ;  /* 0x000000ff00ff79a7 */ /* 0x0011e2000810043f */
[----:B------:R-:W-:-:S02]  /*8f00*/  IMAD.U32 R29, RZ, RZ, UR43 ;  /* 0x0000002bff1d7e24 */ /* 0x000fc4000f8e00ff */
[----:B------:R-:W-:Y:S02]  /*8f10*/  VIADD R35, R33, UR4 ;  /* 0x0000000421237c36 */ /* 0x000fe40008000000 */
[----:B------:R-:W-:Y:S01]  /*8f20*/  IMAD.WIDE R28, R29, 0xc0, R16 ;  /* 0x000000c01d1c7825 */ /* 0x000fe200078e0210 */
        /* <DEDUP_REMOVED lines=12> */
.L_x_1734:
[----:B------:R-:W-:Y:S05]  /*8ff0*/  BSYNC B1 ;  /* 0x0000000000017941 */ /* 0x000fea0003800000 */
.L_x_1733:
[----:B------:R-:W-:Y:S04]  /*9000*/  BSSY B1, `(.L_x_1735) ;  /* 0x000000f000017945 */ /* 0x000fe80003800000 */
[----:B------:R-:W-:Y:S05]  /*9010*/  @P3 BRA `(.L_x_1736) ;  /* 0x0000000000343947 */ /* 0x000fea0003800000 */
[----:B-1----:R-:W-:Y:S01]  /*9020*/  IADD3 R21, P0, R28, 0x30, RZ ;  /* 0x000000301c157810 */ /* 0x002fe20007f1e0ff */
        /* <DEDUP_REMOVED lines=11> */
[----:B-----5:R2:W-:Y:S02]  /*90e0*/  STG.E.128 desc[UR38][R20.64], R12 ;  /* 0x0000000c14007986 */ /* 0x0205e4000c101d26 */
.L_x_1736:
[----:B------:R-:W-:Y:S05]  /*90f0*/  BSYNC B1 ;  /* 0x0000000000017941 */ /* 0x000fea0003800000 */
.L_x_1735:
        /* <DEDUP_REMOVED lines=15> */
.L_x_1738:
[----:B------:R-:W-:Y:S05]  /*91f0*/  BSYNC B1 ;  /* 0x0000000000017941 */ /* 0x000fea0003800000 */
.L_x_1737:
        /* <DEDUP_REMOVED lines=15> */
.L_x_1731:
[----:B------:R-:W-:Y:S01]  /*92f0*/  ULDC.64 UR6, c[0x0][0xbe0] ;  /* 0x0002f80000067ab9 */ /* 0x000fe20000000a00 */
[----:B------:R-:W-:Y:S02]  /*9300*/  USHF.L.U32 UR4, UR46, 0x2, URZ ;  /* 0x000000022e047899 */ /* 0x000fe4000800063f */
[----:B------:R-:W-:Y:S01]  /*9310*/  UISETP.NE.U32.AND UP0, UPT, UR6, URZ, UPT ;  /* 0x0000003f0600728c */ /* 0x000fe2000bf05070 */
[----:B------:R-:W-:Y:S01]  /*9320*/  ULDC.64 UR8, c[0x0][0xbd8] ;  /* 0x0002f60000087ab9 */ /* 0x000fe20000000a00 */
[----:B------:R-:W-:Y:S02]  /*9330*/  USHF.L.U64.HI UR10, UR46, 0x2, UR45 ;  /* 0x000000022e0a7899 */ /* 0x000fe4000801022d */
[----:B------:R-:W-:Y:S02]  /*9340*/  UISETP.NE.AND.EX UP1, UPT, UR7, URZ, UPT, UP0 ;  /* 0x0000003f0700728c */ /* 0x000fe4000bf25300 */
[----:B------:R-:W-:-:S04]  /*9350*/  UISETP.NE.U32.AND UP0, UPT, UR8, URZ, UPT ;  /* 0x0000003f0800728c */ /* 0x000fc8000bf05070 */
[----:B------:R-:W-:Y:S01]  /*9360*/  PLOP3.LUT P2, PT, PT, PT, UP1, 0x80, 0x0 ;  /* 0x000000000000781c */ /* 0x000fe20003f4f018 */
[----:B------:R-:W-:-:S04]  /*9370*/  UISETP.NE.AND.EX UP0, UPT, UR9, URZ, UPT, UP0 ;  /* 0x0000003f0900728c */ /* 0x000fc8000bf05300 */
[----:B------:R-:W-:Y:S02]  /*9380*/  @UP1 UIADD3 UR6, UP2, UR4, UR6, URZ ;  /* 0x0000000604061290 */ /* 0x000fe4000ff5e03f */
[----:B------:R-:W-:Y:S02]  /*9390*/  PLOP3.LUT P1, PT, PT, PT, UP0, 0x80, 0x0 ;  /* 0x000000000000781c */ /* 0x000fe40003f2f008 */
[----:B------:R-:W-:Y:S02]  /*93a0*/  @UP1 UIADD3.X UR7, UR10, UR7, URZ, UP2, !UPT ;  /* 0x000000070a071290 */ /* 0x000fe400097fe43f */
[----:B------:R-:W-:Y:S01]  /*93b0*/  UIADD3 UR4, UP1, UR4, UR8, URZ ;  /* 0x0000000804047290 */ /* 0x000fe2000ff3e03f */
[----:B------:R-:W-:-:S03]  /*93c0*/  IMAD.U32 R4, RZ, RZ, UR6 ;  /* 0x00000006ff047e24 */ /* 0x000fc6000f8e00ff */
[----:B------:R-:W-:Y:S01]  /*93d0*/  IMAD.U32 R5, RZ, RZ, UR7 ;  /* 0x00000007ff057e24 */ /* 0x000fe2000f8e00ff */
[----:B------:R-:W-:Y:S01]  /*93e0*/  UIADD3.X UR6, UR10, UR9, URZ, UP1, !UPT ;  /* 0x000000090a067290 */ /* 0x000fe20008ffe43f */
[----:B------:R-:W-:-:S03]  /*93f0*/  IMAD.MOV.U32 R7, RZ, RZ, RZ ;  /* 0x000000ffff077224 */ /* 0x000fc600078e00ff */
[----:B------:R-:W2:Y:S01]  /*9400*/  @P2 LDG.E R4, desc[UR38][R4.64] ;  /* 0x0000002604042981 */ /* 0x000ea2000c1e1900 */
[----:B------:R-:W-:Y:S02]  /*9410*/  IMAD.U32 R2, RZ, RZ, UR4 ;  /* 0x00000004ff027e24 */ /* 0x000fe4000f8e00ff */
[----:B------:R-:W-:-:S05]  /*9420*/  IMAD.U32 R3, RZ, RZ, UR6 ;  /* 0x00000006ff037e24 */ /* 0x000fca000f8e00ff */
[----:B------:R0:W5:Y:S01]  /*9430*/  @P1 LDG.E R7, desc[UR38][R2.64] ;  /* 0x0000002602071981 */ /* 0x000162000c1e1900 */
[----:B------:R-:W-:Y:S01]  /*9440*/  ULDC UR4, c[0x0][0xa88] ;  /* 0x0002a20000047ab9 */ /* 0x000fe20000000800 */
[----:B------:R-:W-:Y:S02]  /*9450*/  ISETP.GT.AND P0, PT, R155, 0xbf, PT ;  /* 0x000000bf9b00780c */ /* 0x000fe40003f04270 */
[----:B--2---:R-:W-:Y:S01]  /*9460*/  @P2 R2UR UR4, R4 ;  /* 0x00000000040422ca */ /* 0x004fe200000e0000 */
[----:B0-----:R-:W-:-:S14]  /*9470*/  @P2 BRA `(.L_x_1740) ;  /* 0x0000000000182947 */ /* 0x001fdc0003800000 */
[----:B------:R-:W-:Y:S05]  /*9480*/  @!P1 BRA `(.L_x_1740) ;  /* 0x0000000000149947 */ /* 0x000fea0003800000 */
[----:B------:R-:W2:Y:S04]  /*9490*/  LDG.E R4, desc[UR38][R2.64] ;  /* 0x0000002602047981 */ /* 0x000ea8000c1e1900 */
[----:B------:R-:W3:Y:S01]  /*94a0*/  LDG.E R0, desc[UR38][R2.64+0x4] ;  /* 0x0000042602007981 */ /* 0x000ee2000c1e1900 */
[----:B--2---:R-:W-:Y:S02]  /*94b0*/  R2UR UR6, R4 ;  /* 0x00000000040672ca */ /* 0x004fe400000e0000 */
[----:B---3--:R-:W-:-:S13]  /*94c0*/  R2UR UR4, R0 ;  /* 0x00000000000472ca */ /* 0x008fda00000e0000 */
[----:B------:R-:W-:-:S12]  /*94d0*/  UIADD3 UR4, -UR6, UR4, URZ ;  /* 0x0000000406047290 */ /* 0x000fd8000fffe13f */
.L_x_1740:
[----:B------:R-:W-:Y:S01]  /*94e0*/  USHF.R.S32.HI UR8, URZ, 0x1f, UR44 ;  /* 0x0000001f3f087899 */ /* 0x000fe2000801142c */
[----:B------:R-:W-:Y:S01]  /*94f0*/  BSSY B1, `(.L_x_1741) ;  /* 0x000001f000017945 */ /* 0x000fe20003800000 */
[----:B------:R-:W-:Y:S01]  /*9500*/  USEL UR46, UR46, URZ, !UP0 ;  /* 0x0000003f2e2e7287 */ /* 0x000fe2000c000000 */
[----:B------:R-:W-:Y:S01]  /*9510*/  SHF.R.S32.HI R9, RZ, 0x1f, R22 ;  /* 0x0000001fff097819 */ /* 0x000fe20000011416 */
[----:B------:R-:W-:Y:S01]  /*9520*/  USEL UR45, UR45, URZ, !UP0 ;  /* 0x0000003f2d2d7287 */ /* 0x000fe2000c000000 */
[----:B-----5:R-:W-:Y:S01]  /*9530*/  SHF.R.S32.HI R6, RZ, 0x1f, R7 ;  /* 0x0000001fff067819 */ /* 0x020fe20000011407 */
[----:B------:R-:W-:Y:S10]  /*9540*/  @P0 BRA `(.L_x_1742) ;  /* 0x0000000000640947 */ /* 0x000ff40003800000 */
[----:B------:R-:W0:Y:S01]  /*9550*/  S2R R2, SR_TID.X ;  /* 0x0000000000027919 */ /* 0x000e220000002100 */
[----:B------:R-:W-:-:S04]  /*9560*/  IMAD.U32 R0, RZ, RZ, UR43 ;  /* 0x0000002bff007e24 */ /* 0x000fc8000f8e00ff */
[----:B0-----:R-:W-:-:S04]  /*9570*/  IMAD R0, R0, 0xc0, R2 ;  /* 0x000000c000007824 */ /* 0x001fc800078e0202 */
[----:B------:R-:W-:-:S05]  /*9580*/  VIADD R0, R0, 0xffffff80 ;  /* 0xffffff8000007836 */ /* 0x000fca0000000000 */
[----:B------:R-:W-:-:S13]  /*9590*/  ISETP.GE.AND P0, PT, R0, UR4, PT ;  /* 0x0000000400007c0c */ /* 0x000fda000bf06270 */
        /* <DEDUP_REMOVED lines=20> */
.L_x_1742:
[----:B------:R-:W-:Y:S05]  /*96e0*/  BSYNC B1 ;  /* 0x0000000000017941 */ /* 0x000fea0003800000 */
.L_x_1741:
[----:B------:R-:W-:Y:S01]  /*96f0*/  ULDC.64 UR6, c[0x0][0xaa0] ;  /* 0x0002a80000067ab9 */ /* 0x000fe20000000a00 */
[----:B------:R-:W-:Y:S01]  /*9700*/  IMAD.MOV.U32 R2, RZ, RZ, R22 ;  /* 0x000000ffff027224 */ /* 0x000fe200078e0016 */
[----:B------:R-:W-:Y:S01]  /*9710*/  ULDC UR9, c[0x0][0xa8c] ;  /* 0x0002a30000097ab9 */ /* 0x000fe20000000800 */
[----:B0-----:R-:W-:Y:S01]  /*9720*/  IMAD.MOV.U32 R3, RZ, RZ, R9 ;  /* 0x000000ffff037224 */ /* 0x001fe200078e0009 */
[----:B------:R-:W-:Y:S01]  /*9730*/  ISETP.GE.AND P0, PT, R22, UR9, PT ;  /* 0x0000000916007c0c */ /* 0x000fe2000bf06270 */
[----:B------:R-:W-:Y:S01]  /*9740*/  IMAD R0, R6, UR6, RZ ;  /* 0x0000000606007c24 */ /* 0x000fe2000f8e02ff */
[----:B------:R-:W-:Y:S01]  /*9750*/  ULDC.64 UR10, c[0x0][0xae0] ;  /* 0x0002b800000a7ab9 */ /* 0x000fe20000000a00 */
[C---:B------:R-:W-:Y:S01]  /*9760*/  IMAD.WIDE.U32 R2, R7.reuse, UR6, R2 ;  /* 0x0000000607027c25 */ /* 0x040fe2000f8e0002 */
[----:B------:R-:W-:Y:S01]  /*9770*/  UIMAD UR6, UR8, UR10, URZ ;  /* 0x0000000a080672a4 */ /* 0x000fe2000f8e023f */
[----:B------:R-:W-:Y:S02]  /*9780*/  BSSY B1, `(.L_x_1743) ;  /* 0x0000025000017945 */ /* 0x000fe40003800000 */
[----:B------:R-:W-:Y:S01]  /*9790*/  IMAD R7, R7, UR7, R0 ;  /* 0x0000000707077c24 */ /* 0x000fe2000f8e0200 */
[----:B------:R-:W-:Y:S01]  /*97a0*/  UIMAD UR7, UR43, -0xc0, UR4 ;  /* 0xffffff402b0778a4 */ /* 0x000fe2000f8e0204 */
[C---:B------:R-:W-:Y:S01]  /*97b0*/  VIADD R0, R16.reuse, 0x30 ;  /* 0x0000003010007836 */ /* 0x040fe20000000000 */
[----:B------:R-:W-:Y:S01]  /*97c0*/  UIMAD UR6, UR44, UR11, UR6 ;  /* 0x0000000b2c0672a4 */ /* 0x000fe2000f8e0206 */
[----:B------:R-:W-:Y:S01]  /*97d0*/  VIADD R4, R16, 0x90 ;  /* 0x0000009010047836 */ /* 0x000fe20000000000 */
[----:B------:R-:W-:Y:S01]  /*97e0*/  ULDC.64 UR8, c[0x0][0xae8] ;  /* 0x0002ba0000087ab9 */ /* 0x000fe20000000a00 */
[----:B------:R-:W-:Y:S01]  /*97f0*/  IMAD.IADD R3, R3, 0x1, R7 ;  /* 0x0000000103037824 */ /* 0x000fe200078e0207 */
[----:B------:R-:W-:Y:S01]  /*9800*/  ISETP.GE.OR P3, PT, R0, UR7, P0 ;  /* 0x0000000700007c0c */ /* 0x000fe20008766670 */
[----:B------:R-:W-:Y:S01]  /*9810*/  VIADD R0, R16, 0x60 ;  /* 0x0000006010007836 */ /* 0x000fe20000000000 */
[----:B------:R-:W-:Y:S01]  /*9820*/  ISETP.GE.OR P2, PT, R4, UR7, P0 ;  /* 0x0000000704007c0c */ /* 0x000fe20008746670 */
[----:B------:R-:W-:Y:S01]  /*9830*/  IMAD.U32 R5, RZ, RZ, UR10 ;  /* 0x0000000aff057e24 */ /* 0x000fe2000f8e00ff */
[----:B------:R-:W-:Y:S01]  /*9840*/  UIMAD UR4, UR45, UR8, URZ ;  /* 0x000000082d0472a4 */ /* 0x000fe2000f8e023f */
[----:B------:R-:W-:Y:S01]  /*9850*/  SHF.R.S32.HI R7, RZ, 0x1f, R16 ;  /* 0x0000001fff077819 */ /* 0x000fe20000011410 */
[----:B------:R-:W-:Y:S01]  /*9860*/  IMAD.U32 R9, RZ, RZ, UR43 ;  /* 0x0000002bff097e24 */ /* 0x000fe2000f8e00ff */
[----:B------:R-:W-:Y:S01]  /*9870*/  ISETP.GE.OR P1, PT, R0, UR7, P0 ;  /* 0x0000000700007c0c */ /* 0x000fe20008726670 */
[----:B------:R-:W-:Y:S01]  /*9880*/  IMAD.WIDE.U32 R2, R5, UR44, R2 ;  /* 0x0000002c05027c25 */ /* 0x000fe2000f8e0002 */
[----:B------:R-:W-:Y:S01]  /*9890*/  ISETP.GE.OR P0, PT, R16, UR7, P0 ;  /* 0x0000000710007c0c */ /* 0x000fe20008706670 */
[----:B------:R-:W-:-:S02]  /*98a0*/  UIMAD UR4, UR46, UR9, UR4 ;  /* 0x000000092e0472a4 */ /* 0x000fc4000f8e0204 */
[----:B------:R-:W-:Y:S02]  /*98b0*/  VIADD R3, R3, UR6 ;  /* 0x0000000603037c36 */ /* 0x000fe40008000000 */
[----:B------:R-:W-:Y:S02]  /*98c0*/  IMAD.U32 R5, RZ, RZ, UR8 ;  /* 0x00000008ff057e24 */ /* 0x000fe4000f8e00ff */
[----:B------:R-:W-:Y:S02]  /*98d0*/  IMAD.MOV.U32 R6, RZ, RZ, R16 ;  /* 0x000000ffff067224 */ /* 0x000fe400078e0010 */
[----:B------:R-:W-:-:S04]  /*98e0*/  IMAD.WIDE.U32 R4, R5, UR46, R2 ;  /* 0x0000002e05047c25 */ /* 0x000fc8000f8e0002 */
        /* <DEDUP_REMOVED lines=14> */
.L_x_1744:
[----:B------:R-:W-:Y:S05]  /*99d0*/  BSYNC B1 ;  /* 0x0000000000017941 */ /* 0x000fea0003800000 */
.L_x_1743:
        /* <DEDUP_REMOVED lines=15> */
.L_x_1746:
[----:B------:R-:W-:Y:S05]  /*9ad0*/  BSYNC B1 ;  /* 0x0000000000017941 */ /* 0x000fea0003800000 */
.L_x_1745:
        /* <DEDUP_REMOVED lines=15> */
.L_x_1748:
[----:B------:R-:W-:Y:S05]  /*9bd0*/  BSYNC B1 ;  /* 0x0000000000017941 */ /* 0x000fea0003800000 */
.L_x_1747:
        /* <DEDUP_REMOVED lines=14> */
.L_x_1739:
[----:B------:R-:W-:Y:S05]  /*9cc0*/  BSYNC B0 ;  /* 0x0000000000007941 */ /* 0x000fea0003800000 */
.L_x_1730:
[----:B------:R-:W-:Y:S02]  /*9cd0*/  ULDC UR4, c[0x0][0xc14] ;  /* 0x0003050000047ab9 */ /* 0x000fe40000000800 */
[----:B------:R-:W-:-:S13]  /*9ce0*/  ISETP.GE.AND P0, PT, R31, UR4, PT ;  /* 0x000000041f007c0c */ /* 0x000fda000bf06270 */
[----:B------:R-:W-:Y:S05]  /*9cf0*/  @!P0 BRA `(.L_x_1749) ;  /* 0xffffff7000248947 */ /* 0x000fea000383ffff */
[----:B------:R-:W-:Y:S05]  /*9d00*/  EXIT ;  /* 0x000000000000794d */ /* 0x000fea0003800000 */
.L_x_1694:
        /* <DEDUP_REMOVED lines=61> */
.L_x_1754:
        /* <DEDUP_REMOVED lines=14> */
.L_x_1753:
[----:B------:R-:W-:Y:S05]  /*a1c0*/  BSYNC B0 ;  /* 0x0000000000007941 */ /* 0x000fea0003800000 */
.L_x_1752:
        /* <DEDUP_REMOVED lines=25> */
.L_x_1750:
        /* <DEDUP_REMOVED lines=18> */
[----:B------:R-:W-:-:S05]  /*a480*/  VIADD R7, R12, 0xffffffff ;  /* 0xffffffff0c077836 */ /* 0x000fca0000000000 */
[----:B------:R2:W3:Y:S02]  /*a490*/  SHFL.IDX PT, R16, R6, R7, 0x1f ;  /* 0x00001f0706107589 */ /* 0x0004e400000e0000 */
.L_x_1755:
[----:B---3--:R-:W-:Y:S01]  /*a4a0*/  IMAD R16, R16, UR4, R13 ;  /* 0x0000000410107c24 */ /* 0x008fe2000f8e020d */
[----:B------:R-:W-:Y:S01]  /*a4b0*/  IABS R2, R4 ;  /* 0x0000000400027213 */ /* 0x000fe20000000000 */
[----:B01----:R-:W-:-:S03]  /*a4c0*/  IMAD.MOV R11, RZ, RZ, -R3 ;  /* 0x000000ffff0b7224 */ /* 0x003fc600078e0a03 */
[----:B--2---:R-:W-:Y:S01]  /*a4d0*/  IADD3 R7, -R16, UR6, RZ ;  /* 0x0000000610077c10 */ /* 0x004fe2000fffe1ff */
[----:B------:R-:W-:Y:S02]  /*a4e0*/  IMAD.MOV R10, RZ, RZ, -R2 ;  /* 0x000000ffff0a7224 */ /* 0x000fe400078e0a02 */
        /* <DEDUP_REMOVED lines=23> */
[----:B------:R-:W-:-:S04]  /*a660*/  VIADDMNMX R9, R8, UR4, R9, PT ;  /* 0x0000000408097c46 */ /* 0x000fc8000b800109 */
[-C--:B------:R-:W-:Y:S02]  /*a670*/  IABS R8, R9.reuse ;  /* 0x0000000900087213 */ /* 0x080fe40000000000 */
[----:B------:R-:W-:Y:S02]  /*a680*/  IABS R12, R9 ;  /* 0x00000009000c7213 */ /* 0x000fe40000000000 */
        /* <DEDUP_REMOVED lines=28> */
.L_x_1751:
[----:B------:R-:W-:Y:S02]  /*a850*/  IMAD.MOV.U32 R17, RZ, RZ, RZ ;  /* 0x000000ffff117224 */ /* 0x000fe400078e00ff */
[----:B------:R-:W-:Y:S02]  /*a860*/  IMAD.U32 R16, RZ, RZ, UR6 ;  /* 0x00000006ff107e24 */ /* 0x000fe4000f8e00ff */
[----:B------:R-:W-:-:S07]  /*a870*/  IMAD.MOV.U32 R18, RZ, RZ, RZ ;  /* 0x000000ffff127224 */ /* 0x000fce00078e00ff */
.L_x_1756:
        /* <DEDUP_REMOVED lines=16> */
.L_x_1822:
[----:B--2---:R-:W2:Y:S02]  /*a980*/  LDC.64 R2, c[0x0][0xc60] ;  /* 0x00031800ff027b82 */ /* 0x004ea40000000a00 */
[----:B--2---:R-:W-:-:S05]  /*a990*/  IMAD.WIDE R2, R19, 0x4, R2 ;  /* 0x0000000413027825 */ /* 0x004fca00078e0202 */
[----:B------:R-:W2:Y:S01]  /*a9a0*/  LDG.E R27, desc[UR38][R2.64] ;  /* 0x00000026021b7981 */ /* 0x000ea2000c1e1900 */
[----:B------:R-:W-:Y:S05]  /*a9b0*/  YIELD ;  /* 0x0000000000007946 */ /* 0x000fea0003800000 */
[----:B------:R-:W-:Y:S01]  /*a9c0*/  ULDC.64 UR4, c[0x0][0xa28] ;  /* 0x00028a0000047ab9 */ /* 0x000fe20000000a00 */
[----:B0-----:R-:W-:Y:S01]  /*a9d0*/  IMAD.MOV.U32 R0, RZ, RZ, RZ ;  /* 0x000000ffff007224 */ /* 0x001fe200078e00ff */
[----:B------:R-:W-:Y:S01]  /*a9e0*/  ISETP.NE.U32.AND P0, PT, RZ, UR4, PT ;  /* 0x00000004ff007c0c */ /* 0x000fe2000bf05070 */
[----:B------:R-:W-:Y:S01]  /*a9f0*/  IMAD.MOV.U32 R8, RZ, RZ, RZ ;  /* 0x000000ffff087224 */ /* 0x000fe200078e00ff */
[----:B------:R-:W-:-:S02]  /*aa00*/  ULDC.64 UR6, c[0x0][0xa08] ;  /* 0x0002820000067ab9 */ /* 0x000fc40000000a00 */
[----:B------:R-:W-:Y:S02]  /*aa10*/  ISETP.NE.AND.EX P0, PT, RZ, UR5, PT, P0 ;  /* 0x00000005ff007c0c */ /* 0x000fe4000bf05300 */
[----:B--2---:R-:W-:-:S11]  /*aa20*/  SHF.R.S32.HI R4, RZ, 0x1f, R27 ;  /* 0x0000001fff047819 */ /* 0x004fd6000001141b */
[----:B------:R-:W-:-:S04]  /*aa30*/  @P0 LEA R2, P1, R27, UR4, 0x2 ;  /* 0x000000041b020c11 */ /* 0x000fc8000f8210ff */
[C-C-:B------:R-:W-:Y:S01]  /*aa40*/  @P0 LEA.HI.X R3, R27.reuse, UR5, R4.reuse, 0x2, P1 ;  /* 0x000000051b030c11 */ /* 0x140fe200088f1404 */
[----:B------:R-:W-:Y:S02]  /*aa50*/  ULDC.64 UR4, c[0x0][0xa18] ;  /* 0x0002860000047ab9 */ /* 0x000fe40000000a00 */
[----:B------:R-:W-:Y:S01]  /*aa60*/  ISETP.NE.U32.AND P1, PT, RZ, UR4, PT ;  /* 0x00000004ff007c0c */ /* 0x000fe2000bf25070 */
[C---:B------:R-:W-:Y:S01]  /*aa70*/  IMAD.SHL.U32 R29, R27.reuse, 0x4, RZ ;  /* 0x000000041b1d7824 */ /* 0x040fe200078e00ff */
[----:B------:R0:W5:Y:S01]  /*aa80*/  @P0 LDG.E R0, desc[UR38][R2.64] ;  /* 0x0000002602000981 */ /* 0x000162000c1e1900 */
[----:B------:R-:W-:Y:S02]  /*aa90*/  SHF.L.U64.HI R10, R27, 0x2, R4 ;  /* 0x000000021b0a7819 */ /* 0x000fe40000010204 */
[----:B------:R-:W-:-:S03]  /*aaa0*/  ISETP.NE.AND.EX P1, PT, RZ, UR5, PT, P1 ;  /* 0x00000005ff007c0c */ /* 0x000fc6000bf25310 */
[----:B------:R-:W-:Y:S10]  /*aab0*/  STL [R1], R10 ;  /* 0x0000000a01007387 */ /* 0x000ff40000100800 */
[----:B------:R-:W-:-:S04]  /*aac0*/  @P1 IADD3 R6, P0, R29, UR4, RZ ;  /* 0x000000041d061c10 */ /* 0x000fc8000ff1e0ff */
[C---:B------:R-:W-:Y:S01]  /*aad0*/  @P1 IADD3.X R7, R10.reuse, UR5, RZ, P0, !PT ;  /* 0x000000050a071c10 */ /* 0x040fe200087fe4ff */
[----:B------:R-:W-:Y:S02]  /*aae0*/  ULDC.64 UR4, c[0x0][0xa00] ;  /* 0x0002800000047ab9 */ /* 0x000fe40000000a00 */
[----:B------:R-:W-:Y:S02]  /*aaf0*/  ISETP.NE.U32.AND P2, PT, RZ, UR4, PT ;  /* 0x00000004ff007c0c */ /* 0x000fe4000bf45070 */
[C---:B0-----:R-:W-:Y:S02]  /*ab00*/  IADD3 R2, P0, R29.reuse, UR4, RZ ;  /* 0x000000041d027c10 */ /* 0x041fe4000ff1e0ff */
[----:B------:R-:W-:Y:S02]  /*ab10*/  ISETP.NE.AND.EX P2, PT, RZ, UR5, PT, P2 ;  /* 0x00000005ff007c0c */ /* 0x000fe4000bf45320 */
[----:B------:R-:W-:Y:S01]  /*ab20*/  IADD3.X R3, R10, UR5, RZ, P0, !PT ;  /* 0x000000050a037c10 */ /* 0x000fe200087fe4ff */
[----:B------:R-:W-:Y:S01]  /*ab30*/  ULDC UR4, c[0x0][0x288] ;  /* 0x0000a20000047ab9 */ /* 0x000fe20000000800 */
[----:B------:R-:W-:-:S04]  /*ab40*/  IADD3 R4, P0, R29, UR6, RZ ;  /* 0x000000061d047c10 */ /* 0x000fc8000ff1e0ff */
[----:B------:R-:W-:-:S05]  /*ab50*/  IADD3.X R5, R10, UR7, RZ, P0, !PT ;  /* 0x000000070a057c10 */ /* 0x000fca00087fe4ff */
[----:B------:R-:W2:Y:S01]  /*ab60*/  @P2 LDG.E R8, desc[UR38][R2.64] ;  /* 0x0000002602082981 */ /* 0x000ea2000c1e1900 */
[----:B------:R-:W-:-:S03]  /*ab70*/  ISETP.NE.U32.AND P0, PT, RZ, UR6, PT ;  /* 0x00000006ff007c0c */ /* 0x000fc6000bf05070 */
[----:B--2---:R0:W-:Y:S02]  /*ab80*/  STL [R1+0x8], R8 ;  /* 0x0000080801007387 */ /* 0x0041e40000100800 */
[----:B0-----:R-:W-:Y:S01]  /*ab90*/  IMAD.U32 R8, RZ, RZ, UR4 ;  /* 0x00000004ff087e24 */ /* 0x001fe2000f8e00ff */
[----:B------:R-:W-:-:S05]  /*aba0*/  ULDC.64 UR4, c[0x0][0x3f8] ;  /* 0x0000fe0000047ab9 */ /* 0x000fca0000000a00 */
[----:B------:R0:W5:Y:S01]  /*abb0*/  @P1 LDG.E R8, desc[UR38][R6.64] ;  /* 0x0000002606081981 */ /* 0x000162000c1e1900 */
[----:B------:R-:W-:Y:S01]  /*abc0*/  UISETP.NE.U32.AND UP0, UPT, UR4, URZ, UPT ;  /* 0x0000003f0400728c */ /* 0x000fe2000bf05070 */
[----:B------:R-:W-:Y:S02]  /*abd0*/  ISETP.NE.AND.EX P0, PT, RZ, UR7, PT, P0 ;  /* 0x00000007ff007c0c */ /* 0x000fe4000bf05300 */
[----:B------:R-:W-:Y:S01]  /*abe0*/  ULDC UR4, c[0x0][0x404] ;  /* 0x0001010000047ab9 */ /* 0x000fe20000000800 */
[----:B------:R-:W-:-:S03]  /*abf0*/  UISETP.NE.AND.EX UP0, UPT, UR5, URZ, UPT, UP0 ;  /* 0x0000003f0500728c */ /* 0x000fc6000bf05300 */
[----:B------:R-:W-:Y:S01]  /*ac00*/  ULDC UR5, c[0x0][0x2e0] ;  /* 0x0000b80000057ab9 */ /* 0x000fe20000000800 */
[----:B------:R-:W-:-:S04]  /*ac10*/  USEL UR4, UR4, 0x1, UP0 ;  /* 0x0000000104047887 */ /* 0x000fc80008000000 */
[----:B------:R-:W-:-:S06]  /*ac20*/  UIMAD UR4, UR4, UR5, URZ ;  /* 0x00000005040472a4 */ /* 0x000fcc000f8e023f */
[----:B------:R-:W-:Y:S01]  /*ac30*/  IMAD.U32 R9, RZ, RZ, UR4 ;  /* 0x00000004ff097e24 */ /* 0x000fe2000f8e00ff */
[----:B0-----:R-:W-:Y:S06]  /*ac40*/  @P1 BRA `(.L_x_1758) ;  /* 0x0000000000101947 */ /* 0x001fec0003800000 */
[----:B------:R-:W-:Y:S05]  /*ac50*/  @!P2 BRA `(.L_x_1758) ;  /* 0x00000000000ca947 */ /* 0x000fea0003800000 */
[----:B------:R-:W2:Y:S04]  /*ac60*/  LDG.E R7, desc[UR38][R2.64] ;  /* 0x0000002602077981 */ /* 0x000ea8000c1e1900 */
[----:B-----5:R-:W2:Y:S02]  /*ac70*/  LDG.E R8, desc[UR38][R2.64+0x4] ;  /* 0x0000042602087981 */ /* 0x020ea4000c1e1900 */
[----:B--2---:R-:W-:-:S07]  /*ac80*/  IMAD.IADD R8, R8, 0x1, -R7 ;  /* 0x0000000108087824 */ /* 0x004fce00078e0a07 */
.L_x_1758:
[----:B------:R-:W-:Y:S01]  /*ac90*/  IMAD.MOV.U32 R23, RZ, RZ, RZ ;  /* 0x000000ffff177224 */ /* 0x000fe200078e00ff */
[----:B------:R-:W-:-:S05]  /*aca0*/  ULDC.64 UR4, c[0x0][0xa20] ;  /* 0x0002880000047ab9 */ /* 0x000fca0000000a00 */
[----:B------:R-:W2:Y:S01]  /*acb0*/  @P0 LDG.E R23, desc[UR38][R4.64] ;  /* 0x0000002604170981 */ /* 0x000ea2000c1e1900 */
[----:B------:R-:W-:-:S04]  /*acc0*/  ISETP.NE.U32.AND P1, PT, RZ, UR4, PT ;  /* 0x00000004ff007c0c */ /* 0x000fc8000bf25070 */
[----:B------:R-:W-:Y:S01]  /*acd0*/  ISETP.NE.AND.EX P1, PT, RZ, UR5, PT, P1 ;  /* 0x00000005ff007c0c */ /* 0x000fe2000bf25310 */
[----:B--2--5:R-:W-:-:S12]  /*ace0*/  IMAD.IADD R23, R23, 0x1, R0 ;  /* 0x0000000117177824 */ /* 0x024fd800078e0200 */
[----:B------:R-:W-:Y:S05]  /*acf0*/  @!P1 BRA `(.L_x_1759) ;  /* 0x0000000000109947 */ /* 0x000fea0003800000 */
[----:B------:R-:W-:-:S04]  /*ad00*/  IADD3 R2, P0, R29, UR4, RZ ;  /* 0x000000041d027c10 */ /* 0x000fc8000ff1e0ff */
[----:B------:R-:W-:-:S05]  /*ad10*/  IADD3.X R3, R10, UR5, RZ, P0, !PT ;  /* 0x000000050a037c10 */ /* 0x000fca00087fe4ff */
[----:B------:R0:W5:Y:S01]  /*ad20*/  LDG.E R9, desc[UR38][R2.64] ;  /* 0x0000002602097981 */ /* 0x000162000c1e1900 */
[----:B------:R-:W-:Y:S05]  /*ad30*/  BRA `(.L_x_1760) ;  /* 0x0000000000107947 */ /* 0x000fea0003800000 */
.L_x_1759:
[----:B------:R-:W-:Y:S05]  /*ad40*/  @!P0 BRA `(.L_x_1760) ;  /* 0x00000000000c8947 */ /* 0x000fea0003800000 */
[----:B------:R-:W2:Y:S04]  /*ad50*/  LDG.E R2, desc[UR38][R4.64] ;  /* 0x0000002604027981 */ /* 0x000ea8000c1e1900 */
[----:B------:R-:W2:Y:S02]  /*ad60*/  LDG.E R9, desc[UR38][R4.64+0x4] ;  /* 0x0000042604097981 */ /* 0x000ea4000c1e1900 */
[----:B--2---:R-:W-:-:S07]  /*ad70*/  IMAD.IADD R9, R9, 0x1, -R2 ;  /* 0x0000000109097824 */ /* 0x004fce00078e0a02 */
.L_x_1760:
[----:B0-----:R-:W-:Y:S01]  /*ad80*/  IMAD R3, R17, 0xc0, RZ ;  /* 0x000000c011037824 */ /* 0x001fe200078e02ff */
[----:B------:R-:W-:Y:S01]  /*ad90*/  BSSY B6, `(.L_x_1761) ;  /* 0x0000234000067945 */ /* 0x000fe20003800000 */
[----:B-----5:R-:W-:-:S03]  /*ada0*/  IMAD.IADD R9, R9, 0x1, -R0 ;  /* 0x0000000109097824 */ /* 0x020fc600078e0a00 */
[----:B------:R-:W-:Y:S01]  /*adb0*/  IADD3 R8, -R8, 0x13f, R3 ;  /* 0x0000013f08087810 */ /* 0x000fe20007ffe103 */
[----:B------:R-:W-:-:S04]  /*adc0*/  VIADD R0, R9, 0x7f ;  /* 0x0000007f09007836 */ /* 0x000fc80000000000 */
[----:B------:R-:W-:Y:S01]  /*add0*/  IMAD.IADD R8, R9, 0x1, R8 ;  /* 0x0000000109087824 */ /* 0x000fe200078e0208 */
[----:B------:R-:W-:-:S04]  /*ade0*/  SHF.R.S32.HI R3, RZ, 0x1f, R0 ;  /* 0x0000001fff037819 */ /* 0x000fc80000011400 */
[----:B------:R-:W-:Y:S02]  /*adf0*/  SHF.R.S32.HI R5, RZ, 0x1f, R8 ;  /* 0x0000001fff057819 */ /* 0x000fe40000011408 */
[----:B------:R-:W-:Y:S02]  /*ae00*/  LEA.HI R3, R3, R0, RZ, 0x7 ;  /* 0x0000000003037211 */ /* 0x000fe400078f38ff */
[----:B------:R-:W-:Y:S02]  /*ae10*/  LEA.HI R5, R5, R8, RZ, 0x7 ;  /* 0x0000000805057211 */ /* 0x000fe400078f38ff */
[----:B------:R-:W-:Y:S02]  /*ae20*/  SHF.R.S32.HI R3, RZ, 0x7, R3 ;  /* 0x00000007ff037819 */ /* 0x000fe40000011403 */
[----:B------:R-:W-:-:S04]  /*ae30*/  SHF.R.S32.HI R28, RZ, 0x7, R5 ;  /* 0x00000007ff1c7819 */ /* 0x000fc80000011405 */
[----:B------:R-:W-:-:S04]  /*ae40*/  VIMNMX R28, R3, R28, PT ;  /* 0x0000001c031c7248 */ /* 0x000fc80003fe0100 */
[----:B------:R-:W-:-:S13]  /*ae50*/  ISETP.GT.AND P0, PT, R28, RZ, PT ;  /* 0x000000ff1c00720c */ /* 0x000fda0003f04270 */
[----:B------:R-:W-:Y:S05]  /*ae60*/  @P0 BRA `(.L_x_1762) ;  /* 0x00000000003c0947 */ /* 0x000fea0003800000 */
        /* <DEDUP_REMOVED lines=15> */
.L_x_1762:
        /* <DEDUP_REMOVED lines=22> */
.L_x_1764:
        /* <DEDUP_REMOVED lines=18> */
[----:B-12---:R-:W-:Y:S05]  /*b1e0*/  CALL.ABS.NOINC R2 ;  /* 0x0000000002007343 */ /* 0x006fea0003c00000 */
.L_x_1766:
        /* <DEDUP_REMOVED lines=16> */
.L_x_1765:
[----:B------:R-:W2:Y:S01]  /*b2f0*/  LDL.LU R21, [R1] ;  /* 0x0000000001157983 */ /* 0x000ea20000300800 */
[----:B------:R-:W-:Y:S01]  /*b300*/  ULDC.64 UR4, c[0x0][0x9f8] ;  /* 0x00027e0000047ab9 */ /* 0x000fe20000000a00 */
[----:B------:R-:W0:Y:S02]  /*b310*/  LDC R0, c[0x0][0x428] ;  /* 0x00010a00ff007b82 */ /* 0x000e240000000800 */
[----:B------:R-:W3:Y:S01]  /*b320*/  LDL.LU R20, [R1+0x8] ;  /* 0x0000080001147983 */ /* 0x000ee20000300800 */
[----:B------:R-:W-:Y:S01]  /*b330*/  ISETP.NE.U32.AND P0, PT, RZ, UR4, PT ;  /* 0x00000004ff007c0c */ /* 0x000fe2000bf05070 */
[----:B------:R-:W-:-:S03]  /*b340*/  IMAD.MOV.U32 R6, RZ, RZ, R27 ;  /* 0x000000ffff067224 */ /* 0x000fc600078e001b */
[----:B------:R-:W-:-:S13]  /*b350*/  ISETP.NE.AND.EX P0, PT, RZ, UR5, PT, P0 ;  /* 0x00000005ff007c0c */ /* 0x000fda000bf05300 */
[----:B------:R-:W-:Y:S02]  /*b360*/  @P0 IADD3 R2, P1, R29, UR4, RZ ;  /* 0x000000041d020c10 */ /* 0x000fe4000ff3e0ff */
[----:B------:R-:W-:-:S13]  /*b370*/  ISETP.NE.AND P6, PT, R26, RZ, PT ;  /* 0x000000ff1a00720c */ /* 0x000fda0003fc5270 */
[----:B------:R-:W-:-:S05]  /*b380*/  VOTEU.ALL UP1, P6 ;  /* 0x00000000003f7886 */ /* 0x000fca0003020000 */
[----:B------:R-:W-:-:S04]  /*b390*/  @!UP1 UIADD3 UR8, UP0, UR40, 0x270, URZ ;  /* 0x0000027028089890 */ /* 0x000fc8000ff1e03f */
[----:B------:R-:W-:-:S03]  /*b3a0*/  @!UP1 UIADD3.X UR9, URZ, UR41, URZ, UP0, !UPT ;  /* 0x000000293f099290 */ /* 0x000fc600087fe43f */
[----:B------:R-:W-:Y:S01]  /*b3b0*/  VOTEU.ALL UP0, P6 ;  /* 0x00000000003f7886 */ /* 0x000fe20003000000 */
[----:B--2---:R-:W-:Y:S01]  /*b3c0*/  @P0 IADD3.X R3, R21, UR5, RZ, P1, !PT ;  /* 0x0000000515030c10 */ /* 0x004fe20008ffe4ff */
[----:B------:R-:W-:-:S04]  /*b3d0*/  ULDC.64 UR4, c[0x0][0xa00] ;  /* 0x0002800000047ab9 */ /* 0x000fc80000000a00 */
[----:B------:R2:W5:Y:S01]  /*b3e0*/  @P0 LDG.E R6, desc[UR38][R2.64] ;  /* 0x0000002602060981 */ /* 0x000562000c1e1900 */
[----:B0-----:R-:W-:Y:S01]  /*b3f0*/  ISETP.NE.AND P0, PT, R0, 0x1, PT ;  /* 0x000000010000780c */ /* 0x001fe20003f05270 */
[----:B------:R-:W-:Y:S01]  /*b400*/  IMAD.MOV.U32 R0, RZ, RZ, R18 ;  /* 0x000000ffff007224 */ /* 0x000fe200078e0012 */
[----:B------:R-:W-:Y:S01]  /*b410*/  PLOP3.LUT P1, PT, P6, PT, PT, 0x8, 0x0 ;  /* 0x000000000000781c */ /* 0x000fe2000372e170 */
[----:B---3--:R-:W-:-:S10]  /*b420*/  IMAD R17, R17, 0xc0, R20 ;  /* 0x000000c011117824 */ /* 0x008fd400078e0214 */
[----:B------:R-:W0:Y:S08]  /*b430*/  @P0 LDC R5, c[0x0][0x42c] ;  /* 0x00010b00ff050b82 */ /* 0x000e300000000800 */
[----:B------:R-:W3:Y:S01]  /*b440*/  @P0 LDC R7, c[0x0][0x430] ;  /* 0x00010c00ff070b82 */ /* 0x000ee20000000800 */
[----:B0-----:R-:W-:-:S05]  /*b450*/  @P0 IMAD.HI.U32 R4, R18, R5, RZ ;  /* 0x0000000512040227 */ /* 0x001fca00078e00ff */
[----:B---3--:R-:W-:Y:S02]  /*b460*/  @P0 SHF.R.U32.HI R0, RZ, R7, R4 ;  /* 0x00000007ff000219 */ /* 0x008fe40000011604 */
[----:B------:R-:W-:-:S04]  /*b470*/  ISETP.NE.U32.AND P0, PT, RZ, UR4, PT ;  /* 0x00000004ff007c0c */ /* 0x000fc8000bf05070 */
[----:B------:R-:W-:-:S04]  /*b480*/  ISETP.NE.AND.EX P0, PT, RZ, UR5, PT, P0 ;  /* 0x00000005ff007c0c */ /* 0x000fc8000bf05300 */
[----:B--2---:R-:W-:-:S09]  /*b490*/  SEL R10, R27, RZ, !P0 ;  /* 0x000000ff1b0a7207 */ /* 0x004fd20004000000 */
.L_x_1767:
        /* <DEDUP_REMOVED lines=18> */
.L_x_1838:
[----:B------:R-:W-:Y:S01]  /*b5c0*/  UMOV UR4, 0xffffffff ;  /* 0xffffffff00047882 */ /* 0x000fe20000000000 */
[----:B------:R-:W-:Y:S02]  /*b5d0*/  SHF.R.S32.HI R9, RZ, 0x1f, R6 ;  /* 0x0000001fff097819 */ /* 0x000fe40000011406 */
[----:B------:R-:W-:Y:S05]  /*b5e0*/  BRA.DIV UR4, `(.L_x_1769) ;  /* 0x0000002e04647947 */ /* 0x000fea000b800000 */
[----:B------:R-:W-:-:S13]  /*b5f0*/  ELECT P6, URZ, PT ;  /* 0x00000000003f782f */ /* 0x000fda00038c0000 */
.L_x_1841:
        /* <DEDUP_REMOVED lines=22> */
.L_x_1771:
[----:B------:R-:W-:Y:S01]  /*b760*/  IMAD R5, R22, 0x8, R25 ;  /* 0x0000000816057824 */ /* 0x000fe200078e0219 */
[----:B------:R-:W-:-:S04]  /*b770*/  SHF.L.U32 R4, R24, 0x1f, RZ ;  /* 0x0000001f18047819 */ /* 0x000fc800000006ff */
[----:B------:R-:W2:Y:S02]  /*b780*/  SYNCS.PHASECHK.TRANS64.TRYWAIT P0, [R5+URZ+0x16840], R4 ;  /* 0x01684004050075a7 */ /* 0x000ea4000800017f */
[----:B--2---:R-:W-:Y:S05]  /*b790*/  @!P0 BRA `(.L_x_1772) ;  /* 0x0000002c00188947 */ /* 0x004fea0003800000 */
.L_x_1842:
        /* <DEDUP_REMOVED lines=9> */
.L_x_1773:
        /* <DEDUP_REMOVED lines=16> */
[----:B--2---:R-:W-:Y:S01]  /*b930*/  NOP ;  /* 0x0000000000007918 */ /* 0x004fe20000000000 */
.L_x_1770:
        /* <DEDUP_REMOVED lines=20> */
[----:B---3--:R-:W-:Y:S01]  /*ba80*/  LEA.HI R4, R5, R5, RZ, 0x1 ;  /* 0x0000000505047211 */ /* 0x008fe200078f08ff */
[----:B------:R4:W-:Y:S03]  /*ba90*/  STL [R1+0x4], R5 ;  /* 0x0000040501007387 */ /* 0x0009e60000100800 */
[----:B------:R-:W-:-:S05]  /*baa0*/  LOP3.LUT R4, R4, 0xfffffffe, RZ, 0xc0, !PT ;  /* 0xfffffffe04047812 */ /* 0x000fca00078ec0ff */
[----:B------:R-:W-:-:S05]  /*bab0*/  IMAD.IADD R4, R5, 0x1, -R4 ;  /* 0x0000000105047824 */ /* 0x000fca00078e0a04 */
[----:B------:R-:W-:-:S04]  /*bac0*/  SHF.L.U32 R4, R4, 0x1f, RZ ;  /* 0x0000001f04047819 */ /* 0x000fc800000006ff */
[----:B------:R-:W2:Y:S02]  /*bad0*/  SYNCS.PHASECHK.TRANS64.TRYWAIT P0, [R25+URZ+0x16820], R4 ;  /* 0x01682004190075a7 */ /* 0x000ea4000800017f */
[----:B--2-4-:R-:W-:Y:S05]  /*bae0*/  @!P0 BRA `(.L_x_1775) ;  /* 0x0000002800588947 */ /* 0x014fea0003800000 */
.L_x_1843:
[----:B------:R-:W-:Y:S05]  /*baf0*/  BSYNC B0 ;  /* 0x0000000000007941 */ /* 0x000fea0003800000 */
.L_x_1774:
[----:B------:R-:W-:Y:S01]  /*bb00*/  ISETP.GE.AND P0, PT, R28, 0x2, PT ;  /* 0x000000021c00780c */ /* 0x000fe20003f06270 */
[----:B------:R-:W-:-:S12]  /*bb10*/  BSSY B0, `(.L_x_1776) ;  /* 0x0000125000007945 */ /* 0x000fd80003800000 */
[----:B------:R-:W-:Y:S05]  /*bb20*/  @!P0 BRA `(.L_x_1777) ;  /* 0x00000010008c8947 */ /* 0x000fea0003800000 */
[C---:B--2---:R-:W-:Y:S01]  /*bb30*/  LOP3.LUT R4, R28.reuse, 0x1, RZ, 0xc0, !PT ;  /* 0x000000011c047812 */ /* 0x044fe200078ec0ff */
[----:B------:R-:W-:Y:S01]  /*bb40*/  VIADD R11, R28, 0xfffffffe ;  /* 0xfffffffe1c0b7836 */ /* 0x000fe20000000000 */
[----:B------:R-:W-:Y:S02]  /*bb50*/  BSSY B1, `(.L_x_1778) ;  /* 0x0000063000017945 */ /* 0x000fe40003800000 */
[----:B------:R-:W-:Y:S01]  /*bb60*/  ISETP.NE.U32.AND P0, PT, R4, 0x1, PT ;  /* 0x000000010400780c */ /* 0x000fe20003f05070 */
[----:B------:R-:W-:-:S12]  /*bb70*/  IMAD.MOV.U32 R10, RZ, RZ, R11 ;  /* 0x000000ffff0a7224 */ /* 0x000fd800078e000b */
[----:B------:R-:W-:Y:S05]  /*bb80*/  @!P0 BRA `(.L_x_1779) ;  /* 0x00000004007c8947 */ /* 0x000fea0003800000 */
        /* <DEDUP_REMOVED lines=8> */
[----:B------:R-:W-:Y:S02]  /*bc10*/  IMAD.MOV.U32 R4, RZ, RZ, R8 ;  /* 0x000000ffff047224 */ /* 0x000fe400078e0008 */
[----:B------:R-:W-:Y:S01]  /*bc20*/  IMAD.MOV.U32 R10, RZ, RZ, R11 ;  /* 0x000000ffff0a7224 */ /* 0x000fe200078e000b */
        /* <DEDUP_REMOVED lines=20> */
.L_x_1782:
[----:B0-----:R-:W-:Y:S01]  /*bd70*/  IMAD R3, R12, 0x8, R25 ;  /* 0x000000080c037824 */ /* 0x001fe200078e0219 */
[----:B------:R-:W-:-:S04]  /*bd80*/  SHF.L.U32 R2, R13, 0x1f, RZ ;  /* 0x0000001f0d027819 */ /* 0x000fc800000006ff */
[----:B------:R-:W0:Y:S02]  /*bd90*/  SYNCS.PHASECHK.TRANS64.TRYWAIT P0, [R3+URZ+0x16840], R2 ;  /* 0x01684002030075a7 */ /* 0x000e24000800017f */
[----:B0-----:R-:W-:Y:S05]  /*bda0*/  @!P0 BRA `(.L_x_1783) ;  /* 0x0000002400bc8947 */ /* 0x001fea0003800000 */
.L_x_1844:
        /* <DEDUP_REMOVED lines=9> */
.L_x_1784:
        /* <DEDUP_REMOVED lines=21> */
.L_x_1845:
[----:B------:R-:W-:Y:S05]  /*bf90*/  @P1 BRA `(.L_x_1786) ;  /* 0x0000000000181947 */ /* 0x000fea0003800000 */
[----:B------:R-:W-:Y:S01]  /*bfa0*/  ISETP.NE.AND P0, PT, R26, RZ, PT ;  /* 0x000000ff1a00720c */ /* 0x000fe20003f05270 */
[----:B0-----:R-:W-:Y:S02]  /*bfb0*/  IMAD R2, R22, 0x8, R25 ;  /* 0x0000000816027824 */ /* 0x001fe400078e0219 */
[----:B------:R-:W-:-:S04]  /*bfc0*/  IMAD.MOV.U32 R3, RZ, RZ, 0x4000 ;  /* 0x00004000ff037424 */ /* 0x000fc800078e00ff */
[----:B------:R2:W-:Y:S06]  /*bfd0*/  SYNCS.ARRIVE.TRANS64 RZ, [R2+URZ+0x16850], R3 ;  /* 0x0168500302ff79a7 */ /* 0x0005ec000800003f */
[----:B------:R-:W-:Y:S05]  /*bfe0*/  @!P0 BRA `(.L_x_1786) ;  /* 0x0000000000048947 */ /* 0x000fea0003800000 */
[----:B------:R-:W-:Y:S01]  /*bff0*/  BPT.TRAP 0x1 ;  /* 0x000000040000795c */ /* 0x000fe20000300000 */
.L_x_1786:
        /* <DEDUP_REMOVED lines=20> */
.L_x_1781:
[----:B------:R-:W-:Y:S05]  /*c140*/  BSYNC B2 ;  /* 0x0000000000027941 */ /* 0x000fea0003800000 */
.L_x_1780:
[----:B------:R-:W-:Y:S02]  /*c150*/  VIADD R10, R28, 0xfffffffd ;  /* 0xfffffffd1c0a7836 */ /* 0x000fe40000000000 */
[----:B------:R-:W-:Y:S02]  /*c160*/  IMAD.MOV.U32 R22, RZ, RZ, R12 ;  /* 0x000000ffff167224 */ /* 0x000fe400078e000c */
[----:B------:R-:W-:-:S07]  /*c170*/  IMAD.MOV.U32 R24, RZ, RZ, R13 ;  /* 0x000000ffff187224 */ /* 0x000fce00078e000d */
.L_x_1779:
[----:B------:R-:W-:Y:S05]  /*c180*/  BSYNC B1 ;  /* 0x0000000000017941 */ /* 0x000fea0003800000 */
.L_x_1778:
[----:B------:R-:W-:-:S13]  /*c190*/  ISETP.NE.AND P0, PT, R11, RZ, PT ;  /* 0x000000ff0b00720c */ /* 0x000fda0003f05270 */
[----:B------:R-:W-:Y:S05]  /*c1a0*/  @!P0 BRA `(.L_x_1777) ;  /* 0x0000000800ec8947 */ /* 0x000fea0003800000 */
[----:B------:R-:W-:-:S07]  /*c1b0*/  IMAD.MOV.U32 R4, RZ, RZ, R8 ;  /* 0x000000ffff047224 */ /* 0x000fce00078e0008 */
.L_x_1801:
[----:B------:R-:W-:Y:S01]  /*c1c0*/  VIADD R11, R22, 0x1 ;  /* 0x00000001160b7836 */ /* 0x000fe20000000000 */
[----:B------:R-:W-:Y:S05]  /*c1d0*/  YIELD ;  /* 0x0000000000007946 */ /* 0x000fea0003800000 */
[----:B------:R-:W-:Y:S01]  /*c1e0*/  ISETP.NE.AND P0, PT, R11, 0x2, PT ;  /* 0x000000020b00780c */ /* 0x000fe20003f05270 */
[----:B------:R-:W-:Y:S03]  /*c1f0*/  BSSY B1, `(.L_x_1787) ;  /* 0x0000057000017945 */ /* 0x000fe60003800000 */
[----:B------:R-:W-:-:S02]  /*c200*/  SEL R3, RZ, 0x1, P0 ;  /* 0x00000001ff037807 */ /* 0x000fc40000000000 */
        /* <DEDUP_REMOVED lines=26> */
.L_x_1789:
[----:B------:R-:W-:Y:S01]  /*c3b0*/  IMAD R3, R11, 0x8, R25 ;  /* 0x000000080b037824 */ /* 0x000fe200078e0219 */
[----:B------:R-:W-:-:S04]  /*c3c0*/  SHF.L.U32 R2, R12, 0x1f, RZ ;  /* 0x0000001f0c027819 */ /* 0x000fc800000006ff */
[----:B------:R-:W2:Y:S02]  /*c3d0*/  SYNCS.PHASECHK.TRANS64.TRYWAIT P0, [R3+URZ+0x16840], R2 ;  /* 0x01684002030075a7 */ /* 0x000ea4000800017f */
[----:B--2---:R-:W-:Y:S05]  /*c3e0*/  @!P0 BRA `(.L_x_1790) ;  /* 0x0000002000548947 */ /* 0x004fea0003800000 */
.L_x_1846:
        /* <DEDUP_REMOVED lines=9> */
.L_x_1791:
        /* <DEDUP_REMOVED lines=21> */
.L_x_1847:
[----:B------:R-:W-:Y:S05]  /*c5d0*/  @P0 BRA `(.L_x_1793) ;  /* 0x0000000000140947 */ /* 0x000fea0003800000 */
[----:B------:R-:W-:Y:S01]  /*c5e0*/  ISETP.NE.AND P1, PT, R26, RZ, PT ;  /* 0x000000ff1a00720c */ /* 0x000fe20003f25270 */
[----:B------:R-:W-:-:S04]  /*c5f0*/  IMAD.MOV.U32 R2, RZ, RZ, 0x4000 ;  /* 0x00004000ff027424 */ /* 0x000fc800078e00ff */
[----:B------:R2:W-:Y:S08]  /*c600*/  SYNCS.ARRIVE.TRANS64 RZ, [R3+URZ+0x50], R2 ;  /* 0x0000500203ff79a7 */ /* 0x0005f0000800003f */
[----:B------:R-:W-:Y:S05]  /*c610*/  @!P1 BRA `(.L_x_1793) ;  /* 0x0000000000049947 */ /* 0x000fea0003800000 */
[----:B------:R-:W-:Y:S01]  /*c620*/  BPT.TRAP 0x1 ;  /* 0x000000040000795c */ /* 0x000fe20000300000 */
.L_x_1793:
        /* <DEDUP_REMOVED lines=19> */
.L_x_1788:
[----:B------:R-:W-:Y:S05]  /*c760*/  BSYNC B1 ;  /* 0x0000000000017941 */ /* 0x000fea0003800000 */
.L_x_1787:
        /* <DEDUP_REMOVED lines=30> */
.L_x_1796:
[----:B------:R-:W-:Y:S01]  /*c950*/  IMAD R2, R22, 0x8, R25 ;  /* 0x0000000816027824 */ /* 0x000fe200078e0219 */
[----:B------:R-:W-:-:S04]  /*c960*/  SHF.L.U32 R3, R24, 0x1f, RZ ;  /* 0x0000001f18037819 */ /* 0x000fc800000006ff */
[----:B------:R-:W2:Y:S02]  /*c970*/  SYNCS.PHASECHK.TRANS64.TRYWAIT P0, [R2+URZ+0x16840], R3 ;  /* 0x01684003020075a7 */ /* 0x000ea4000800017f */
[----:B--2---:R-:W-:Y:S05]  /*c980*/  @!P0 BRA `(.L_x_1797) ;  /* 0x0000001c00148947 */ /* 0x004fea0003800000 */
.L_x_1848:
        /* <DEDUP_REMOVED lines=9> */
.L_x_1798:
        /* <DEDUP_REMOVED lines=20> */
[----:B------:R-:W2:Y:S02]  /*cb60*/  SYNCS.PHASECHK.TRANS64.TRYWAIT P1, [R2+URZ+0x60], R3 ;  /* 0x00006003020075a7 */ /* 0x000ea4000802017f */
[----:B0-2---:R-:W-:Y:S05]  /*cb70*/  @!P1 BRA `(.L_x_1799) ;  /* 0x0000001800ac9947 */ /* 0x005fea0003800000 */
.L_x_1849:
[----:B------:R-:W-:Y:S05]  /*cb80*/  @P0 BRA `(.L_x_1800) ;  /* 0x0000000000140947 */ /* 0x000fea0003800000 */
[----:B------:R-:W-:Y:S01]  /*cb90*/  ISETP.NE.AND P1, PT, R26, RZ, PT ;  /* 0x000000ff1a00720c */ /* 0x000fe20003f25270 */
[----:B0-----:R-:W-:-:S04]  /*cba0*/  IMAD.MOV.U32 R3, RZ, RZ, 0x4000 ;  /* 0x00004000ff037424 */ /* 0x001fc800078e00ff */
[----:B------:R2:W-:Y:S08]  /*cbb0*/  SYNCS.ARRIVE.TRANS64 RZ, [R2+URZ+0x50], R3 ;  /* 0x0000500302ff79a7 */ /* 0x0005f0000800003f */
[----:B------:R-:W-:Y:S05]  /*cbc0*/  @!P1 BRA `(.L_x_1800) ;  /* 0x0000000000049947 */ /* 0x000fea0003800000 */
[----:B------:R-:W-:Y:S01]  /*cbd0*/  BPT.TRAP 0x1 ;  /* 0x000000040000795c */ /* 0x000fe20000300000 */
.L_x_1800:
        /* <DEDUP_REMOVED lines=19> */
.L_x_1795:
[----:B------:R-:W-:Y:S05]  /*cd10*/  BSYNC B1 ;  /* 0x0000000000017941 */ /* 0x000fea0003800000 */
.L_x_1794:
[C---:B------:R-:W-:Y:S01]  /*cd20*/  ISETP.GT.AND P0, PT, R10.reuse, 0x1, PT ;  /* 0x000000010a00780c */ /* 0x040fe20003f04270 */
[----:B0-2---:R-:W-:-:S04]  /*cd30*/  VIADD R2, R10, 0xfffffffe ;  /* 0xfffffffe0a027836 */ /* 0x005fc80000000000 */
[----:B------:R-:W-:-:S08]  /*cd40*/  IMAD.MOV.U32 R10, RZ, RZ, R2 ;  /* 0x000000ffff0a7224 */ /* 0x000fd000078e0002 */
[----:B------:R-:W-:Y:S05]  /*cd50*/  @P0 BRA `(.L_x_1801) ;  /* 0xfffffff400180947 */ /* 0x000fea000383ffff */
.L_x_1777:
[----:B------:R-:W-:Y:S05]  /*cd60*/  BSYNC B0 ;  /* 0x0000000000007941 */ /* 0x000fea0003800000 */
.L_x_1776:
[----:B------:R-:W-:Y:S01]  /*cd70*/  ISETP.NE.AND P0, PT, R26, RZ, PT ;  /* 0x000000ff1a00720c */ /* 0x000fe20003f05270 */
[----:B------:R-:W-:-:S12]  /*cd80*/  BSSY B0, `(.L_x_1802) ;  /* 0x000000e000007945 */ /* 0x000fd80003800000 */
[----:B------:R-:W-:Y:S05]  /*cd90*/  @P0 BRA `(.L_x_1803) ;  /* 0x0000000000300947 */ /* 0x000fea0003800000 */
[----:B------:R-:W3:Y:S01]  /*cda0*/  S2R R9, SR_LANEID ;  /* 0x0000000000097919 */ /* 0x000ee20000000000 */
[----:B------:R-:W-:Y:S01]  /*cdb0*/  VOTEU.ANY UR4, UPT, PT ;  /* 0x0000000000047886 */ /* 0x000fe200038e0100 */
[----:B------:R-:W4:Y:S01]  /*cdc0*/  LDC.64 R2, c[0x0][0xc38] ;  /* 0x00030e00ff027b82 */ /* 0x000f220000000a00 */
[----:B--2---:R-:W3:Y:S08]  /*cdd0*/  FLO.U32 R4, UR4 ;  /* 0x0000000400047d00 */ /* 0x004ef000080e0000 */
[----:B------:R-:W4:Y:S01]  /*cde0*/  POPC R5, UR4 ;  /* 0x0000000400057d09 */ /* 0x000f220008000000 */
[----:B---3--:R-:W-:-:S13]  /*cdf0*/  ISETP.EQ.U32.AND P0, PT, R4, R9, PT ;  /* 0x000000090400720c */ /* 0x008fda0003f02070 */
[----:B----4-:R-:W2:Y:S01]  /*ce00*/  @P0 ATOMG.E.ADD.STRONG.GPU PT, R3, desc[UR38][R2.64], R5 ;  /* 0x00000005020309a8 */ /* 0x010ea200081ee1e6 */
[----:B------:R-:W3:Y:S02]  /*ce10*/  S2R R6, SR_LTMASK ;  /* 0x0000000000067919 */ /* 0x000ee40000003900 */
[----:B---3--:R-:W-:-:S04]  /*ce20*/  LOP3.LUT R6, R6, UR4, RZ, 0xc0, !PT ;  /* 0x0000000406067c12 */ /* 0x008fc8000f8ec0ff */
[----:B------:R-:W3:Y:S01]  /*ce30*/  POPC R9, R6 ;  /* 0x0000000600097309 */ /* 0x000ee20000000000 */
[----:B--2---:R-:W3:Y:S02]  /*ce40*/  SHFL.IDX PT, R4, R3, R4, 0x1f ;  /* 0x00001f0403047589 */ /* 0x004ee400000e0000 */
[----:B---3--:R-:W-:-:S07]  /*ce50*/  IADD3 R16, R4, UR37, R9 ;  /* 0x0000002504107c10 */ /* 0x008fce000fffe009 */
.L_x_1803:
[----:B------:R-:W-:Y:S05]  /*ce60*/  BSYNC B0 ;  /* 0x0000000000007941 */ /* 0x000fea0003800000 */
.L_x_1802:
[----:B------:R-:W-:Y:S04]  /*ce70*/  BSSY B0, `(.L_x_1804) ;  /* 0x0000020000007945 */ /* 0x000fe80003800000 */
[----:B------:R-:W-:Y:S05]  /*ce80*/  @!P6 BRA `(.L_x_1805) ;  /* 0x000000000078e947 */ /* 0x000fea0003800000 */
[----:B------:R-:W-:Y:S01]  /*ce90*/  IMAD R3, R22, 0x8, R25 ;  /* 0x0000000816037824 */ /* 0x000fe200078e0219 */
[----:B------:R-:W-:-:S04]  /*cea0*/  SHF.L.U32 R2, R24, 0x1f, RZ ;  /* 0x0000001f18027819 */ /* 0x000fc800000006ff */
[----:B------:R-:W3:Y:S02]  /*ceb0*/  SYNCS.PHASECHK.TRANS64.TRYWAIT P0, [R3+URZ+0x16860], R2 ;  /* 0x01686002030075a7 */ /* 0x000ee4000800017f */
[----:B---3--:R-:W-:Y:S05]  /*cec0*/  @!P0 BRA `(.L_x_1806) ;  /* 0x0000001400ec8947 */ /* 0x008fea0003800000 */
.L_x_1850:
[----:B--2---:R-:W2:Y:S02]  /*ced0*/  S2R R4, SR_TID.X ;  /* 0x0000000000047919 */ /* 0x004ea40000002100 */
[----:B--2---:R-:W-:-:S04]  /*cee0*/  LOP3.LUT R4, R4, 0x7f, RZ, 0xc0, !PT ;  /* 0x0000007f04047812 */ /* 0x004fc800078ec0ff */
[----:B------:R-:W-:-:S13]  /*cef0*/  ISETP.NE.AND P0, PT, R4, RZ, PT ;  /* 0x000000ff0400720c */ /* 0x000fda0003f05270 */
[----:B------:R-:W-:Y:S05]  /*cf00*/  @P0 BRA `(.L_x_1807) ;  /* 0x0000000000140947 */ /* 0x000fea0003800000 */
[----:B------:R-:W-:Y:S01]  /*cf10*/  ISETP.NE.AND P1, PT, R26, RZ, PT ;  /* 0x000000ff1a00720c */ /* 0x000fe20003f25270 */
[----:B---3--:R-:W-:-:S04]  /*cf20*/  IMAD.MOV.U32 R2, RZ, RZ, 0x4000 ;  /* 0x00004000ff027424 */ /* 0x008fc800078e00ff */
[----:B------:R2:W-:Y:S08]  /*cf30*/  SYNCS.ARRIVE.TRANS64 RZ, [R3+URZ+0x16850], R2 ;  /* 0x0168500203ff79a7 */ /* 0x0005f0000800003f */
[----:B------:R-:W-:Y:S05]  /*cf40*/  @!P1 BRA `(.L_x_1807) ;  /* 0x0000000000049947 */ /* 0x000fea0003800000 */
[----:B------:R-:W-:Y:S01]  /*cf50*/  BPT.TRAP 0x1 ;  /* 0x000000040000795c */ /* 0x000fe20000300000 */
.L_x_1807:
        /* <DEDUP_REMOVED lines=16> */
[----:B----4-:R-:W-:Y:S01]  /*d060*/  NOP ;  /* 0x0000000000007918 */ /* 0x010fe20000000000 */
.L_x_1805:
[----:B------:R-:W-:Y:S05]  /*d070*/  BSYNC B0 ;  /* 0x0000000000007941 */ /* 0x000fea0003800000 */
.L_x_1804:
[----:B------:R-:W-:-:S05]  /*d080*/  VIADD R22, R22, 0x1 ;  /* 0x0000000116167836 */ /* 0x000fca0000000000 */
[----:B------:R-:W-:-:S04]  /*d090*/  ISETP.NE.AND P0, PT, R22, 0x2, PT ;  /* 0x000000021600780c */ /* 0x000fc80003f05270 */
[----:B--23--:R-:W-:Y:S02]  /*d0a0*/  SEL R3, RZ, 0x1, P0 ;  /* 0x00000001ff037807 */ /* 0x00cfe40000000000 */
[----:B------:R-:W-:Y:S02]  /*d0b0*/  SEL R22, R22, RZ, P0 ;  /* 0x000000ff16167207 */ /* 0x000fe40000000000 */
[----:B------:R-:W-:-:S07]  /*d0c0*/  LOP3.LUT R24, R24, R3, RZ, 0x3c, !PT ;  /* 0x0000000318187212 */ /* 0x000fce00078e3cff */
.L_x_1763:
[----:B------:R-:W-:Y:S05]  /*d0d0*/  BSYNC B6 ;  /* 0x0000000000067941 */ /* 0x000fea0003800000 */
.L_x_1761:
[----:B------:R-:W-:-:S03]  /*d0e0*/  UMOV UR4, 0xffffffff ;  /* 0xffffffff00047882 */ /* 0x000fc60000000000 */
[----:B------:R-:W-:Y:S05]  /*d0f0*/  BRA.DIV UR4, `(.L_x_1808) ;  /* 0x0000001604747947 */ /* 0x000fea000b800000 */
[----:B------:R2:W3:Y:S04]  /*d100*/  SHFL.IDX PT, R5, R16, RZ, 0x1f ;  /* 0x00001fff10057589 */ /* 0x0004e800000e0000 */
[----:B------:R2:W4:Y:S02]  /*d110*/  SHFL.IDX PT, R4, R16, 0x1, 0x1f ;  /* 0x00201f0010047f89 */ /* 0x00052400000e0000 */
.L_x_1854:
        /* <DEDUP_REMOVED lines=11> */
.L_x_1810:
[----:B------:R-:W-:Y:S05]  /*d1d0*/  BSYNC B0 ;  /* 0x0000000000007941 */ /* 0x000fea0003800000 */
.L_x_1809:
        /* <DEDUP_REMOVED lines=23> */
.L_x_1862:
[----:B------:R-:W-:Y:S02]  /*d350*/  ULDC UR4, c[0x0][0xc10] ;  /* 0x0003040000047ab9 */ /* 0x000fe40000000800 */
[----:B------:R-:W-:-:S04]  /*d360*/  IMAD.U32 R7, RZ, RZ, UR4 ;  /* 0x00000004ff077e24 */ /* 0x000fc8000f8e00ff */
[----:B0-----:R-:W-:-:S04]  /*d370*/  IMAD R3, R14, R7, RZ ;  /* 0x000000070e037224 */ /* 0x001fc800078e02ff */
[----:B----4-:R-:W-:-:S05]  /*d380*/  IMAD.IADD R6, R4, 0x1, R3 ;  /* 0x0000000104067824 */ /* 0x010fca00078e0203 */
[----:B---3--:R-:W-:-:S13]  /*d390*/  ISETP.GT.AND P0, PT, R6, R5, PT ;  /* 0x000000050600720c */ /* 0x008fda0003f04270 */
[----:B------:R-:W-:Y:S05]  /*d3a0*/  @P0 BRA `(.L_x_1812) ;  /* 0x0000000000ac0947 */ /* 0x000fea0003800000 */
[----:B------:R-:W0:Y:S02]  /*d3b0*/  LDC R0, c[0x0][0xc14] ;  /* 0x00030500ff007b82 */ /* 0x000e240000000800 */
.L_x_1817:
        /* <DEDUP_REMOVED lines=12> */
.L_x_1815:
[----:B------:R-:W-:Y:S05]  /*d480*/  BSYNC B0 ;  /* 0x0000000000007941 */ /* 0x000fea0003800000 */
.L_x_1814:
        /* <DEDUP_REMOVED lines=23> */
.L_x_1870:
[----:B------:R-:W-:Y:S02]  /*d600*/  ULDC UR4, c[0x0][0xc10] ;  /* 0x0003040000047ab9 */ /* 0x000fe40000000800 */
[----:B------:R-:W-:-:S04]  /*d610*/  IMAD.U32 R7, RZ, RZ, UR4 ;  /* 0x00000004ff077e24 */ /* 0x000fc8000f8e00ff */
[----:B---3--:R-:W-:-:S04]  /*d620*/  IMAD R3, R14, R7, RZ ;  /* 0x000000070e037224 */ /* 0x008fc800078e02ff */
[----:B------:R-:W-:-:S05]  /*d630*/  IMAD.IADD R6, R3, 0x1, R6 ;  /* 0x0000000103067824 */ /* 0x000fca00078e0206 */
[----:B------:R-:W-:-:S13]  /*d640*/  ISETP.GT.AND P0, PT, R6, R5, PT ;  /* 0x000000050600720c */ /* 0x000fda0003f04270 */
[----:B------:R-:W-:Y:S05]  /*d650*/  @!P0 BRA `(.L_x_1817) ;  /* 0xfffffffc00588947 */ /* 0x000fea000383ffff */
.L_x_1812:
        /* <DEDUP_REMOVED lines=8> */
.L_x_1874:
[----:B------:R-:W-:Y:S01]  /*d6e0*/  ISETP.NE.AND P0, PT, R3, RZ, PT ;  /* 0x000000ff0300720c */ /* 0x000fe20003f05270 */
[----:B------:R-:W-:-:S12]  /*d6f0*/  IMAD.MOV.U32 R14, RZ, RZ, RZ ;  /* 0x000000ffff0e7224 */ /* 0x000fd800078e00ff */
[----:B------:R-:W-:Y:S05]  /*d700*/  @!P0 BRA `(.L_x_1819) ;  /* 0x0000000000108947 */ /* 0x000fea0003800000 */
[----:B------:R-:W-:Y:S01]  /*d710*/  UMOV UR4, 0xffffffff ;  /* 0xffffffff00047882 */ /* 0x000fe20000000000 */
[----:B------:R-:W-:Y:S02]  /*d720*/  VIADD R12, R4, 0xffffffff ;  /* 0xffffffff040c7836 */ /* 0x000fe40000000000 */
[----:B------:R-:W-:Y:S05]  /*d730*/  BRA.DIV UR4, `(.L_x_1820) ;  /* 0x0000001a04187947 */ /* 0x000fea000b800000 */
[----:B------:R0:W0:Y:S02]  /*d740*/  SHFL.IDX PT, R14, R8, R12, 0x1f ;  /* 0x00001f0c080e7589 */ /* 0x00002400000e0000 */
.L_x_1819:
[----:B---3--:R-:W3:Y:S01]  /*d750*/  LDC.64 R2, c[0x0][0xc68] ;  /* 0x00031a00ff027b82 */ /* 0x008ee20000000a00 */
[----:B------:R-:W-:-:S04]  /*d760*/  IMAD.IADD R19, R4, 0x1, R19 ;  /* 0x0000000104137824 */ /* 0x000fc800078e0213 */
[----:B---3--:R-:W-:-:S05]  /*d770*/  IMAD.WIDE R2, R19, 0x4, R2 ;  /* 0x0000000413027825 */ /* 0x008fca00078e0202 */
[----:B0-----:R0:W4:Y:S01]  /*d780*/  LDG.E R8, desc[UR38][R2.64] ;  /* 0x0000002602087981 */ /* 0x001122000c1e1900 */
[----:B--2---:R-:W-:-:S04]  /*d790*/  IMAD R16, R14, R7, R6 ;  /* 0x000000070e107224 */ /* 0x004fc800078e0206 */
[----:B------:R-:W-:Y:S02]  /*d7a0*/  IMAD.IADD R5, R5, 0x1, -R16 ;  /* 0x0000000105057824 */ /* 0x000fe400078e0a10 */
[----:B0-----:R-:W-:Y:S02]  /*d7b0*/  IMAD.MOV.U32 R2, RZ, RZ, RZ ;  /* 0x000000ffff027224 */ /* 0x001fe400078e00ff */
[----:B----4-:R-:W-:-:S05]  /*d7c0*/  IMAD R4, R17, R8, RZ ;  /* 0x0000000811047224 */ /* 0x010fca00078e02ff */
[-C--:B------:R-:W-:Y:S02]  /*d7d0*/  IABS R9, R4.reuse ;  /* 0x0000000400097213 */ /* 0x080fe40000000000 */
[----:B------:R-:W-:Y:S02]  /*d7e0*/  IABS R6, R4 ;  /* 0x0000000400067213 */ /* 0x000fe40000000000 */
[----:B------:R-:W0:Y:S03]  /*d7f0*/  I2F.RP R10, R9 ;  /* 0x00000009000a7306 */ /* 0x000e260000209400 */
[----:B------:R-:W-:-:S05]  /*d800*/  IMAD.MOV R6, RZ, RZ, -R6 ;  /* 0x000000ffff067224 */ /* 0x000fca00078e0a06 */
[----:B0-----:R-:W0:Y:S02]  /*d810*/  MUFU.RCP R10, R10 ;  /* 0x0000000a000a7308 */ /* 0x001e240000001000 */
[----:B0-----:R-:W-:-:S06]  /*d820*/  VIADD R11, R10, 0xffffffe ;  /* 0x0ffffffe0a0b7836 */ /* 0x001fcc0000000000 */
[----:B------:R-:W0:Y:S02]  /*d830*/  F2I.FTZ.U32.TRUNC.NTZ R3, R11 ;  /* 0x0000000b00037305 */ /* 0x000e24000021f000 */
[----:B0-----:R-:W-:-:S04]  /*d840*/  IMAD.MOV R12, RZ, RZ, -R3 ;  /* 0x000000ffff0c7224 */ /* 0x001fc800078e0a03 */
        /* <DEDUP_REMOVED lines=20> */
[----:B------:R-:W-:-:S04]  /*d990*/  VIADDMNMX R7, R3, R7, R8, PT ;  /* 0x0000000703077246 */ /* 0x000fc80003800108 */
        /* <DEDUP_REMOVED lines=29> */
.L_x_1813:
[----:B------:R-:W-:Y:S01]  /*db70*/  UMOV UR4, URZ ;  /* 0x0000003f00047c82 */ /* 0x000fe20008000000 */
[----:B------:R-:W-:Y:S01]  /*db80*/  UMOV UR5, URZ ;  /* 0x0000003f00057c82 */ /* 0x000fe20008000000 */
[----:B------:R-:W-:Y:S01]  /*db90*/  ULDC UR6, c[0x0][0xc14] ;  /* 0x0003050000067ab9 */ /* 0x000fe20000000800 */
[----:B--2---:R-:W-:Y:S02]  /*dba0*/  IMAD.MOV.U32 R16, RZ, RZ, R5 ;  /* 0x000000ffff107224 */ /* 0x004fe400078e0005 */
[----:B------:R-:W-:Y:S02]  /*dbb0*/  IMAD.U32 R17, RZ, RZ, UR4 ;  /* 0x00000004ff117e24 */ /* 0x000fe4000f8e00ff */
[----:B------:R-:W-:Y:S02]  /*dbc0*/  IMAD.U32 R18, RZ, RZ, UR5 ;  /* 0x00000005ff127e24 */ /* 0x000fe4000f8e00ff */
[----:B------:R-:W-:-:S07]  /*dbd0*/  IMAD.U32 R19, RZ, RZ, UR6 ;  /* 0x00000006ff137e24 */ /* 0x000fce000f8e00ff */
.L_x_1821:
        /* <DEDUP_REMOVED lines=10> */
.L_x_1757:
        /* <DEDUP_REMOVED lines=12> */
.L_x_1877:
[----:B------:R-:W-:Y:S05]  /*dd40*/  BSYNC B0 ;  /* 0x0000000000007941 */ /* 0x000fea0003800000 */
.L_x_1823:
[----:B------:R-:W-:-:S03]  /*dd50*/  UMOV UR4, 0xffffffff ;  /* 0xffffffff00047882 */ /* 0x000fc60000000000 */
[----:B------:R-:W-:Y:S05]  /*dd60*/  BRA.DIV UR4, `(.L_x_1825) ;  /* 0x0000001204c47947 */ /* 0x000fea000b800000 */
[----:B0-----:R-:W0:Y:S02]  /*dd70*/  S2R R0, SR_TID.X ;  /* 0x0000000000007919 */ /* 0x001e240000002100 */
[----:B0-----:R-:W-:-:S04]  /*dd80*/  SHF.R.U32.HI R0, RZ, 0x5, R0 ;  /* 0x00000005ff007819 */ /* 0x001fc80000011600 */
[----:B------:R-:W-:-:S05]  /*dd90*/  LOP3.LUT R0, R0, 0x3, RZ, 0xc0, !PT ;  /* 0x0000000300007812 */ /* 0x000fca00078ec0ff */
[----:B------:R0:W2:Y:S02]  /*dda0*/  SHFL.IDX PT, R14, R0, RZ, 0x1f ;  /* 0x00001fff000e7589 */ /* 0x0000a400000e0000 */
.L_x_1880:
[----:B--2---:R-:W-:Y:S01]  /*ddb0*/  ISETP.NE.AND P0, PT, R14, RZ, PT ;  /* 0x000000ff0e00720c */ /* 0x004fe20003f05270 */
[----:B------:R-:W-:-:S12]  /*ddc0*/  BSSY B0, `(.L_x_1826) ;  /* 0x0000024000007945 */ /* 0x000fd80003800000 */
[----:B------:R-:W-:Y:S05]  /*ddd0*/  @P0 BRA `(.L_x_1827) ;  /* 0x0000000000880947 */ /* 0x000fea0003800000 */
[----:B------:R-:W-:-:S03]  /*dde0*/  UMOV UR4, 0xffffffff ;  /* 0xffffffff00047882 */ /* 0x000fc60000000000 */
[----:B------:R-:W-:Y:S05]  /*ddf0*/  BRA.DIV UR4, `(.L_x_1828) ;  /* 0x0000001204d47947 */ /* 0x000fea000b800000 */
[----:B------:R-:W-:-:S13]  /*de00*/  ELECT P6, URZ, PT ;  /* 0x00000000003f782f */ /* 0x000fda00038c0000 */
.L_x_1883:
[----:B------:R-:W-:Y:S05]  /*de10*/  @!P6 BRA `(.L_x_1827) ;  /* 0x000000000078e947 */ /* 0x000fea0003800000 */
[----:B------:R-:W-:-:S06]  /*de20*/  ULOP3.LUT UR4, UR36, 0x2, URZ, 0xfc, !UPT ;  /* 0x0000000224047892 */ /* 0x000fcc000f8efc3f */
[----:B0-----:R-:W-:-:S05]  /*de30*/  IMAD.U32 R0, RZ, RZ, UR4 ;  /* 0x00000004ff007e24 */ /* 0x001fca000f8e00ff */
[----:B------:R-:W-:-:S13]  /*de40*/  ISETP.NE.AND P2, PT, R0, 0x3, PT ;  /* 0x000000030000780c */ /* 0x000fda0003f45270 */
[----:B------:R-:W-:Y:S05]  /*de50*/  @!P2 BRA `(.L_x_1829) ;  /* 0x000000000004a947 */ /* 0x000fea0003800000 */
[----:B------:R-:W-:Y:S01]  /*de60*/  BPT.TRAP 0x1 ;  /* 0x000000040000795c */ /* 0x000fe20000300000 */
.L_x_1829:
        /* <DEDUP_REMOVED lines=12> */
.L_x_1884:
[----:B------:R-:W2:Y:S02]  /*df30*/  SYNCS.PHASECHK.TRANS64.TRYWAIT P0, [R3+URZ], R0 ;  /* 0x00000000030075a7 */ /* 0x000ea4000800017f */
[----:B--2---:R-:W-:Y:S05]  /*df40*/  @!P0 BRA `(.L_x_1831) ;  /* 0x0000001000b48947 */ /* 0x004fea0003800000 */
.L_x_1885:
[----:B------:R-:W-:Y:S05]  /*df50*/  @!P2 BRA `(.L_x_1832) ;  /* 0x000000000004a947 */ /* 0x000fea0003800000 */
[----:B------:R-:W-:Y:S01]  /*df60*/  BPT.TRAP 0x1 ;  /* 0x000000040000795c */ /* 0x000fe20000300000 */
.L_x_1832:
[----:B--2---:R-:W-:-:S04]  /*df70*/  VIADD R3, R9, 0x16860 ;  /* 0x0001686009037836 */ /* 0x004fc80000000000 */
[----:B------:R-:W-:-:S04]  /*df80*/  IMAD R5, R22, 0x8, R3 ;  /* 0x0000000816057824 */ /* 0x000fc800078e0203 */
[----:B------:R-:W2:Y:S02]  /*df90*/  SYNCS.PHASECHK.TRANS64.TRYWAIT P0, [R5+URZ], R2 ;  /* 0x00000002050075a7 */ /* 0x000ea4000800017f */
[----:B--2---:R-:W-:Y:S05]  /*dfa0*/  @!P0 BRA `(.L_x_1833) ;  /* 0x0000001000b08947 */ /* 0x004fea0003800000 */
.L_x_1886:
[----:B------:R-:W-:-:S07]  /*dfb0*/  IMAD R3, R4, 0x8, R3 ;  /* 0x0000000804037824 */ /* 0x000fce00078e0203 */
.L_x_1834:
[----:B---3--:R3:W4:Y:S02]  /*dfc0*/  SYNCS.PHASECHK.TRANS64.TRYWAIT P0, [R3+URZ], R0 ;  /* 0x00000000030075a7 */ /* 0x008724000800017f */
[----:B----4-:R-:W-:Y:S05]  /*dfd0*/  @!P0 NANOSLEEP.SYNCS 0x989680 ;  /* 0x009896800000895d */ /* 0x010fea0003900000 */
[----:B------:R-:W4:Y:S02]  /*dfe0*/  @!P0 SYNCS.PHASECHK.TRANS64 P0, [R3+URZ], R0 ;  /* 0x00000000030085a7 */ /* 0x000f24000800007f */
[----:B----4-:R-:W-:Y:S05]  /*dff0*/  @!P0 BRA `(.L_x_1834) ;  /* 0xfffffffc00f08947 */ /* 0x010fea000383ffff */
.L_x_1827:
[----:B------:R-:W-:Y:S05]  /*e000*/  BSYNC B0 ;  /* 0x0000000000007941 */ /* 0x000fea0003800000 */
.L_x_1826:
[----:B------:R-:W-:Y:S05]  /*e010*/  EXIT ;  /* 0x000000000000794d */ /* 0x000fea0003800000 */
.L_x_1701:
[----:B0-----:R-:W-:-:S04]  /*e020*/  IMAD.U32 R3, RZ, RZ, UR41 ;  /* 0x00000029ff037e24 */ /* 0x001fc8000f8e00ff */
[----:B------:R0:W1:Y:S03]  /*e030*/  SYNCS.PHASECHK.TRANS64.TRYWAIT P1, [R3+URZ+0x16800], R0 ;  /* 0x01680000030075a7 */ /* 0x000066000802017f */
[----:B-1----:R-:W-:Y:S05]  /*e040*/  @!P1 NANOSLEEP.SYNCS 0x989680 ;  /* 0x009896800000995d */ /* 0x002fea0003900000 */
[----:B------:R-:W1:Y:S02]  /*e050*/  @!P1 SYNCS.PHASECHK.TRANS64 P1, [R3+URZ+0x16800], R0 ;  /* 0x01680000030095a7 */ /* 0x000e64000802007f */
[----:B-1----:R-:W-:Y:S05]  /*e060*/  @!P1 BRA `(.L_x_1701) ;  /* 0xfffffffc00ec9947 */ /* 0x002fea000383ffff */
[----:B------:R-:W-:Y:S05]  /*e070*/  BRA `(.L_x_1835) ;  /* 0xffffff3400987947 */ /* 0x000fea000383ffff */
.L_x_1705:
[----:B-1----:R1:W2:Y:S02]  /*e080*/  SYNCS.PHASECHK.TRANS64.TRYWAIT P2, [R2+URZ+0x16830], R3 ;  /* 0x01683003020075a7 */ /* 0x0022a4000804017f */
[----:B--2---:R-:W-:Y:S05]  /*e090*/  @!P2 NANOSLEEP.SYNCS 0x989680 ;  /* 0x009896800000a95d */ /* 0x004fea0003900000 */
[----:B------:R-:W2:Y:S02]  /*e0a0*/  @!P2 SYNCS.PHASECHK.TRANS64 P2, [R2+URZ+0x16830], R3 ;  /* 0x016830030200a5a7 */ /* 0x000ea4000804007f */
[----:B--2---:R-:W-:Y:S05]  /*e0b0*/  @!P2 BRA `(.L_x_1705) ;  /* 0xfffffffc00f0a947 */ /* 0x004fea000383ffff */
[----:B------:R-:W-:Y:S05]  /*e0c0*/  BRA `(.L_x_1704) ;  /* 0xffffff3400c07947 */ /* 0x000fea000383ffff */
.L_x_1710:
[----:B-1----:R-:W-:-:S04]  /*e0d0*/  IMAD.U32 R7, RZ, RZ, UR6 ;  /* 0x00000006ff077e24 */ /* 0x002fc8000f8e00ff */
[----:B------:R1:W2:Y:S03]  /*e0e0*/  SYNCS.PHASECHK.TRANS64.TRYWAIT P2, [R7+URZ+0x16830], R0 ;  /* 0x01683000070075a7 */ /* 0x0002a6000804017f */
[----:B--2---:R-:W-:Y:S05]  /*e0f0*/  @!P2 NANOSLEEP.SYNCS 0x989680 ;  /* 0x009896800000a95d */ /* 0x004fea0003900000 */
[----:B------:R-:W2:Y:S02]  /*e100*/  @!P2 SYNCS.PHASECHK.TRANS64 P2, [R7+URZ+0x16830], R0 ;  /* 0x016830000700a5a7 */ /* 0x000ea4000804007f */
[----:B--2---:R-:W-:Y:S05]  /*e110*/  @!P2 BRA `(.L_x_1710) ;  /* 0xfffffffc00eca947 */ /* 0x004fea000383ffff */
[----:B------:R-:W-:Y:S05]  /*e120*/  BRA `(.L_x_1707) ;  /* 0xffffff58005c7947 */ /* 0x000fea000383ffff */
.L_x_1714:
[----:B-1----:R-:W-:-:S04]  /*e130*/  IMAD.U32 R7, RZ, RZ, UR6 ;  /* 0x00000006ff077e24 */ /* 0x002fc8000f8e00ff */
[----:B------:R1:W2:Y:S03]  /*e140*/  SYNCS.PHASECHK.TRANS64.TRYWAIT P2, [R7+URZ+0x16850], R0 ;  /* 0x01685000070075a7 */ /* 0x0002a6000804017f */
[----:B--2---:R-:W-:Y:S05]  /*e150*/  @!P2 NANOSLEEP.SYNCS 0x989680 ;  /* 0x009896800000a95d */ /* 0x004fea0003900000 */
[----:B------:R-:W2:Y:S02]  /*e160*/  @!P2 SYNCS.PHASECHK.TRANS64 P2, [R7+URZ+0x16850], R0 ;  /* 0x016850000700a5a7 */ /* 0x000ea4000804007f */
[----:B--2---:R-:W-:Y:S05]  /*e170*/  @!P2 BRA `(.L_x_1714) ;  /* 0xfffffffc00eca947 */ /* 0x004fea000383ffff */
[----:B------:R-:W-:Y:S05]  /*e180*/  BRA `(.L_x_1711) ;  /* 0xffffff5800cc7947 */ /* 0x000fea000383ffff */
.L_x_1720:
[----:B-1----:R-:W-:-:S04]  /*e190*/  IMAD.U32 R9, RZ, RZ, UR6 ;  /* 0x00000006ff097e24 */ /* 0x002fc8000f8e00ff */
[----:B------:R1:W2:Y:S03]  /*e1a0*/  SYNCS.PHASECHK.TRANS64.TRYWAIT P2, [R9+URZ+0x16830], R0 ;  /* 0x01683000090075a7 */ /* 0x0002a6000804017f */
[----:B--2---:R-:W-:Y:S05]  /*e1b0*/  @!P2 NANOSLEEP.SYNCS 0x989680 ;  /* 0x009896800000a95d */ /* 0x004fea0003900000 */
[----:B------:R-:W2:Y:S02]  /*e1c0*/  @!P2 SYNCS.PHASECHK.TRANS64 P2, [R9+URZ+0x16830], R0 ;  /* 0x016830000900a5a7 */ /* 0x000ea4000804007f */
[----:B--2---:R-:W-:Y:S05]  /*e1d0*/  @!P2 BRA `(.L_x_1720) ;  /* 0xfffffffc00eca947 */ /* 0x004fea000383ffff */
[----:B------:R-:W-:Y:S05]  /*e1e0*/  BRA `(.L_x_1717) ;  /* 0xffffff7c009c7947 */ /* 0x000fea000383ffff */
.L_x_1724:
[----:B-1----:R-:W-:-:S04]  /*e1f0*/  IMAD.U32 R9, RZ, RZ, UR6 ;  /* 0x00000006ff097e24 */ /* 0x002fc8000f8e00ff */
[----:B------:R1:W2:Y:S03]  /*e200*/  SYNCS.PHASECHK.TRANS64.TRYWAIT P2, [R9+URZ+0x16850], R0 ;  /* 0x01685000090075a7 */ /* 0x0002a6000804017f */
[----:B--2---:R-:W-:Y:S05]  /*e210*/  @!P2 NANOSLEEP.SYNCS 0x989680 ;  /* 0x009896800000a95d */ /* 0x004fea0003900000 */
[----:B------:R-:W2:Y:S02]  /*e220*/  @!P2 SYNCS.PHASECHK.TRANS64 P2, [R9+URZ+0x16850], R0 ;  /* 0x016850000900a5a7 */ /* 0x000ea4000804007f */
[----:B--2---:R-:W-:Y:S05]  /*e230*/  @!P2 BRA `(.L_x_1724) ;  /* 0xfffffffc00eca947 */ /* 0x004fea000383ffff */
[----:B------:R-:W-:Y:S05]  /*e240*/  BRA `(.L_x_1721) ;  /* 0xffffff80000c7947 */ /* 0x000fea000383ffff */
.L_x_1729:
[----:B-1----:R-:W-:-:S04]  /*e250*/  IMAD.U32 R5, RZ, RZ, UR5 ;  /* 0x00000005ff057e24 */ /* 0x002fc8000f8e00ff */
[----:B------:R1:W2:Y:S03]  /*e260*/  SYNCS.PHASECHK.TRANS64.TRYWAIT P0, [R5+URZ+0x16850], R4 ;  /* 0x01685004050075a7 */ /* 0x0002a6000800017f */
[----:B--2---:R-:W-:Y:S05]  /*e270*/  @!P0 NANOSLEEP.SYNCS 0x989680 ;  /* 0x009896800000895d */ /* 0x004fea0003900000 */
[----:B------:R-:W2:Y:S02]  /*e280*/  @!P0 SYNCS.PHASECHK.TRANS64 P0, [R5+URZ+0x16850], R4 ;  /* 0x01685004050085a7 */ /* 0x000ea4000800007f */
[----:B--2---:R-:W-:Y:S05]  /*e290*/  @!P0 BRA `(.L_x_1729) ;  /* 0xfffffffc00ec8947 */ /* 0x004fea000383ffff */
[----:B------:R-:W-:Y:S05]  /*e2a0*/  BRA `(.L_x_1728) ;  /* 0xffffff9800707947 */ /* 0x000fea000383ffff */
.L_x_1768:
        /* <DEDUP_REMOVED lines=11> */
.L_x_1837:
[----:B------:R-:W-:Y:S05]  /*e360*/  BSYNC B0 ;  /* 0x0000000000007941 */ /* 0x000fea0003800000 */
.L_x_1836:
[----:B------:R-:W-:Y:S05]  /*e370*/  BRA `(.L_x_1838) ;  /* 0xffffffd000907947 */ /* 0x000fea000383ffff */
.L_x_1769:
[----:B------:R-:W-:Y:S01]  /*e380*/  BSSY B0, `(.L_x_1839) ;  /* 0x0000006000007945 */ /* 0x000fe20003800000 */
[----:B------:R-:W-:-:S07]  /*e390*/  IMAD.MOV.U32 R15, RZ, RZ, -0x1 ;  /* 0xffffffffff0f7424 */ /* 0x000fce00078e00ff */
[----:B-1----:R-:W-:Y:S05]  /*e3a0*/  WARPSYNC.COLLECTIVE R15, `(.L_x_1840) ;  /* 0x000000000f0c7348 */ /* 0x002fea0003c00000 */
[----:B------:R-:W-:Y:S02]  /*e3b0*/  ELECT P6, UR62, PT ;  /* 0x00000000003e782f */ /* 0x000fe400038c0000 */
[----:B------:R-:W-:Y:S01]  /*e3c0*/  MOV R14, UR62 ;  /* 0x0000003e000e7c02 */ /* 0x000fe20008000f00 */
[----:B-1----:R-:W-:Y:S10]  /*e3d0*/  ENDCOLLECTIVE ;  /* 0x000000000000791b */ /* 0x002ff40003800000 */
.L_x_1840:
[----:B------:R-:W-:Y:S05]  /*e3e0*/  BSYNC B0 ;  /* 0x0000000000007941 */ /* 0x000fea0003800000 */
.L_x_1839:
[----:B------:R-:W-:Y:S05]  /*e3f0*/  BRA `(.L_x_1841) ;  /* 0xffffffd000807947 */ /* 0x000fea000383ffff */
.L_x_1772:
[----:B--2---:R2:W3:Y:S02]  /*e400*/  SYNCS.PHASECHK.TRANS64.TRYWAIT P0, [R5+URZ+0x16840], R4 ;  /* 0x01684004050075a7 */ /* 0x0044e4000800017f */
[----:B---3--:R-:W-:Y:S05]  /*e410*/  @!P0 NANOSLEEP.SYNCS 0x989680 ;  /* 0x009896800000895d */ /* 0x008fea0003900000 */
[----:B------:R-:W3:Y:S02]  /*e420*/  @!P0 SYNCS.PHASECHK.TRANS64 P0, [R5+URZ+0x16840], R4 ;  /* 0x01684004050085a7 */ /* 0x000ee4000800007f */
[----:B---3--:R-:W-:Y:S05]  /*e430*/  @!P0 BRA `(.L_x_1772) ;  /* 0xfffffffc00f08947 */ /* 0x008fea000383ffff */
[----:B------:R-:W-:Y:S05]  /*e440*/  BRA `(.L_x_1842) ;  /* 0xffffffd000d47947 */ /* 0x000fea000383ffff */
.L_x_1775:
[----:B--2---:R2:W3:Y:S02]  /*e450*/  SYNCS.PHASECHK.TRANS64.TRYWAIT P0, [R25+URZ+0x16820], R4 ;  /* 0x01682004190075a7 */ /* 0x0044e4000800017f */
[----:B---3--:R-:W-:Y:S05]  /*e460*/  @!P0 NANOSLEEP.SYNCS 0x989680 ;  /* 0x009896800000895d */ /* 0x008fea0003900000 */
[----:B------:R-:W3:Y:S02]  /*e470*/  @!P0 SYNCS.PHASECHK.TRANS64 P0, [R25+URZ+0x16820], R4 ;  /* 0x01682004190085a7 */ /* 0x000ee4000800007f */
[----:B---3--:R-:W-:Y:S05]  /*e480*/  @!P0 BRA `(.L_x_1775) ;  /* 0xfffffffc00f08947 */ /* 0x008fea000383ffff */
[----:B------:R-:W-:Y:S05]  /*e490*/  BRA `(.L_x_1843) ;  /* 0xffffffd400947947 */ /* 0x000fea000383ffff */
.L_x_1783:
[----:B0-----:R0:W2:Y:S02]  /*e4a0*/  SYNCS.PHASECHK.TRANS64.TRYWAIT P0, [R3+URZ+0x16840], R2 ;  /* 0x01684002030075a7 */ /* 0x0010a4000800017f */
[----:B--2---:R-:W-:Y:S05]  /*e4b0*/  @!P0 NANOSLEEP.SYNCS 0x989680 ;  /* 0x009896800000895d */ /* 0x004fea0003900000 */
[----:B------:R-:W2:Y:S02]  /*e4c0*/  @!P0 SYNCS.PHASECHK.TRANS64 P0, [R3+URZ+0x16840], R2 ;  /* 0x01684002030085a7 */ /* 0x000ea4000800007f */
[----:B--2---:R-:W-:Y:S05]  /*e4d0*/  @!P0 BRA `(.L_x_1783) ;  /* 0xfffffffc00f08947 */ /* 0x004fea000383ffff */
[----:B------:R-:W-:Y:S05]  /*e4e0*/  BRA `(.L_x_1844) ;  /* 0xffffffd800307947 */ /* 0x000fea000383ffff */
.L_x_1785:
[----:B0-----:R0:W2:Y:S02]  /*e4f0*/  SYNCS.PHASECHK.TRANS64.TRYWAIT P0, [R2+URZ+0x60], R5 ;  /* 0x00006005020075a7 */ /* 0x0010a4000800017f */
[----:B--2---:R-:W-:Y:S05]  /*e500*/  @!P0 NANOSLEEP.SYNCS 0x989680 ;  /* 0x009896800000895d */ /* 0x004fea0003900000 */
[----:B------:R-:W2:Y:S02]  /*e510*/  @!P0 SYNCS.PHASECHK.TRANS64 P0, [R2+URZ+0x60], R5 ;  /* 0x00006005020085a7 */ /* 0x000ea4000800007f */
[----:B--2---:R-:W-:Y:S05]  /*e520*/  @!P0 BRA `(.L_x_1785) ;  /* 0xfffffffc00f08947 */ /* 0x004fea000383ffff */
[----:B------:R-:W-:Y:S05]  /*e530*/  BRA `(.L_x_1845) ;  /* 0xffffffd800947947 */ /* 0x000fea000383ffff */
.L_x_1790:
[----:B--2---:R2:W3:Y:S02]  /*e540*/  SYNCS.PHASECHK.TRANS64.TRYWAIT P0, [R3+URZ+0x16840], R2 ;  /* 0x01684002030075a7 */ /* 0x0044e4000800017f */
[----:B---3--:R-:W-:Y:S05]  /*e550*/  @!P0 NANOSLEEP.SYNCS 0x989680 ;  /* 0x009896800000895d */ /* 0x008fea0003900000 */
[----:B------:R-:W3:Y:S02]  /*e560*/  @!P0 SYNCS.PHASECHK.TRANS64 P0, [R3+URZ+0x16840], R2 ;  /* 0x01684002030085a7 */ /* 0x000ee4000800007f */
[----:B---3--:R-:W-:Y:S05]  /*e570*/  @!P0 BRA `(.L_x_1790) ;  /* 0xfffffffc00f08947 */ /* 0x008fea000383ffff */
[----:B------:R-:W-:Y:S05]  /*e580*/  BRA `(.L_x_1846) ;  /* 0xffffffdc00987947 */ /* 0x000fea000383ffff */
.L_x_1792:
[----:B0-----:R0:W2:Y:S02]  /*e590*/  SYNCS.PHASECHK.TRANS64.TRYWAIT P1, [R3+URZ+0x60], R24 ;  /* 0x00006018030075a7 */ /* 0x0010a4000802017f */
[----:B--2---:R-:W-:Y:S05]  /*e5a0*/  @!P1 NANOSLEEP.SYNCS 0x989680 ;  /* 0x009896800000995d */ /* 0x004fea0003900000 */
[----:B------:R-:W2:Y:S02]  /*e5b0*/  @!P1 SYNCS.PHASECHK.TRANS64 P1, [R3+URZ+0x60], R24 ;  /* 0x00006018030095a7 */ /* 0x000ea4000802007f */
[----:B--2---:R-:W-:Y:S05]  /*e5c0*/  @!P1 BRA `(.L_x_1792) ;  /* 0xfffffffc00f09947 */ /* 0x004fea000383ffff */
[----:B------:R-:W-:Y:S05]  /*e5d0*/  BRA `(.L_x_1847) ;  /* 0xffffffdc00fc7947 */ /* 0x000fea000383ffff */
.L_x_1797:
[----:B--2---:R2:W3:Y:S02]  /*e5e0*/  SYNCS.PHASECHK.TRANS64.TRYWAIT P0, [R2+URZ+0x16840], R3 ;  /* 0x01684003020075a7 */ /* 0x0044e4000800017f */
[----:B---3--:R-:W-:Y:S05]  /*e5f0*/  @!P0 NANOSLEEP.SYNCS 0x989680 ;  /* 0x009896800000895d */ /* 0x008fea0003900000 */
[----:B------:R-:W3:Y:S02]  /*e600*/  @!P0 SYNCS.PHASECHK.TRANS64 P0, [R2+URZ+0x16840], R3 ;  /* 0x01684003020085a7 */ /* 0x000ee4000800007f */
[----:B---3--:R-:W-:Y:S05]  /*e610*/  @!P0 BRA `(.L_x_1797) ;  /* 0xfffffffc00f08947 */ /* 0x008fea000383ffff */
[----:B------:R-:W-:Y:S05]  /*e620*/  BRA `(.L_x_1848) ;  /* 0xffffffe000d87947 */ /* 0x000fea000383ffff */
.L_x_1799:
[----:B0-----:R0:W2:Y:S02]  /*e630*/  SYNCS.PHASECHK.TRANS64.TRYWAIT P1, [R2+URZ+0x60], R3 ;  /* 0x00006003020075a7 */ /* 0x0010a4000802017f */
[----:B--2---:R-:W-:Y:S05]  /*e640*/  @!P1 NANOSLEEP.SYNCS 0x989680 ;  /* 0x009896800000995d */ /* 0x004fea0003900000 */
[----:B------:R-:W2:Y:S02]  /*e650*/  @!P1 SYNCS.PHASECHK.TRANS64 P1, [R2+URZ+0x60], R3 ;  /* 0x00006003020095a7 */ /* 0x000ea4000802007f */
[----:B--2---:R-:W-:Y:S05]  /*e660*/  @!P1 BRA `(.L_x_1799) ;  /* 0xfffffffc00f09947 */ /* 0x004fea000383ffff */
[----:B------:R-:W-:Y:S05]  /*e670*/  BRA `(.L_x_1849) ;  /* 0xffffffe400407947 */ /* 0x000fea000383ffff */
.L_x_1806:
[----:B---3--:R3:W4:Y:S02]  /*e680*/  SYNCS.PHASECHK.TRANS64.TRYWAIT P0, [R3+URZ+0x16860], R2 ;  /* 0x01686002030075a7 */ /* 0x008724000800017f */
[----:B----4-:R-:W-:Y:S05]  /*e690*/  @!P0 NANOSLEEP.SYNCS 0x989680 ;  /* 0x009896800000895d */ /* 0x010fea0003900000 */
[----:B------:R-:W4:Y:S02]  /*e6a0*/  @!P0 SYNCS.PHASECHK.TRANS64 P0, [R3+URZ+0x16860], R2 ;  /* 0x01686002030085a7 */ /* 0x000f24000800007f */
[----:B----4-:R-:W-:Y:S05]  /*e6b0*/  @!P0 BRA `(.L_x_1806) ;  /* 0xfffffffc00f08947 */ /* 0x010fea000383ffff */
[----:B------:R-:W-:Y:S05]  /*e6c0*/  BRA `(.L_x_1850) ;  /* 0xffffffe800007947 */ /* 0x000fea000383ffff */
.L_x_1808:
[----:B------:R-:W-:Y:S01]  /*e6d0*/  BSSY B0, `(.L_x_1851) ;  /* 0x0000008000007945 */ /* 0x000fe20003800000 */
[----:B0-----:R-:W-:Y:S02]  /*e6e0*/  IMAD.MOV.U32 R13, RZ, RZ, R16 ;  /* 0x000000ffff0d7224 */ /* 0x001fe400078e0010 */
[----:B------:R-:W-:Y:S02]  /*e6f0*/  IMAD.MOV.U32 R12, RZ, RZ, RZ ;  /* 0x000000ffff0c7224 */ /* 0x000fe400078e00ff */
[----:B------:R-:W-:Y:S02]  /*e700*/  IMAD.MOV.U32 R11, RZ, RZ, 0x1f ;  /* 0x0000001fff0b7424 */ /* 0x000fe400078e00ff */
[----:B------:R-:W-:-:S07]  /*e710*/  IMAD.MOV.U32 R15, RZ, RZ, -0x1 ;  /* 0xffffffffff0f7424 */ /* 0x000fce00078e00ff */
[----:B-1----:R-:W-:Y:S05]  /*e720*/  WARPSYNC.COLLECTIVE R15, `(.L_x_1852) ;  /* 0x000000000f087348 */ /* 0x002fea0003c00000 */
[----:B------:R0:W2:Y:S02]  /*e730*/  SHFL.IDX P6, R14, R13, R12, R11 ;  /* 0x0000000c0d0e7389 */ /* 0x0000a400000c000b */
[----:B012---:R-:W-:Y:S01]  /*e740*/  ENDCOLLECTIVE ;  /* 0x000000000000791b */ /* 0x007fe20003800000 */
.L_x_1852:
[----:B------:R-:W-:Y:S05]  /*e750*/  BSYNC B0 ;  /* 0x0000000000007941 */ /* 0x000fea0003800000 */
.L_x_1851:
        /* <DEDUP_REMOVED lines=8> */
.L_x_1853:
[----:B------:R-:W-:Y:S01]  /*e7e0*/  IMAD.MOV.U32 R4, RZ, RZ, R14 ;  /* 0x000000ffff047224 */ /* 0x000fe200078e000e */
[----:B------:R-:W-:Y:S06]  /*e7f0*/  BRA `(.L_x_1854) ;  /* 0xffffffe800487947 */ /* 0x000fec000383ffff */
.L_x_1811:
        /* <DEDUP_REMOVED lines=8> */
.L_x_1856:
[----:B------:R-:W-:Y:S05]  /*e880*/  BSYNC B0 ;  /* 0x0000000000007941 */ /* 0x000fea0003800000 */
.L_x_1855:
        /* <DEDUP_REMOVED lines=10> */
.L_x_1857:
        /* <DEDUP_REMOVED lines=8> */
.L_x_1858:
        /* <DEDUP_REMOVED lines=8> */
.L_x_1859:
        /* <DEDUP_REMOVED lines=8> */
.L_x_1860:
        /* <DEDUP_REMOVED lines=8> */
.L_x_1861:
[----:B------:R-:W-:Y:S05]  /*eb30*/  BRA `(.L_x_1862) ;  /* 0xffffffe800047947 */ /* 0x000fea000383ffff */
.L_x_1816:
        /* <DEDUP_REMOVED lines=8> */
.L_x_1864:
[----:B------:R-:W-:Y:S05]  /*ebc0*/  BSYNC B0 ;  /* 0x0000000000007941 */ /* 0x000fea0003800000 */
.L_x_1863:
        /* <DEDUP_REMOVED lines=10> */
.L_x_1865:
        /* <DEDUP_REMOVED lines=8> */
.L_x_1866:
        /* <DEDUP_REMOVED lines=8> */
.L_x_1867:
        /* <DEDUP_REMOVED lines=8> */
.L_x_1868:
        /* <DEDUP_REMOVED lines=8> */
.L_x_1869:
[----:B------:R-:W-:Y:S05]  /*ee70*/  BRA `(.L_x_1870) ;  /* 0xffffffe400e07947 */ /* 0x000fea000383ffff */
.L_x_1818:
[----:B------:R-:W-:Y:S01]  /*ee80*/  BSSY B0, `(.L_x_1871) ;  /* 0x0000006000007945 */ /* 0x000fe20003800000 */
[----:B------:R-:W-:Y:S01]  /*ee90*/  PLOP3.LUT P6, PT, P6, PT, PT, 0x8, 0x0 ;  /* 0x000000000000781c */ /* 0x000fe200037ce170 */
[----:B------:R-:W-:-:S12]  /*eea0*/  IMAD.MOV.U32 R15, RZ, RZ, -0x1 ;  /* 0xffffffffff0f7424 */ /* 0x000fd800078e00ff */
[----:B012---:R-:W-:Y:S05]  /*eeb0*/  WARPSYNC.COLLECTIVE R15, `(.L_x_1872) ;  /* 0x000000000f087348 */ /* 0x007fea0003c00000 */
[----:B------:R-:W-:Y:S01]  /*eec0*/  VOTE.ANY R14, PT, P6 ;  /* 0x00000000000e7806 */ /* 0x000fe200030e0100 */
[----:B012---:R-:W-:Y:S06]  /*eed0*/  ENDCOLLECTIVE ;  /* 0x000000000000791b */ /* 0x007fec0003800000 */
.L_x_1872:
[----:B------:R-:W-:Y:S05]  /*eee0*/  BSYNC B0 ;  /* 0x0000000000007941 */ /* 0x000fea0003800000 */
.L_x_1871:
        /* <DEDUP_REMOVED lines=9> */
.L_x_1873:
[----:B------:R-:W-:Y:S01]  /*ef80*/  IMAD.MOV.U32 R17, RZ, RZ, R14 ;  /* 0x000000ffff117224 */ /* 0x000fe200078e000e */
[----:B------:R-:W-:Y:S06]  /*ef90*/  BRA `(.L_x_1874) ;  /* 0xffffffe400d07947 */ /* 0x000fec000383ffff */
.L_x_1820:
[----:B------:R-:W-:Y:S01]  /*efa0*/  BSSY B0, `(.L_x_1875) ;  /* 0x0000007000007945 */ /* 0x000fe20003800000 */
[----:B------:R-:W-:Y:S02]  /*efb0*/  IMAD.MOV.U32 R13, RZ, RZ, R8 ;  /* 0x000000ffff0d7224 */ /* 0x000fe400078e0008 */
[----:B------:R-:W-:Y:S02]  /*efc0*/  IMAD.MOV.U32 R11, RZ, RZ, 0x1f ;  /* 0x0000001fff0b7424 */ /* 0x000fe400078e00ff */
[----:B------:R-:W-:-:S07]  /*efd0*/  IMAD.MOV.U32 R15, RZ, RZ, -0x1 ;  /* 0xffffffffff0f7424 */ /* 0x000fce00078e00ff */
[----:B01234-:R-:W-:Y:S05]  /*efe0*/  WARPSYNC.COLLECTIVE R15, `(.L_x_1876) ;  /* 0x000000000f087348 */ /* 0x01ffea0003c00000 */
[----:B------:R0:W0:Y:S02]  /*eff0*/  SHFL.IDX P6, R14, R13, R12, R11 ;  /* 0x0000000c0d0e7389 */ /* 0x00002400000c000b */
[----:B01234-:R-:W-:Y:S01]  /*f000*/  ENDCOLLECTIVE ;  /* 0x000000000000791b */ /* 0x01ffe20003800000 */
.L_x_1876:
[----:B------:R-:W-:Y:S05]  /*f010*/  BSYNC B0 ;  /* 0x0000000000007941 */ /* 0x000fea0003800000 */
.L_x_1875:
[----:B------:R-:W-:Y:S05]  /*f020*/  BRA `(.L_x_1819) ;  /* 0xffffffe400c87947 */ /* 0x000fea000383ffff */
.L_x_1824:
[----:B0-----:R0:W2:Y:S02]  /*f030*/  SYNCS.PHASECHK.TRANS64.TRYWAIT P0, [R9+URZ+0x16820], R0 ;  /* 0x01682000090075a7 */ /* 0x0010a4000800017f */
[----:B--2---:R-:W-:Y:S05]  /*f040*/  @!P0 NANOSLEEP.SYNCS 0x989680 ;  /* 0x009896800000895d */ /* 0x004fea0003900000 */
[----:B------:R-:W2:Y:S02]  /*f050*/  @!P0 SYNCS.PHASECHK.TRANS64 P0, [R9+URZ+0x16820], R0 ;  /* 0x01682000090085a7 */ /* 0x000ea4000800007f */
[----:B--2---:R-:W-:Y:S05]  /*f060*/  @!P0 BRA `(.L_x_1824) ;  /* 0xfffffffc00f08947 */ /* 0x004fea000383ffff */
[----:B------:R-:W-:Y:S05]  /*f070*/  BRA `(.L_x_1877) ;  /* 0xffffffec00307947 */ /* 0x000fea000383ffff */
.L_x_1825:
        /* <DEDUP_REMOVED lines=11> */
.L_x_1879:
[----:B------:R-:W-:Y:S05]  /*f130*/  BSYNC B0 ;  /* 0x0000000000007941 */ /* 0x000fea0003800000 */
.L_x_1878:
[----:B------:R-:W-:Y:S05]  /*f140*/  BRA `(.L_x_1880) ;  /* 0xffffffec00187947 */ /* 0x000fea000383ffff */
.L_x_1828:
[----:B------:R-:W-:Y:S01]  /*f150*/  BSSY B1, `(.L_x_1881) ;  /* 0x0000006000017945 */ /* 0x000fe20003800000 */
[----:B------:R-:W-:-:S07]  /*f160*/  IMAD.MOV.U32 R15, RZ, RZ, -0x1 ;  /* 0xffffffffff0f7424 */ /* 0x000fce00078e00ff */
[----:B01----:R-:W-:Y:S05]  /*f170*/  WARPSYNC.COLLECTIVE R15, `(.L_x_1882) ;  /* 0x000000000f0c7348 */ /* 0x003fea0003c00000 */
[----:B------:R-:W-:Y:S02]  /*f180*/  ELECT P6, UR62, PT ;  /* 0x00000000003e782f */ /* 0x000fe400038c0000 */
[----:B------:R-:W-:Y:S01]  /*f190*/  MOV R14, UR62 ;  /* 0x0000003e000e7c02 */ /* 0x000fe20008000f00 */
[----:B01----:R-:W-:Y:S10]  /*f1a0*/  ENDCOLLECTIVE ;  /* 0x000000000000791b */ /* 0x003ff40003800000 */
.L_x_1882:
[----:B------:R-:W-:Y:S05]  /*f1b0*/  BSYNC B1 ;  /* 0x0000000000017941 */ /* 0x000fea0003800000 */
.L_x_1881:
[----:B------:R-:W-:Y:S05]  /*f1c0*/  BRA `(.L_x_1883) ;  /* 0xffffffec00107947 */ /* 0x000fea000383ffff */
.L_x_1830:
[----:B0-----:R0:W2:Y:S02]  /*f1d0*/  SYNCS.PHASECHK.TRANS64.TRYWAIT P0, [R7+URZ], R2 ;  /* 0x00000002070075a7 */ /* 0x0010a4000800017f */
[----:B--2---:R-:W-:Y:S05]  /*f1e0*/  @!P0 NANOSLEEP.SYNCS 0x989680 ;  /* 0x009896800000895d */ /* 0x004fea0003900000 */
[----:B------:R-:W2:Y:S02]  /*f1f0*/  @!P0 SYNCS.PHASECHK.TRANS64 P0, [R7+URZ], R2 ;  /* 0x00000002070085a7 */ /* 0x000ea4000800007f */
[----:B--2---:R-:W-:Y:S05]  /*f200*/  @!P0 BRA `(.L_x_1830) ;  /* 0xfffffffc00f08947 */ /* 0x004fea000383ffff */
[----:B------:R-:W-:Y:S05]  /*f210*/  BRA `(.L_x_1884) ;  /* 0xffffffec00447947 */ /* 0x000fea000383ffff */
.L_x_1831:
[----:B--2---:R2:W3:Y:S02]  /*f220*/  SYNCS.PHASECHK.TRANS64.TRYWAIT P0, [R3+URZ], R0 ;  /* 0x00000000030075a7 */ /* 0x0044e4000800017f */
[----:B---3--:R-:W-:Y:S05]  /*f230*/  @!P0 NANOSLEEP.SYNCS 0x989680 ;  /* 0x009896800000895d */ /* 0x008fea0003900000 */
[----:B------:R-:W3:Y:S02]  /*f240*/  @!P0 SYNCS.PHASECHK.TRANS64 P0, [R3+URZ], R0 ;  /* 0x00000000030085a7 */ /* 0x000ee4000800007f */
[----:B---3--:R-:W-:Y:S05]  /*f250*/  @!P0 BRA `(.L_x_1831) ;  /* 0xfffffffc00f08947 */ /* 0x008fea000383ffff */
[----:B------:R-:W-:Y:S05]  /*f260*/  BRA `(.L_x_1885) ;  /* 0xffffffec00387947 */ /* 0x000fea000383ffff */
.L_x_1833:
[----:B--2---:R2:W3:Y:S02]  /*f270*/  SYNCS.PHASECHK.TRANS64.TRYWAIT P0, [R5+URZ], R2 ;  /* 0x00000002050075a7 */ /* 0x0044e4000800017f */
[----:B---3--:R-:W-:Y:S05]  /*f280*/  @!P0 NANOSLEEP.SYNCS 0x989680 ;  /* 0x009896800000895d */ /* 0x008fea0003900000 */
[----:B------:R-:W3:Y:S02]  /*f290*/  @!P0 SYNCS.PHASECHK.TRANS64 P0, [R5+URZ], R2 ;  /* 0x00000002050085a7 */ /* 0x000ee4000800007f */
[----:B---3--:R-:W-:Y:S05]  /*f2a0*/  @!P0 BRA `(.L_x_1833) ;  /* 0xfffffffc00f08947 */ /* 0x008fea000383ffff */
[----:B------:R-:W-:Y:S05]  /*f2b0*/  BRA `(.L_x_1886) ;  /* 0xffffffec003c7947 */ /* 0x000fea000383ffff */
.L_x_1887:
        /* <DEDUP_REMOVED lines=12> */
.L_x_2283:


//--------------------- .text._ZN7cutlass13device_kernelIN5flash11enable_sm90INS1_16FlashAttnFwdSm90INS1_25CollectiveMainloopFwdSm90ILi2EN4cute5tupleIJNS5_1CILi1EEES8_S8_EEENS6_IJNS7_ILi192EEENS7_ILi128EEENS7_ILi64EEEEEELi64ENS_6half_tEfNS_4arch4Sm90ELb1ELb0ELb0ELb1ELb0ELb1ELb0ELb1ELb1ELb0ELb0ELb0EEENS1_21CollectiveEpilogueFwdINS6_IJSA_SC_SB_EEES9_SE_SG_Li384ELb1ELb0ELb0ELb0EEENS1_36VarlenDynamicPersistentTileSchedulerILi192ELi128ELi384ELi32ELb0ELb0ELb1ELb1ELb1ELb1EEEEEEEEEvNT_6ParamsE --------------------------
	.section	.text._ZN7cutlass13device_kernelIN5flash11enable_sm90INS1_16FlashAttnFwdSm90INS1_25CollectiveMainloopFwdSm90ILi2EN4cute5tupleIJNS5_1CILi1EEES8_S8_EEENS6_IJNS7_ILi192EEENS7_ILi128EEENS7_ILi64EEEEEELi64ENS_6half_tEfNS_4arch4Sm90ELb1ELb0ELb0ELb1ELb0ELb1ELb0ELb1ELb1ELb0ELb0ELb0EEENS1_21CollectiveEpilogueFwdINS6_IJSA_SC_SB_EEES9_SE_SG_Li384ELb1ELb0ELb0ELb0EEENS1_36VarlenDynamicPersistentTileSchedulerILi192ELi128ELi384ELi32ELb0ELb0ELb1ELb1ELb1ELb1EEEEEEEEEvNT_6ParamsE,"ax",@progbits
	.align	128
.text._ZN7cutlass13device_kernelIN5flash11enable_sm90INS1_16FlashAttnFwdSm90INS1_25CollectiveMainloopFwdSm90ILi2EN4cute5tupleIJNS5_1CILi1EEES8_S8_EEENS6_IJNS7_ILi192EEENS7_ILi128EEENS7_ILi64EEEEEELi64ENS_6half_tEfNS_4arch4Sm90ELb1ELb0ELb0ELb1ELb0ELb1ELb0ELb1ELb1ELb0ELb0ELb0EEENS1_21CollectiveEpilogueFwdINS6_IJSA_SC_SB_EEES9_SE_SG_Li384ELb1ELb0ELb0ELb0EEENS1_36VarlenDynamicPersistentTileSchedulerILi192ELi128ELi384ELi32ELb0ELb0ELb1ELb1ELb1ELb1EEEEEEEEEvNT_6ParamsE:
        .type           _ZN7cutlass13device_kernelIN5flash11enable_sm90INS1_16FlashAttnFwdSm90INS1_25CollectiveMainloopFwdSm90ILi2EN4cute5tupleIJNS5_1CILi1EEES8_S8_EEENS6_IJNS7_ILi192EEENS7_ILi128EEENS7_ILi64EEEEEELi64ENS_6half_tEfNS_4arch4Sm90ELb1ELb0ELb0ELb1ELb0ELb1ELb0ELb1ELb1ELb0ELb0ELb0EEENS1_21CollectiveEpilogueFwdINS6_IJSA_SC_SB_EEES9_SE_SG_Li384ELb1ELb0ELb0ELb0EEENS1_36VarlenDynamicPersistentTileSchedulerILi192ELi128ELi384ELi32ELb0ELb0ELb1ELb1ELb1ELb1EEEEEEEEEvNT_6ParamsE,@function
        .size           _ZN7cutlass13device_kernelIN5flash11enable_sm90INS1_16FlashAttnFwdSm90INS1_25CollectiveMainloopFwdSm90ILi2EN4cute5tupleIJNS5_1CILi1EEES8_S8_EEENS6_IJNS7_ILi192EEENS7_ILi128EEENS7_ILi64EEEEEELi64ENS_6half_tEfNS_4arch4Sm90ELb1ELb0ELb0ELb1ELb0ELb1ELb0ELb1ELb1ELb0ELb0ELb0EEENS1_21CollectiveEpilogueFwdINS6_IJSA_SC_SB_EEES9_SE_SG_Li384ELb1ELb0ELb0ELb0EEENS1_36VarlenDynamicPersistentTileSchedulerILi192ELi128ELi384ELi32ELb0ELb0ELb1ELb1ELb1ELb1EEEEEEEEEvNT_6ParamsE,(.L_x_2284 - _ZN7cutlass13device_kernelIN5flash11enable_sm90INS1_16FlashAttnFwdSm90INS1_25CollectiveMainloopFwdSm90ILi2EN4cute5tupleIJNS5_1CILi1EEES8_S8_EEENS6_IJNS7_ILi192EEENS7_ILi128EEENS7_ILi64EEEEEELi64ENS_6half_tEfNS_4arch4Sm90ELb1ELb0ELb0ELb1ELb0ELb1ELb0ELb1ELb1ELb0ELb0ELb0EEENS1_21CollectiveEpilogueFwdINS6_IJSA_SC_SB_EEES9_SE_SG_Li384ELb1ELb0ELb0ELb0EEENS1_36VarlenDynamicPersistentTileSchedulerILi192ELi128ELi384ELi32ELb0ELb0ELb1ELb1ELb1ELb1EEEEEEEEEvNT_6ParamsE)
        .other          _ZN7cutlass13device_kernelIN5flash11enable_sm90INS1_16FlashAttnFwdSm90INS1_25CollectiveMainloopFwdSm90ILi2EN4cute5tupleIJNS5_1CILi1EEES8_S8_EEENS6_IJNS7_ILi192EEENS7_ILi128EEENS7_ILi64EEEEEELi64ENS_6half_tEfNS_4arch4Sm90ELb1ELb0ELb0ELb1ELb0ELb1ELb0ELb1ELb1ELb0ELb0ELb0EEENS1_21CollectiveEpilogueFwdINS6_IJSA_SC_SB_EEES9_SE_SG_Li384ELb1ELb0ELb0ELb0EEENS1_36VarlenDynamicPersistentTileSchedulerILi192ELi128ELi384ELi32ELb0ELb0ELb1ELb1ELb1ELb1EEEEEEEEEvNT_6ParamsE,@"STO_CUDA_ENTRY STV_DEFAULT"
_ZN7cutlass13device_kernelIN5flash11enable_sm90INS1_16FlashAttnFwdSm90INS1_25CollectiveMainloopFwdSm90ILi2EN4cute5tupleIJNS5_1CILi1EEES8_S8_EEENS6_IJNS7_ILi192EEENS7_ILi128EEENS7_ILi64EEEEEELi64ENS_6half_tEfNS_4arch4Sm90ELb1ELb0ELb0ELb1ELb0ELb1ELb0ELb1ELb1ELb0ELb0ELb0EEENS1_21CollectiveEpilogueFwdINS6_IJSA_SC_SB_EEES9_SE_SG_Li384ELb1ELb0ELb0ELb0EEENS1_36VarlenDynamicPersistentTileSchedulerILi192ELi128ELi384ELi32ELb0ELb0ELb1ELb1ELb1ELb1EEEEEEEEEvNT_6ParamsE:
        /* <DEDUP_REMOVED lines=26> */
.L_x_1889:
[----:B------:R-:W-:Y:S05]  /*01a0*/  BSYNC B0 ;  /* 0x0000000000007941 */ /* 0x000fea0003800000 */
.L_x_1888:
        /* <DEDUP_REMOVED lines=40> */
.L_x_1890:
        /* <DEDUP_REMOVED lines=22> */
.L_x_1891:
        /* <DEDUP_REMOVED lines=18> */
.L_x_1892:
        /* <DEDUP_REMOVED lines=22> */
.L_x_1893:
        /* <DEDUP_REMOVED lines=22> */
.L_x_1894:
        /* <DEDUP_REMOVED lines=9> */
.L_x_1897:
[----:B------:R-:W-:-:S08]  /*0a00*/  NOP ;  /* 0x0000000000007918 */ /* 0x000fd00000000000 */
[----:B------:R-:W0:Y:S02]  /*0a10*/  USETMAXREG.TRY_ALLOC.CTAPOOL UP0, 0xa0 ;  /* 0x000000a0000079c8 */ /* 0x000e240008000600 */
[----:B0-----:R-:W-:-:S13]  /*0a20*/  PLOP3.LUT P0, PT, PT, PT, UP0, 0x80, 0x0 ;  /* 0x000000000000781c */ /* 0x001fda0003f0f008 */
[----:B------:R-:W-:Y:S05]  /*0a30*/  @!P0 BRA `(.L_x_1897) ;  /* 0xfffffffc00f08947 */ /* 0x000fea000383ffff */
[----:B------:R-:W3:Y:S01]  /*0a40*/  LDL.LU R0, [R1+0x8] ;  /* 0x0000080001007983 */ /* 0x000ee20000300800 */
        /* <DEDUP_REMOVED lines=15> */
[----:B------:R4:W-:Y:S01]  /*0b40*/  STL [R1+0x8], R0 ;  /* 0x0000080001007387 */ /* 0x0009e20000100800 */
        /* <DEDUP_REMOVED lines=8> */
[----:B------:R-:W-:-:S05]  /*0bd0*/  IMAD.IADD R12, R13, 0x1, -R4 ;  /* 0x000000010d0c7824 */ /* 0x000fca00078e0a04 */
[----:B------:R-:W-:-:S04]  /*0be0*/  SHF.R.S32.HI R8, RZ, 0x1f, R12 ;  /* 0x0000001fff087819 */ /* 0x000fc8000001140c */
[----:B------:R-:W-:Y:S02]  /*0bf0*/  LEA.HI R9, R8, R12, RZ, 0x2 ;  /* 0x0000000c08097211 */ /* 0x000fe400078f10ff */
[----:B------:R-:W-:Y:S02]  /*0c00*/  SHF.R.S32.HI R3, RZ, 0x7, R3 ;  /* 0x00000007ff037819 */ /* 0x000fe40000011403 */
[--C-:B------:R-:W-:Y:S02]  /*0c10*/  SHF.R.S32.HI R10, RZ, 0x2, R9.reuse ;  /* 0x00000002ff0a7819 */ /* 0x100fe40000011409 */
[----:B------:R-:W-:Y:S01]  /*0c20*/  SHF.R.S32.HI R11, RZ, 0x1f, R9 ;  /* 0x0000001fff0b7819 */ /* 0x000fe20000011409 */
[----:B------:R-:W-:-:S03]  /*0c30*/  IMAD.HI R6, R3, 0x55555556, RZ ;  /* 0x5555555603067827 */ /* 0x000fc600078e02ff */
[----:B------:R-:W-:Y:S02]  /*0c40*/  LEA.HI R11, R11, R10, RZ, 0x3 ;  /* 0x0000000a0b0b7211 */ /* 0x000fe400078f18ff */
[----:B------:R-:W-:Y:S02]  /*0c50*/  LEA.HI R8, R8, R12, RZ, 0x5 ;  /* 0x0000000c08087211 */ /* 0x000fe400078f28ff */
[----:B------:R-:W-:Y:S02]  /*0c60*/  LOP3.LUT R11, R11, 0xfffffff8, RZ, 0xc0, !PT ;  /* 0xfffffff80b0b7812 */ /* 0x000fe400078ec0ff */
[----:B------:R-:W-:Y:S02]  /*0c70*/  LEA.HI R6, R6, R6, RZ, 0x1 ;  /* 0x0000000606067211 */ /* 0x000fe400078f08ff */
[----:B------:R-:W-:Y:S02]  /*0c80*/  IADD3 R11, R10, -R11, RZ ;  /* 0x8000000b0a0b7210 */ /* 0x000fe40007ffe0ff */
[----:B------:R-:W-:Y:S01]  /*0c90*/  SHF.R.S32.HI R8, RZ, 0x5, R8 ;  /* 0x00000005ff087819 */ /* 0x000fe20000011408 */
[----:B------:R-:W-:Y:S01]  /*0ca0*/  IMAD R6, R6, -0x3, R3 ;  /* 0xfffffffd06067824 */ /* 0x000fe200078e0203 */
[----:B------:R-:W-:-:S03]  /*0cb0*/  LEA.HI R4, R0, R13, RZ, 0x4 ;  /* 0x0000000d00047211 */ /* 0x000fc600078f20ff */
[----:B------:R-:W-:Y:S01]  /*0cc0*/  IMAD R11, R8, 0x10, R11 ;  /* 0x00000010080b7824 */ /* 0x000fe200078e020b */
[----:B------:R-:W-:-:S03]  /*0cd0*/  LEA.HI R5, R0, R13, RZ, 0x5 ;  /* 0x0000000d00057211 */ /* 0x000fc600078f28ff */
[----:B------:R-:W-:Y:S01]  /*0ce0*/  IMAD R3, R6, 0x40, R11 ;  /* 0x0000004006037824 */ /* 0x000fe200078e020b */
[----:B------:R-:W-:Y:S02]  /*0cf0*/  SHF.R.S32.HI R7, RZ, 0x4, R4 ;  /* 0x00000004ff077819 */ /* 0x000fe40000011404 */
[----:B------:R-:W-:Y:S02]  /*0d00*/  SHF.R.S32.HI R15, RZ, 0x5, R5 ;  /* 0x00000005ff0f7819 */ /* 0x000fe40000011405 */
[C---:B------:R-:W-:Y:S01]  /*0d10*/  LOP3.LUT R5, R4.reuse, 0x3fffff0, RZ, 0xc0, !PT ;  /* 0x03fffff004057812 */ /* 0x040fe200078ec0ff */
[----:B------:R0:W-:Y:S01]  /*0d20*/  STL [R1+0x28], R3 ;  /* 0x0000280301007387 */ /* 0x0001e20000100800 */
[----:B------:R-:W-:-:S03]  /*0d30*/  LEA.HI R4, R4, R7, RZ, 0x1 ;  /* 0x0000000704047211 */ /* 0x000fc600078f08ff */
[----:B------:R-:W-:Y:S01]  /*0d40*/  IMAD.IADD R5, R13, 0x1, -R5 ;  /* 0x000000010d057824 */ /* 0x000fe200078e0a05 */
[----:B------:R-:W-:Y:S02]  /*0d50*/  LOP3.LUT R4, R4, 0x1ffffffe, RZ, 0xc0, !PT ;  /* 0x1ffffffe04047812 */ /* 0x000fe400078ec0ff */
[----:B0-----:R-:W-:-:S04]  /*0d60*/  LEA.HI R3, R0, R13, RZ, 0x2 ;  /* 0x0000000d00037211 */ /* 0x001fc800078f10ff */
[----:B------:R-:W-:Y:S01]  /*0d70*/  SHF.R.S32.HI R19, RZ, 0x2, R3 ;  /* 0x00000002ff137819 */ /* 0x000fe20000011403 */
[----:B------:R-:W-:Y:S02]  /*0d80*/  IMAD.IADD R4, R7, 0x1, -R4 ;  /* 0x0000000107047824 */ /* 0x000fe400078e0a04 */
[----:B------:R-:W-:Y:S02]  /*0d90*/  IMAD R5, R15, 0x10, R5 ;  /* 0x000000100f057824 */ /* 0x000fe400078e0205 */
[----:B------:R-:W-:Y:S02]  /*0da0*/  VIADD R8, R19, 0x60 ;  /* 0x0000006013087836 */ /* 0x000fe40000000000 */
[----:B------:R-:W-:Y:S01]  /*0db0*/  IMAD R7, R5, 0x8, R4 ;  /* 0x0000000805077824 */ /* 0x000fe200078e0204 */
[----:B------:R-:W-:Y:S02]  /*0dc0*/  LEA.HI R0, R0, R13, RZ, 0x3 ;  /* 0x0000000d00007211 */ /* 0x000fe400078f18ff */
[----:B------:R-:W-:-:S02]  /*0dd0*/  SHF.R.S32.HI R5, RZ, 0x1f, R8 ;  /* 0x0000001fff057819 */ /* 0x000fc40000011408 */
[----:B------:R-:W-:Y:S02]  /*0de0*/  LOP3.LUT R4, R3, 0xfffffffc, RZ, 0xc0, !PT ;  /* 0xfffffffc03047812 */ /* 0x000fe400078ec0ff */
[----:B------:R-:W-:Y:S02]  /*0df0*/  LEA.HI R5, R5, R8, RZ, 0x3 ;  /* 0x0000000805057211 */ /* 0x000fe400078f18ff */
[----:B------:R-:W-:Y:S01]  /*0e00*/  LOP3.LUT R0, R0, 0x1ffffff8, RZ, 0xc0, !PT ;  /* 0x1ffffff800007812 */ /* 0x000fe200078ec0ff */
[----:B------:R-:W-:Y:S01]  /*0e10*/  IMAD.IADD R4, R13, 0x1, -R4 ;  /* 0x000000010d047824 */ /* 0x000fe200078e0a04 */
[----:B------:R-:W-:Y:S01]  /*0e20*/  SHF.R.S32.HI R6, RZ, 0x1f, R3 ;  /* 0x0000001fff067819 */ /* 0x000fe20000011403 */
[----:B------:R-:W-:Y:S02]  /*0e30*/  IMAD.SHL.U32 R3, R8, 0x40, RZ ;  /* 0x0000004008037824 */ /* 0x000fe400078e00ff */
[----:B------:R-:W-:Y:S02]  /*0e40*/  IMAD.SHL.U32 R5, R5, 0x40, RZ ;  /* 0x0000004005057824 */ /* 0x000fe400078e00ff */
[----:B------:R-:W-:Y:S01]  /*0e50*/  IMAD.IADD R0, R13, 0x1, -R0 ;  /* 0x000000010d007824 */ /* 0x000fe200078e0a00 */
[----:B------:R-:W-:Y:S01]  /*0e60*/  LEA.HI R6, R6, R19, RZ, 0x3 ;  /* 0x0000001306067211 */ /* 0x000fe200078f18ff */
[----:B------:R-:W-:Y:S01]  /*0e70*/  IMAD.SHL.U32 R16, R4, 0x8, RZ ;  /* 0x0000000804107824 */ /* 0x000fe200078e00ff */
[----:B------:R-:W-:-:S02]  /*0e80*/  LOP3.LUT R3, R3, 0x1c0, RZ, 0xc0, !PT ;  /* 0x000001c003037812 */ /* 0x000fc400078ec0ff */
[----:B------:R-:W-:Y:S02]  /*0e90*/  SHF.R.S32.HI R4, RZ, 0x1f, R19 ;  /* 0x0000001fff047819 */ /* 0x000fe40000011413 */
[----:B------:R-:W-:Y:S02]  /*0ea0*/  LOP3.LUT R4, R5, 0xfffffe00, RZ, 0xc0, !PT ;  /* 0xfffffe0005047812 */ /* 0x000fe400078ec0ff */
[----:B------:R-:W-:Y:S02]  /*0eb0*/  SHF.L.U32 R0, R0, 0x3, RZ ;  /* 0x0000000300007819 */ /* 0x000fe400000006ff */
[----:B------:R-:W-:Y:S01]  /*0ec0*/  LOP3.LUT R6, R6, 0xfffffff8, RZ, 0xc0, !PT ;  /* 0xfffffff806067812 */ /* 0x000fe200078ec0ff */
[----:B------:R-:W-:Y:S01]  /*0ed0*/  STL [R1+0x38], RZ ;  /* 0x000038ff01007387 */ /* 0x000fe20000100800 */
[----:B------:R-:W-:Y:S02]  /*0ee0*/  SHF.R.U32.HI R8, RZ, 0x3, R3 ;  /* 0x00000003ff087819 */ /* 0x000fe40000011603 */
[----:B------:R-:W-:Y:S01]  /*0ef0*/  LOP3.LUT R3, R3, 0x38, R16, 0xf8, !PT ;  /* 0x0000003803037812 */ /* 0x000fe200078ef810 */
[----:B------:R-:W-:Y:S01]  /*0f00*/  STL [R1+0x20], R4 ;  /* 0x0000200401007387 */ /* 0x000fe20000100800 */
[----:B------:R-:W-:-:S03]  /*0f10*/  LOP3.LUT R9, R9, 0x7ffffffc, RZ, 0xc0, !PT ;  /* 0x7ffffffc09097812 */ /* 0x000fc600078ec0ff */
[----:B------:R0:W-:Y:S01]  /*0f20*/  STL [R1+0x34], R0 ;  /* 0x0000340001007387 */ /* 0x0001e20000100800 */
[----:B------:R-:W-:Y:S01]  /*0f30*/  LOP3.LUT R3, R4, R3, R8, 0xf6, !PT ;  /* 0x0000000304037212 */ /* 0x000fe200078ef608 */
[----:B------:R-:W-:Y:S02]  /*0f40*/  IMAD.IADD R5, R12, 0x1, -R9 ;  /* 0x000000010c057824 */ /* 0x000fe400078e0a09 */
[----:B0-----:R-:W-:Y:S02]  /*0f50*/  IMAD.IADD R0, R19, 0x1, -R6 ;  /* 0x0000000113007824 */ /* 0x001fe400078e0a06 */
[----:B------:R-:W-:-:S03]  /*0f60*/  IMAD.SHL.U32 R4, R7, 0x8, RZ ;  /* 0x0000000807047824 */ /* 0x000fc600078e00ff */
[----:B------:R0:W-:Y:S04]  /*0f70*/  STL [R1+0x1c], R0 ;  /* 0x00001c0001007387 */ /* 0x0001e80000100800 */
[----:B------:R1:W-:Y:S01]  /*0f80*/  STL [R1+0x24], R5 ;  /* 0x0000240501007387 */ /* 0x0003e20000100800 */
[----:B0-----:R-:W-:-:S05]  /*0f90*/  IMAD R0, R3, 0x2, R2 ;  /* 0x0000000203007824 */ /* 0x001fca00078e0202 */
[----:B------:R1:W-:Y:S04]  /*0fa0*/  STL [R1+0x40], R0 ;  /* 0x0000400001007387 */ /* 0x0003e80000100800 */
[----:B------:R1:W-:Y:S01]  /*0fb0*/  STL [R1+0x44], R4 ;  /* 0x0000440401007387 */ /* 0x0003e20000100800 */
[----:B------:R-:W-:Y:S01]  /*0fc0*/  CS2R R22, SRZ ;  /* 0x0000000000167805 */ /* 0x000fe2000001ff00 */
[----:B------:R-:W-:Y:S01]  /*0fd0*/  IMAD.MOV.U32 R156, RZ, RZ, RZ ;  /* 0x000000ffff9c7224 */ /* 0x000fe200078e00ff */
[----:B------:R-:W-:Y:S02]  /*0fe0*/  MOV R18, RZ ;  /* 0x000000ff00127202 */ /* 0x000fe40000000f00 */
[----:B-12---:R-:W-:-:S07]  /*0ff0*/  LOP3.LUT R157, R14, 0x1, RZ, 0xfc, !PT ;  /* 0x000000010e9d7812 */ /* 0x006fce00078efcff */
.L_x_2053:
[----:B0----5:R-:W0:Y:S02]  /*1000*/  LDC.64 R4, c[0x0][0xc60] ;  /* 0x00031800ff047b82 */ /* 0x021e240000000a00 */
[----:B0-----:R-:W-:-:S05]  /*1010*/  IMAD.WIDE R4, R155, 0x4, R4 ;  /* 0x000000049b047825 */ /* 0x001fca00078e0204 */
[----:B-12---:R-:W2:Y:S01]  /*1020*/  LDG.E R10, desc[UR40][R4.64] ;  /* 0x00000028040a7981 */ /* 0x006ea2000c1e1900 */
[----:B------:R-:W-:Y:S05]  /*1030*/  YIELD ;  /* 0x0000000000007946 */ /* 0x000fea0003800000 */
[----:B------:R-:W-:Y:S01]  /*1040*/  ULDC.64 UR4, c[0x0][0xa28] ;  /* 0x00028a0000047ab9 */ /* 0x000fe20000000a00 */
[----:B------:R-:W-:Y:S01]  /*1050*/  ULDC.64 UR8, c[0x0][0xa18] ;  /* 0x0002860000087ab9 */ /* 0x000fe20000000a00 */
[----:B------:R-:W-:Y:S01]  /*1060*/  ISETP.NE.U32.AND P1, PT, RZ, UR4, PT ;  /* 0x00000004ff007c0c */ /* 0x000fe2000bf25070 */
[----:B------:R-:W-:Y:S01]  /*1070*/  IMAD.MOV.U32 R3, RZ, RZ, RZ ;  /* 0x000000ffff037224 */ /* 0x000fe200078e00ff */
[----:B------:R-:W-:Y:S01]  /*1080*/  ULDC.64 UR6, c[0x0][0xa08] ;  /* 0x0002820000067ab9 */ /* 0x000fe20000000a00 */
[----:B------:R-:W-:-:S02]  /*1090*/  MOV R31, RZ ;  /* 0x000000ff001f7202 */ /* 0x000fc40000000f00 */
[----:B------:R-:W-:Y:S02]  /*10a0*/  ISETP.NE.AND.EX P1, PT, RZ, UR5, PT, P1 ;  /* 0x00000005ff007c0c */ /* 0x000fe4000bf25310 */
[----:B------:R-:W-:-:S04]  /*10b0*/  ISETP.NE.U32.AND P0, PT, RZ, UR6, PT ;  /* 0x00000006ff007c0c */ /* 0x000fc8000bf05070 */
[----:B------:R-:W-:Y:S02]  /*10c0*/  ISETP.NE.AND.EX P0, PT, RZ, UR7, PT, P0 ;  /* 0x00000007ff007c0c */ /* 0x000fe4000bf05300 */
[----:B--2---:R-:W-:Y:S01]  /*10d0*/  SHF.R.S32.HI R0, RZ, 0x1f, R10 ;  /* 0x0000001fff007819 */ /* 0x004fe2000001140a */
[----:B------:R-:W-:-:S04]  /*10e0*/  IMAD.SHL.U32 R32, R10, 0x4, RZ ;  /* 0x000000040a207824 */ /* 0x000fc800078e00ff */
        /* <DEDUP_REMOVED lines=15> */
[----:B------:R-:W2:Y:S01]  /*11e0*/  @P2 LDG.E R11, desc[UR40][R4.64] ;  /* 0x00000028040b2981 */ /* 0x000ea2000c1e1900 */
        /* <DEDUP_REMOVED lines=8> */
[----:B------:R-:W-:Y:S02]  /*1270*/  IMAD.U32 R30, RZ, RZ, UR4 ;  /* 0x00000004ff1e7e24 */ /* 0x000fe4000f8e00ff */
[----:B------:R-:W-:Y:S01]  /*1280*/  IMAD.MOV.U32 R29, RZ, RZ, R10 ;  /* 0x000000ffff1d7224 */ /* 0x000fe200078e000a */
[----:B--2---:R0:W-:Y:S01]  /*1290*/  STL [R1+0x10], R11 ;  /* 0x0000100b01007387 */ /* 0x0041e20000100800 */
[----:B------:R-:W-:Y:S05]  /*12a0*/  @P2 BRA `(.L_x_1899) ;  /* 0x0000000000282947 */ /* 0x000fea0003800000 */
[----:B------:R-:W-:Y:S02]  /*12b0*/  ULDC.64 UR4, c[0x0][0xa00] ;  /* 0x0002800000047ab9 */ /* 0x000fe40000000a00 */
[----:B------:R-:W-:-:S04]  /*12c0*/  ISETP.NE.U32.AND P1, PT, RZ, UR4, PT ;  /* 0x00000004ff007c0c */ /* 0x000fc8000bf25070 */
[----:B------:R-:W-:-:S13]  /*12d0*/  ISETP.NE.AND.EX P1, PT, RZ, UR5, PT, P1 ;  /* 0x00000005ff007c0c */ /* 0x000fda000bf25310 */
[----:B------:R-:W-:Y:S05]  /*12e0*/  @!P1 BRA `(.L_x_1899) ;  /* 0x0000000000189947 */ /* 0x000fea0003800000 */
[----:B------:R-:W1:Y:S02]  /*12f0*/  LDC.64 R4, c[0x0][0xa00] ;  /* 0x00028000ff047b82 */ /* 0x000e640000000a00 */
[----:B-1----:R-:W-:-:S05]  /*1300*/  IMAD.WIDE R4, R29, 0x4, R4 ;  /* 0x000000041d047825 */ /* 0x002fca00078e0204 */
[----:B------:R-:W2:Y:S04]  /*1310*/  LDG.E R0, desc[UR40][R4.64] ;  /* 0x0000002804007981 */ /* 0x000ea8000c1e1900 */
[----:B0-----:R-:W2:Y:S02]  /*1320*/  LDG.E R7, desc[UR40][R4.64+0x4] ;  /* 0x0000042804077981 */ /* 0x001ea4000c1e1900 */
[----:B--2---:R-:W-:-:S05]  /*1330*/  IMAD.IADD R11, R7, 0x1, -R0 ;  /* 0x00000001070b7824 */ /* 0x004fca00078e0a00 */
[----:B------:R1:W-:Y:S02]  /*1340*/  STL [R1+0x10], R11 ;  /* 0x0000100b01007387 */ /* 0x0003e40000100800 */
.L_x_1899:
[----:B------:R-:W-:Y:S01]  /*1350*/  ULDC.64 UR4, c[0x0][0xa20] ;  /* 0x0002880000047ab9 */ /* 0x000fe20000000a00 */
[----:B------:R2:W-:Y:S01]  /*1360*/  STL [R1+0x3c], R153 ;  /* 0x00003c9901007387 */ /* 0x0005e20000100800 */
[----:B------:R-:W-:-:S03]  /*1370*/  ISETP.NE.U32.AND P1, PT, RZ, UR4, PT ;  /* 0x00000004ff007c0c */ /* 0x000fc6000bf25070 */
[----:B------:R2:W-:Y:S01]  /*1380*/  STL [R1+0x30], R154 ;  /* 0x0000309a01007387 */ /* 0x0005e20000100800 */
[----:B------:R-:W-:-:S13]  /*1390*/  ISETP.NE.AND.EX P1, PT, RZ, UR5, PT, P1 ;  /* 0x00000005ff007c0c */ /* 0x000fda000bf25310 */
[----:B--2---:R-:W-:Y:S05]  /*13a0*/  @!P1 BRA `(.L_x_1900) ;  /* 0x0000000000109947 */ /* 0x004fea0003800000 */
[----:B------:R-:W-:-:S04]  /*13b0*/  IADD3 R4, P0, R32, UR4, RZ ;  /* 0x0000000420047c10 */ /* 0x000fc8000ff1e0ff */
[----:B------:R-:W-:-:S05]  /*13c0*/  IADD3.X R5, R33, UR5, RZ, P0, !PT ;  /* 0x0000000521057c10 */ /* 0x000fca00087fe4ff */
[----:B------:R2:W5:Y:S01]  /*13d0*/  LDG.E R30, desc[UR40][R4.64] ;  /* 0x00000028041e7981 */ /* 0x000562000c1e1900 */
[----:B------:R-:W-:Y:S05]  /*13e0*/  BRA `(.L_x_1901) ;  /* 0x0000000000107947 */ /* 0x000fea0003800000 */
.L_x_1900:
[----:B------:R-:W-:Y:S05]  /*13f0*/  @!P0 BRA `(.L_x_1901) ;  /* 0x00000000000c8947 */ /* 0x000fea0003800000 */
[----:B------:R-:W2:Y:S04]  /*1400*/  LDG.E R5, desc[UR40][R8.64] ;  /* 0x0000002808057981 */ /* 0x000ea8000c1e1900 */
[----:B------:R-:W2:Y:S02]  /*1410*/  LDG.E R30, desc[UR40][R8.64+0x4] ;  /* 0x00000428081e7981 */ /* 0x000ea4000c1e1900 */
[----:B--2---:R-:W-:-:S07]  /*1420*/  IMAD.IADD R30, R30, 0x1, -R5 ;  /* 0x000000011e1e7824 */ /* 0x004fce00078e0a05 */
.L_x_1901:
[----:B------:R-:W-:Y:S02]  /*1430*/  ULDC.64 UR4, c[0x0][0xa10] ;  /* 0x0002840000047ab9 */ /* 0x000fe40000000a00 */
[----:B------:R-:W-:-:S04]  /*1440*/  ISETP.NE.U32.AND P0, PT, RZ, UR4, PT ;  /* 0x00000004ff007c0c */ /* 0x000fc8000bf05070 */
[----:B------:R-:W-:Y:S01]  /*1450*/  ISETP.NE.AND.EX P0, PT, RZ, UR5, PT, P0 ;  /* 0x00000005ff007c0c */ /* 0x000fe2000bf05300 */
[----:B0-----:R-:W-:Y:S01]  /*1460*/  IMAD.MOV.U32 R8, RZ, RZ, 0xc0 ;  /* 0x000000c0ff087424 */ /* 0x001fe200078e00ff */
[----:B------:R-:W-:-:S11]  /*1470*/  ULDC.64 UR4, c[0x0][0xa30] ;  /* 0x00028c0000047ab9 */ /* 0x000fd60000000a00 */
[----:B--2---:R-:W0:Y:S02]  /*1480*/  @P0 LDC.64 R4, c[0x0][0xa10] ;  /* 0x00028400ff040b82 */ /* 0x004e240000000a00 */
[----:B0-----:R-:W-:-:S05]  /*1490*/  @P0 IMAD.WIDE R4, R29, 0x4, R4 ;  /* 0x000000041d040825 */ /* 0x001fca00078e0204 */
[----:B------:R-:W2:Y:S04]  /*14a0*/  @P0 LDG.E R0, desc[UR40][R4.64] ;  /* 0x0000002804000981 */ /* 0x000ea8000c1e1900 */
[----:B------:R-:W2:Y:S01]  /*14b0*/  @P0 LDG.E R9, desc[UR40][R4.64+0x4] ;  /* 0x0000042804090981 */ /* 0x000ea2000c1e1900 */
[----:B------:R-:W-:Y:S02]  /*14c0*/  ISETP.NE.U32.AND P1, PT, RZ, UR4, PT ;  /* 0x00000004ff007c0c */ /* 0x000fe4000bf25070 */
[----:B-----5:R-:W-:Y:S02]  /*14d0*/  MOV R24, R30 ;  /* 0x0000001e00187202 */ /* 0x020fe40000000f00 */
[----:B------:R-:W-:-:S13]  /*14e0*/  ISETP.NE.AND.EX P1, PT, RZ, UR5, PT, P1 ;  /* 0x00000005ff007c0c */ /* 0x000fda000bf25310 */
[----:B------:R-:W-:-:S04]  /*14f0*/  @P1 IADD3 R6, P2, R32, UR4, RZ ;  /* 0x0000000420061c10 */ /* 0x000fc8000ff5e0ff */
[----:B------:R-:W-:-:S05]  /*1500*/  @P1 IADD3.X R7, R33, UR5, RZ, P2, !PT ;  /* 0x0000000521071c10 */ /* 0x000fca00097fe4ff */
[----:B------:R0:W5:Y:S01]  /*1510*/  @P1 LDG.E R24, desc[UR40][R6.64] ;  /* 0x0000002806181981 */ /* 0x000162000c1e1900 */
[----:B--2---:R-:W-:Y:S02]  /*1520*/  @P0 IMAD.IADD R28, R9, 0x1, -R0 ;  /* 0x00000001091c0824 */ /* 0x004fe400078e0a00 */
[----:B------:R-:W-:Y:S02]  /*1530*/  IMAD.IADD R9, R30, 0x1, -R3 ;  /* 0x000000011e097824 */ /* 0x000fe400078e0a03 */
[----:B------:R-:W-:Y:S02]  /*1540*/  IMAD R3, R153, R8, 0x13f ;  /* 0x0000013f99037424 */ /* 0x000fe400078e0208 */
[----:B------:R-:W-:Y:S02]  /*1550*/  IMAD.IADD R10, R9, 0x1, R28 ;  /* 0x00000001090a7824 */ /* 0x000fe400078e021c */
[----:B------:R-:W-:Y:S02]  /*1560*/  IMAD.MOV R27, RZ, RZ, -R9 ;  /* 0x000000ffff1b7224 */ /* 0x000fe400078e0a09 */
[C---:B------:R-:W-:Y:S01]  /*1570*/  VIADD R0, R10.reuse, 0x7f ;  /* 0x0000007f0a007836 */ /* 0x040fe20000000000 */
[----:B------:R-:W-:Y:S01]  /*1580*/  IADD3 R4, R10, R3, -R11 ;  /* 0x000000030a047210 */ /* 0x000fe20007ffe80b */
[----:B------:R0:W-:Y:S01]  /*1590*/  STL [R1+0x18], R10 ;  /* 0x0000180a01007387 */ /* 0x0001e20000100800 */
[----:B------:R-:W-:-:S02]  /*15a0*/  VIMNMX R27, RZ, R27, !PT ;  /* 0x0000001bff1b7248 */ /* 0x000fc40007fe0100 */
[----:B------:R-:W-:Y:S02]  /*15b0*/  SHF.R.S32.HI R3, RZ, 0x1f, R0 ;  /* 0x0000001fff037819 */ /* 0x000fe40000011400 */
[----:B------:R-:W-:Y:S02]  /*15c0*/  SHF.R.S32.HI R5, RZ, 0x1f, R4 ;  /* 0x0000001fff057819 */ /* 0x000fe40000011404 */
[----:B------:R-:W-:Y:S02]  /*15d0*/  LEA.HI R3, R3, R0, RZ, 0x7 ;  /* 0x0000000003037211 */ /* 0x000fe400078f38ff */
[----:B------:R-:W-:Y:S02]  /*15e0*/  LEA.HI R5, R5, R4, RZ, 0x7 ;  /* 0x0000000405057211 */ /* 0x000fe400078f38ff */
[----:B------:R-:W-:Y:S02]  /*15f0*/  SHF.R.S32.HI R3, RZ, 0x7, R3 ;  /* 0x00000007ff037819 */ /* 0x000fe40000011403 */
[----:B------:R-:W-:-:S04]  /*1600*/  SHF.R.S32.HI R152, RZ, 0x7, R5 ;  /* 0x00000007ff987819 */ /* 0x000fc80000011405 */
[----:B------:R-:W-:-:S04]  /*1610*/  VIMNMX R152, R3, R152, PT ;  /* 0x0000009803987248 */ /* 0x000fc80003fe0100 */
[----:B------:R-:W-:-:S04]  /*1620*/  LEA R3, R152, -R9, 0x7 ;  /* 0x8000000998037211 */ /* 0x000fc800078e38ff */
[----:B------:R-:W-:-:S04]  /*1630*/  VIMNMX R0, R3, R28, PT ;  /* 0x0000001c03007248 */ /* 0x000fc80003fe0100 */
[----:B------:R-:W-:Y:S02]  /*1640*/  ISETP.GT.AND P0, PT, R0, R27, PT ;  /* 0x0000001b0000720c */ /* 0x000fe40003f04270 */
[----:B------:R-:W-:-:S05]  /*1650*/  SHF.R.U32.HI R27, RZ, 0x7, R27 ;  /* 0x00000007ff1b7819 */ /* 0x000fca000001161b */
[----:B------:R-:W-:-:S06]  /*1660*/  IMAD.MOV.U32 R26, RZ, RZ, R27 ;  /* 0x000000ffff1a7224 */ /* 0x000fcc00078e001b */
[----:B------:R-:W-:-:S05]  /*1670*/  @P0 VIADD R0, R0, 0x7f ;  /* 0x0000007f00000836 */ /* 0x000fca0000000000 */
[----:B------:R-:W-:-:S04]  /*1680*/  @P0 SHF.R.S32.HI R3, RZ, 0x1f, R0 ;  /* 0x0000001fff030819 */ /* 0x000fc80000011400 */
[----:B------:R-:W-:-:S04]  /*1690*/  @P0 LEA.HI R3, R3, R0, RZ, 0x7 ;  /* 0x0000000003030211 */ /* 0x000fc800078f38ff */
[----:B------:R-:W-:Y:S02]  /*16a0*/  @P0 SHF.R.S32.HI R26, RZ, 0x7, R3 ;  /* 0x00000007ff1a0819 */ /* 0x000fe40000011403 */
[----:B------:R-:W-:Y:S02]  /*16b0*/  PLOP3.LUT P0, PT, PT, PT, PT, 0x80, 0x0 ;  /* 0x000000000000781c */ /* 0x000fe40003f0f070 */
[----:B------:R-:W-:-:S13]  /*16c0*/  ISETP.GT.AND P1, PT, R26, R27, PT ;  /* 0x0000001b1a00720c */ /* 0x000fda0003f24270 */
[----:B0-----:R-:W-:Y:S05]  /*16d0*/  @!P1 BRA `(.L_x_1902) ;  /* 0x0000003c00c09947 */ /* 0x001fea0003800000 */
        /* <DEDUP_REMOVED lines=11> */
[----:B------:R-:W-:Y:S01]  /*1790*/  IMAD.U32 R10, RZ, RZ, UR6 ;  /* 0x00000006ff0a7e24 */ /* 0x000fe2000f8e00ff */
[----:B------:R-:W-:Y:S01]  /*17a0*/  MOV R7, UR5 ;  /* 0x0000000500077c02 */ /* 0x000fe20008000f00 */
[----:B------:R-:W-:Y:S02]  /*17b0*/  IMAD.U32 R6, RZ, RZ, UR4 ;  /* 0x00000004ff067e24 */ /* 0x000fe4000f8e00ff */
[----:B-1----:R-:W-:-:S02]  /*17c0*/  IMAD.U32 R11, RZ, RZ, UR7 ;  /* 0x00000007ff0b7e24 */ /* 0x002fc4000f8e00ff */
[----:B------:R-:W-:Y:S02]  /*17d0*/  IMAD.MOV.U32 R8, RZ, RZ, 0x70 ;  /* 0x00000070ff087424 */ /* 0x000fe400078e00ff */
[----:B------:R-:W-:Y:S02]  /*17e0*/  IMAD.MOV.U32 R12, RZ, RZ, 0x1 ;  /* 0x00000001ff0c7424 */ /* 0x000fe400078e00ff */
[----:B0-----:R-:W-:-:S07]  /*17f0*/  IMAD.MOV.U32 R13, RZ, RZ, RZ ;  /* 0x000000ffff0d7224 */ /* 0x001fce00078e00ff */
[----:B------:R-:W-:-:S07]  /*1800*/  LEPC R20, `(.L_x_1904) ;  /* 0x000000001014794e */ /* 0x000fce0000000000 */
[----:B--2--5:R-:W-:Y:S05]  /*1810*/  CALL.ABS.NOINC R14 ;  /* 0x000000000e007343 */ /* 0x024fea0003c00000 */
.L_x_1904:
[----:B------:R-:W-:Y:S05]  /*1820*/  BSYNC B6 ;  /* 0x0000000000067941 */ /* 0x000fea0003800000 */
.L_x_1903:
[----:B------:R-:W-:Y:S01]  /*1830*/  VIADD R25, R2, 0x400 ;  /* 0x0000040002197836 */ /* 0x000fe20000000000 */
[----:B------:R-:W-:Y:S04]  /*1840*/  BSSY B6, `(.L_x_1905) ;  /* 0x0000013000067945 */ /* 0x000fe80003800000 */
[----:B------:R-:W-:-:S13]  /*1850*/  LOP3.LUT P0, RZ, R25, 0x3ff, RZ, 0xc0, !PT ;  /* 0x000003ff19ff7812 */ /* 0x000fda000780c0ff */
[----:B------:R-:W-:Y:S05]  /*1860*/  @!P0 BRA `(.L_x_1906) ;  /* 0x0000000000408947 */ /* 0x000fea0003800000 */
[----:B------:R-:W-:Y:S01]  /*1870*/  MOV R0, 0x0 ;  /* 0x0000000000007802 */ /* 0x000fe20000000f00 */
[----:B------:R-:W-:Y:S01]  /*1880*/  ULDC.64 UR4, c[0x4][0xa8] ;  /* 0x01002a0000047ab9 */ /* 0x000fe20000000a00 */
[----:B------:R-:W-:Y:S01]  /*1890*/  ULDC.64 UR6, c[0x4][0x18] ;  /* 0x0100060000067ab9 */ /* 0x000fe20000000a00 */
[----:B------:R-:W-:Y:S01]  /*18a0*/  MOV R4, UR4 ;  /* 0x0000000400047c02 */ /* 0x000fe20008000f00 */
[----:B------:R0:W2:Y:S01]  /*18b0*/  LDC.64 R14, c[0x4][R0] ;  /* 0x01000000000e7b82 */ /* 0x0000a20000000a00 */
[----:B------:R-:W-:Y:S01]  /*18c0*/  IMAD.U32 R5, RZ, RZ, UR5 ;  /* 0x00000005ff057e24 */ /* 0x000fe2000f8e00ff */
[----:B------:R-:W-:Y:S01]  /*18d0*/  ULDC.64 UR4, c[0x4][0xb0] ;  /* 0x01002c0000047ab9 */ /* 0x000fe20000000a00 */
[----:B------:R-:W-:Y:S01]  /*18e0*/  IMAD.U32 R10, RZ, RZ, UR6 ;  /* 0x00000006ff0a7e24 */ /* 0x000fe2000f8e00ff */
[----:B------:R-:W-:Y:S01]  /*18f0*/  MOV R12, 0x1 ;  /* 0x00000001000c7802 */ /* 0x000fe20000000f00 */
[----:B------:R-:W-:Y:S02]  /*1900*/  IMAD.U32 R6, RZ, RZ, UR4 ;  /* 0x00000004ff067e24 */ /* 0x000fe4000f8e00ff */
[----:B------:R-:W-:-:S02]  /*1910*/  IMAD.U32 R7, RZ, RZ, UR5 ;  /* 0x00000005ff077e24 */ /* 0x000fc4000f8e00ff */
[----:B-1----:R-:W-:Y:S02]  /*1920*/  IMAD.U32 R11, RZ, RZ, UR7 ;  /* 0x00000007ff0b7e24 */ /* 0x002fe4000f8e00ff */
[----:B------:R-:W-:Y:S02]  /*1930*/  IMAD.MOV.U32 R8, RZ, RZ, 0x70 ;  /* 0x00000070ff087424 */ /* 0x000fe400078e00ff */
[----:B0-----:R-:W-:-:S07]  /*1940*/  IMAD.MOV.U32 R13, RZ, RZ, RZ ;  /* 0x000000ffff0d7224 */ /* 0x001fce00078e00ff */
[----:B------:R-:W-:-:S07]  /*1950*/  LEPC R20, `(.L_x_1906) ;  /* 0x000000001014794e */ /* 0x000fce0000000000 */
[----:B--2--5:R-:W-:Y:S05]  /*1960*/  CALL.ABS.NOINC R14 ;  /* 0x000000000e007343 */ /* 0x024fea0003c00000 */
.L_x_1906:
[----:B------:R-:W-:Y:S05]  /*1970*/  BSYNC B6 ;  /* 0x0000000000067941 */ /* 0x000fea0003800000 */
.L_x_1905:
[----:B------:R-:W-:Y:S01]  /*1980*/  ULDC.64 UR4, c[0x0][0x9f8] ;  /* 0x00027e0000047ab9 */ /* 0x000fe20000000a00 */
[----:B------:R-:W2:Y:S01]  /*1990*/  LDL R34, [R1+0x1c] ;  /* 0x00001c0001227983 */ /* 0x000ea20000100800 */
[----:B------:R-:W-:Y:S01]  /*19a0*/  ISETP.NE.U32.AND P0, PT, RZ, UR4, PT ;  /* 0x00000004ff007c0c */ /* 0x000fe2000bf05070 */
[----:B------:R-:W0:Y:S08]  /*19b0*/  LDC R0, c[0x0][0x428] ;  /* 0x00010a00ff007b82 */ /* 0x000e300000000800 */
[----:B------:R-:W3:Y:S01]  /*19c0*/  LDC.64 R74, c[0x0][0x2f0] ;  /* 0x0000bc00ff4a7b82 */ /* 0x000ee20000000a00 */
[----:B------:R-:W-:Y:S01]  /*19d0*/  ISETP.NE.AND.EX P0, PT, RZ, UR5, PT, P0 ;  /* 0x00000005ff007c0c */ /* 0x000fe2000bf05300 */
[----:B------:R-:W4:Y:S01]  /*19e0*/  LDL.LU R40, [R1+0x8] ;  /* 0x0000080001287983 */ /* 0x000f220000300800 */
[----:B------:R-:W-:Y:S01]  /*19f0*/  IMAD.IADD R14, R31, 0x1, R30 ;  /* 0x000000011f0e7824 */ /* 0x000fe200078e021e */
[----:B------:R-:W-:Y:S01]  /*1a00*/  ULDC.64 UR6, c[0x0][0xa08] ;  /* 0x0002820000067ab9 */ /* 0x000fe20000000a00 */
[----:B------:R-:W1:Y:S03]  /*1a10*/  S2R R20, SR_TID.X ;  /* 0x0000000000147919 */ /* 0x000e660000002100 */
[----:B------:R-:W2:Y:S06]  /*1a20*/  LDC.64 R72, c[0x0][0x3d8] ;  /* 0x0000f600ff487b82 */ /* 0x000eac0000000a00 */
[----:B------:R-:W-:-:S02]  /*1a30*/  @P0 IADD3 R4, P1, R32, UR4, RZ ;  /* 0x0000000420040c10 */ /* 0x000fc4000ff3e0ff */
[----:B------:R-:W4:Y:S02]  /*1a40*/  LDL R32, [R1+0x20] ;  /* 0x0000200001207983 */ /* 0x000f240000100800 */
[----:B------:R-:W-:Y:S01]  /*1a50*/  @P0 IADD3.X R5, R33, UR5, RZ, P1, !PT ;  /* 0x0000000521050c10 */ /* 0x000fe20008ffe4ff */
[----:B------:R-:W-:-:S04]  /*1a60*/  ULDC.64 UR4, c[0x0][0x2f8] ;  /* 0x0000be0000047ab9 */ /* 0x000fc80000000a00 */
[----:B------:R3:W4:Y:S01]  /*1a70*/  @P0 LDG.E R29, desc[UR40][R4.64] ;  /* 0x00000028041d0981 */ /* 0x000722000c1e1900 */
[----:B0-----:R-:W-:Y:S02]  /*1a80*/  ISETP.NE.AND P0, PT, R0, 0x1, PT ;  /* 0x000000010000780c */ /* 0x001fe40003f05270 */
[----:B------:R-:W-:Y:S02]  /*1a90*/  SHF.R.S32.HI R37, RZ, 0x1f, R14 ;  /* 0x0000001fff257819 */ /* 0x000fe4000001140e */
[----:B------:R-:W-:Y:S02]  /*1aa0*/  SHF.R.S32.HI R17, RZ, 0x1f, R16 ;  /* 0x0000001fff117819 */ /* 0x000fe40000011410 */
[----:B------:R-:W-:Y:S01]  /*1ab0*/  SHF.R.S32.HI R36, RZ, 0x1f, R19 ;  /* 0x0000001fff247819 */ /* 0x000fe20000011413 */
[-C--:B---3--:R-:W-:Y:S02]  /*1ac0*/  IMAD R6, R37, R74.reuse, RZ ;  /* 0x0000004a25067224 */ /* 0x088fe400078e02ff */
[----:B------:R-:W-:-:S04]  /*1ad0*/  IMAD.WIDE.U32 R4, R14, R74, RZ ;  /* 0x0000004a0e047225 */ /* 0x000fc800078e00ff */
[----:B------:R-:W0:Y:S01]  /*1ae0*/  @P0 LDC R3, c[0x0][0x42c] ;  /* 0x00010b00ff030b82 */ /* 0x000e220000000800 */
[----:B-1----:R-:W-:Y:S01]  /*1af0*/  SHF.R.U32.HI R38, RZ, 0x7, R20 ;  /* 0x00000007ff267819 */ /* 0x002fe20000011614 */
[----:B------:R-:W-:-:S03]  /*1b00*/  VIADD R21, R20, 0xffffff80 ;  /* 0xffffff8014157836 */ /* 0x000fc60000000000 */
[----:B------:R-:W-:Y:S02]  /*1b10*/  ISETP.NE.AND P6, PT, R38, 0x1, PT ;  /* 0x000000012600780c */ /* 0x000fe40003fc5270 */
[----:B------:R-:W-:Y:S01]  /*1b20*/  SHF.R.S32.HI R20, RZ, 0x1f, R21 ;  /* 0x0000001fff147819 */ /* 0x000fe20000011415 */
[----:B------:R-:W1:Y:S03]  /*1b30*/  @P0 LDC R7, c[0x0][0x430] ;  /* 0x00010c00ff070b82 */ /* 0x000e660000000800 */
[----:B------:R-:W-:Y:S01]  /*1b40*/  LEA.HI R20, R20, R21, RZ, 0x2 ;  /* 0x0000001514147211 */ /* 0x000fe200078f10ff */
[----:B------:R-:W3:Y:S03]  /*1b50*/  S2R R39, SR_TID.X ;  /* 0x0000000000277919 */ /* 0x000ee60000002100 */
[----:B------:R-:W-:-:S05]  /*1b60*/  LOP3.LUT R20, R20, 0xfffffffc, RZ, 0xc0, !PT ;  /* 0xfffffffc14147812 */ /* 0x000fca00078ec0ff */
[----:B------:R-:W-:Y:S02]  /*1b70*/  IMAD.IADD R20, R21, 0x1, -R20 ;  /* 0x0000000115147824 */ /* 0x000fe400078e0a14 */
[----:B0-----:R-:W-:-:S04]  /*1b80*/  @P0 IMAD.HI.U32 R0, R154, R3, RZ ;  /* 0x000000039a000227 */ /* 0x001fc800078e00ff */
[----:B------:R-:W-:Y:S02]  /*1b90*/  IMAD R3, R14, R75, R6 ;  /* 0x0000004b0e037224 */ /* 0x000fe400078e0206 */
[----:B------:R-:W-:Y:S01]  /*1ba0*/  IMAD.SHL.U32 R56, R20, 0x4, RZ ;  /* 0x0000000414387824 */ /* 0x000fe200078e00ff */
[----:B-1----:R-:W-:Y:S01]  /*1bb0*/  @P0 SHF.R.U32.HI R154, RZ, R7, R0 ;  /* 0x00000007ff9a0219 */ /* 0x002fe20000011600 */
[----:B------:R-:W-:Y:S01]  /*1bc0*/  IMAD.IADD R5, R5, 0x1, R3 ;  /* 0x0000000105057824 */ /* 0x000fe200078e0203 */
[----:B------:R-:W-:Y:S01]  /*1bd0*/  ISETP.NE.U32.AND P0, PT, RZ, UR6, PT ;  /* 0x00000006ff007c0c */ /* 0x000fe2000bf05070 */
[----:B------:R-:W-:Y:S01]  /*1be0*/  IMAD.WIDE.U32 R6, R19, R74, R16 ;  /* 0x0000004a13067225 */ /* 0x000fe200078e0010 */
[----:B------:R-:W-:Y:S02]  /*1bf0*/  SHF.R.S32.HI R9, RZ, 0x1f, R154 ;  /* 0x0000001fff097819 */ /* 0x000fe4000001149a */
[----:B------:R-:W-:Y:S01]  /*1c00*/  ISETP.NE.AND.EX P0, PT, RZ, UR7, PT, P0 ;  /* 0x00000007ff007c0c */ /* 0x000fe2000bf05300 */
[----:B------:R-:W-:-:S04]  /*1c10*/  IMAD.WIDE.U32 R4, R154, UR4, R4 ;  /* 0x000000049a047c25 */ /* 0x000fc8000f8e0004 */
[----:B------:R-:W-:-:S04]  /*1c20*/  IMAD R3, R9, UR4, RZ ;  /* 0x0000000409037c24 */ /* 0x000fc8000f8e02ff */
[----:B------:R-:W-:Y:S01]  /*1c30*/  IMAD R3, R154, UR5, R3 ;  /* 0x000000059a037c24 */ /* 0x000fe2000f8e0203 */
[----:B------:R-:W-:-:S03]  /*1c40*/  ULDC.64 UR4, c[0x0][0x300] ;  /* 0x0000c00000047ab9 */ /* 0x000fc60000000a00 */
[----:B------:R-:W-:Y:S01]  /*1c50*/  IMAD.IADD R5, R5, 0x1, R3 ;  /* 0x0000000105057824 */ /* 0x000fe200078e0203 */
[----:B------:R-:W-:Y:S02]  /*1c60*/  SHF.R.S32.HI R57, RZ, 0x1f, R56 ;  /* 0x0000001fff397819 */ /* 0x000fe40000011438 */
[----:B---3--:R-:W-:Y:S01]  /*1c70*/  IADD3 R39, R39, -0x80, RZ ;  /* 0xffffff8027277810 */ /* 0x008fe20007ffe0ff */
[----:B------:R-:W-:Y:S02]  /*1c80*/  VIADD R67, R16, 0x20 ;  /* 0x0000002010437836 */ /* 0x000fe40000000000 */
[----:B------:R-:W-:Y:S01]  /*1c90*/  VIADD R65, R38, 0x8 ;  /* 0x0000000826417836 */ /* 0x000fe20000000000 */
[----:B--2---:R-:W-:Y:S02]  /*1ca0*/  LOP3.LUT P1, RZ, R34, 0x4, RZ, 0xc0, !PT ;  /* 0x0000000422ff7812 */ /* 0x004fe4000782c0ff */
[----:B----4-:R-:W-:Y:S02]  /*1cb0*/  SEL R55, R29, RZ, !P0 ;  /* 0x000000ff1d377207 */ /* 0x010fe40004000000 */
[----:B------:R-:W-:-:S02]  /*1cc0*/  SHF.R.S32.HI R0, RZ, 0x1f, R29 ;  /* 0x0000001fff007819 */ /* 0x000fc4000001141d */
[----:B------:R-:W0:Y:S01]  /*1cd0*/  LDC R29, c[0x0][0x3d4] ;  /* 0x0000f500ff1d7b82 */ /* 0x000e220000000800 */
[----:B------:R-:W-:Y:S01]  /*1ce0*/  IMAD.WIDE.U32 R58, R55, UR4, R4 ;  /* 0x00000004373a7c25 */ /* 0x000fe2000f8e0004 */
[----:B------:R-:W-:Y:S02]  /*1cf0*/  SEL R10, R0, RZ, !P0 ;  /* 0x000000ff000a7207 */ /* 0x000fe40004000000 */
[----:B------:R-:W-:-:S03]  /*1d00*/  IADD3 R77, P0, R58, R6, RZ ;  /* 0x000000063a4d7210 */ /* 0x000fc60007f1e0ff */
[----:B------:R-:W-:Y:S01]  /*1d10*/  IMAD R0, R10, UR4, RZ ;  /* 0x000000040a007c24 */ /* 0x000fe2000f8e02ff */
[----:B------:R-:W1:Y:S03]  /*1d20*/  LDC.64 R4, c[0x0][0x3e8] ;  /* 0x0000fa00ff047b82 */ /* 0x000e660000000a00 */
[----:B------:R-:W-:Y:S01]  /*1d30*/  IMAD R3, R55, UR5, R0 ;  /* 0x0000000537037c24 */ /* 0x000fe2000f8e0200 */
[----:B------:R-:W-:Y:S05]  /*1d40*/  @!P6 WARPSYNC.ALL ;  /* 0x000000000000e948 */ /* 0x000fea0003800000 */
[----:B------:R-:W-:Y:S01]  /*1d50*/  ULDC.64 UR4, c[0x0][0x320] ;  /* 0x0000c80000047ab9 */ /* 0x000fe20000000a00 */
[----:B------:R-:W-:-:S02]  /*1d60*/  IMAD R0, R36, R74, RZ ;  /* 0x0000004a24007224 */ /* 0x000fc400078e02ff */
[----:B------:R-:W-:Y:S02]  /*1d70*/  IMAD R9, R9, UR4, RZ ;  /* 0x0000000409097c24 */ /* 0x000fe4000f8e02ff */
[----:B------:R-:W-:Y:S02]  /*1d80*/  IMAD R11, R19, R75, R0 ;  /* 0x0000004b130b7224 */ /* 0x000fe400078e0200 */
[C---:B------:R-:W-:Y:S02]  /*1d90*/  IMAD R13, R154.reuse, UR5, R9 ;  /* 0x000000059a0d7c24 */ /* 0x040fe4000f8e0209 */
[----:B------:R-:W-:Y:S01]  /*1da0*/  IMAD.WIDE.U32 R8, R154, UR4, R16 ;  /* 0x000000049a087c25 */ /* 0x000fe2000f8e0010 */
[----:B------:R-:W-:-:S03]  /*1db0*/  ULDC.64 UR4, c[0x0][0x328] ;  /* 0x0000ca0000047ab9 */ /* 0x000fc60000000a00 */
[----:B------:R-:W-:Y:S01]  /*1dc0*/  IMAD.IADD R78, R59, 0x1, R3 ;  /* 0x000000013b4e7824 */ /* 0x000fe200078e0203 */
[----:B------:R-:W-:Y:S01]  /*1dd0*/  IADD3 R9, R9, R13, RZ ;  /* 0x0000000d09097210 */ /* 0x000fe20007ffe0ff */
[----:B------:R-:W-:Y:S02]  /*1de0*/  IMAD R0, R36, R72, RZ ;  /* 0x0000004824007224 */ /* 0x000fe400078e02ff */
[----:B------:R-:W-:Y:S01]  /*1df0*/  IMAD R3, R10, UR4, RZ ;  /* 0x000000040a037c24 */ /* 0x000fe2000f8e02ff */
[----:B------:R-:W-:Y:S01]  /*1e00*/  IADD3.X R76, R78, R7, R11, P0, !PT ;  /* 0x000000074e4c7210 */ /* 0x000fe200007fe40b */
[----:B------:R-:W-:Y:S01]  /*1e10*/  IMAD R15, R19, R73, R0 ;  /* 0x00000049130f7224 */ /* 0x000fe200078e0200 */
[----:B0-----:R-:W-:Y:S01]  /*1e20*/  ISETP.GE.AND P0, PT, R16, R29, PT ;  /* 0x0000001d1000720c */ /* 0x001fe20003f06270 */
[----:B-1----:R-:W-:Y:S02]  /*1e30*/  IMAD R0, R36, R4, RZ ;  /* 0x0000000424007224 */ /* 0x002fe400078e02ff */
[----:B------:R-:W-:Y:S01]  /*1e40*/  IMAD R35, R55, UR5, R3 ;  /* 0x0000000537237c24 */ /* 0x000fe2000f8e0203 */
[----:B------:R-:W-:Y:S01]  /*1e50*/  SEL R3, R29, RZ, P0 ;  /* 0x000000ff1d037207 */ /* 0x000fe20000000000 */
[----:B------:R-:W-:Y:S01]  /*1e60*/  IMAD.WIDE.U32 R54, R55, UR4, R8 ;  /* 0x0000000437367c25 */ /* 0x000fe2000f8e0008 */
[----:B------:R-:W-:Y:S01]  /*1e70*/  LOP3.LUT R40, R40, 0xfffffffb, RZ, 0xc0, !PT ;  /* 0xfffffffb28287812 */ /* 0x000fe200078ec0ff */
[----:B------:R-:W-:-:S02]  /*1e80*/  ULDC UR4, c[0x0][0x2e4] ;  /* 0x0000b90000047ab9 */ /* 0x000fc40000000800 */
[C---:B------:R-:W-:Y:S02]  /*1e90*/  IMAD R21, R19.reuse, R5, R0 ;  /* 0x0000000513157224 */ /* 0x040fe400078e0200 */
[----:B------:R-:W-:-:S04]  /*1ea0*/  IMAD.WIDE.U32 R8, R19, R4, R56 ;  /* 0x0000000413087225 */ /* 0x000fc800078e0038 */
[----:B------:R-:W-:Y:S01]  /*1eb0*/  IMAD.WIDE.U32 R10, R19, R72, R16 ;  /* 0x00000048130a7225 */ /* 0x000fe200078e0010 */
[----:B------:R-:W-:-:S03]  /*1ec0*/  IADD3 R9, R9, R21, RZ ;  /* 0x0000001509097210 */ /* 0x000fc60007ffe0ff */
[----:B------:R-:W-:Y:S02]  /*1ed0*/  IMAD.IADD R11, R15, 0x1, R11 ;  /* 0x000000010f0b7824 */ /* 0x000fe400078e020b */
[----:B------:R-:W-:-:S04]  /*1ee0*/  IMAD.WIDE.U32 R6, R19, R72, R56 ;  /* 0x0000004813067225 */ /* 0x000fc800078e0038 */
[----:B------:R-:W-:Y:S01]  /*1ef0*/  IMAD.IADD R3, R16, 0x1, R3 ;  /* 0x0000000110037824 */ /* 0x000fe200078e0203 */
[----:B------:R-:W-:Y:S01]  /*1f00*/  @P1 LOP3.LUT R40, R40, 0x4, RZ, 0xfc, !PT ;  /* 0x0000000428281812 */ /* 0x000fe200078efcff */
[----:B------:R-:W-:Y:S01]  /*1f10*/  IMAD.IADD R7, R7, 0x1, R15 ;  /* 0x0000000107077824 */ /* 0x000fe200078e020f */
[----:B-----5:R-:W-:Y:S01]  /*1f20*/  SHF.R.S32.HI R15, RZ, 0x1f, R24 ;  /* 0x0000001fff0f7819 */ /* 0x020fe20000011418 */
[----:B------:R-:W-:Y:S01]  /*1f30*/  IMAD.SHL.U32 R71, R34, 0x40, RZ ;  /* 0x0000004022477824 */ /* 0x000fe200078e00ff */
[----:B------:R-:W-:Y:S01]  /*1f40*/  SHF.R.S32.HI R0, RZ, 0x1f, R3 ;  /* 0x0000001fff007819 */ /* 0x000fe20000011403 */
[----:B------:R-:W-:-:S04]  /*1f50*/  IMAD.WIDE.U32 R52, R24, R72, R10 ;  /* 0x0000004818347225 */ /* 0x000fc800078e000a */
[----:B------:R-:W-:Y:S01]  /*1f60*/  IMAD.WIDE.U32 R10, R24, R4, R8 ;  /* 0x00000004180a7225 */ /* 0x000fe200078e0008 */
[----:B------:R-:W-:-:S03]  /*1f70*/  IADD3 R8, P1, R19, R14, RZ ;  /* 0x0000000e13087210 */ /* 0x000fc60007f3e0ff */
[----:B------:R-:W-:Y:S01]  /*1f80*/  VIADD R34, R19, 0x60 ;  /* 0x0000006013227836 */ /* 0x000fe20000000000 */
[----:B------:R-:W-:Y:S01]  /*1f90*/  LEA.HI R0, R0, R3, RZ, 0x3 ;  /* 0x0000000300007211 */ /* 0x000fe200078f18ff */
[----:B------:R-:W-:Y:S01]  /*1fa0*/  IMAD R3, R15, R72, RZ ;  /* 0x000000480f037224 */ /* 0x000fe200078e02ff */
[----:B------:R-:W-:Y:S01]  /*1fb0*/  LOP3.LUT R71, R71, 0x1c0, RZ, 0xc0, !PT ;  /* 0x000001c047477812 */ /* 0x000fe200078ec0ff */
[----:B------:R-:W-:Y:S01]  /*1fc0*/  IMAD.X R9, R36, 0x1, R37, P1 ;  /* 0x0000000124097824 */ /* 0x000fe200008e0625 */
[----:B------:R-:W-:Y:S02]  /*1fd0*/  SHF.R.S32.HI R66, RZ, 0x1f, R34 ;  /* 0x0000001fff427819 */ /* 0x000fe40000011422 */
[----:B------:R-:W-:Y:S02]  /*1fe0*/  SHF.R.S32.HI R34, RZ, 0x1f, R39 ;  /* 0x0000001fff227819 */ /* 0x000fe40000011427 */
[----:B------:R-:W-:Y:S01]  /*1ff0*/  IADD3 R36, R19, 0x60, RZ ;  /* 0x0000006013247810 */ /* 0x000fe20007ffe0ff */
[----:B------:R-:W-:Y:S01]  /*2000*/  IMAD R33, R24, R73, R3 ;  /* 0x0000004918217224 */ /* 0x000fe200078e0203 */
[----:B------:R-:W-:-:S02]  /*2010*/  SHF.R.U32.HI R68, RZ, 0x3, R71 ;  /* 0x00000003ff447819 */ /* 0x000fc40000011647 */
[----:B------:R-:W-:Y:S02]  /*2020*/  LOP3.LUT R3, R71, 0x18, R16, 0xf8, !PT ;  /* 0x0000001847037812 */ /* 0x000fe400078ef810 */
[----:B------:R-:W-:Y:S01]  /*2030*/  LEA.HI R34, R34, R39, RZ, 0x5 ;  /* 0x0000002722227211 */ /* 0x000fe200078f28ff */
[----:B------:R-:W-:Y:S01]  /*2040*/  IMAD.SHL.U32 R36, R36, 0x40, RZ ;  /* 0x0000004024247824 */ /* 0x000fe200078e00ff */
[----:B------:R-:W-:Y:S02]  /*2050*/  LOP3.LUT R3, R3, R68, RZ, 0x3c, !PT ;  /* 0x0000004403037212 */ /* 0x000fe400078e3cff */
[----:B------:R-:W-:Y:S02]  /*2060*/  SHF.R.S32.HI R34, RZ, 0x5, R34 ;  /* 0x00000005ff227819 */ /* 0x000fe40000011422 */
[----:B------:R-:W-:Y:S01]  /*2070*/  LOP3.LUT R36, R36, 0x1c0, RZ, 0xc0, !PT ;  /* 0x000001c024247812 */ /* 0x000fe200078ec0ff */
[----:B------:R-:W-:Y:S01]  /*2080*/  IMAD.SHL.U32 R64, R29, 0x2, RZ ;  /* 0x000000021d407824 */ /* 0x000fe200078e00ff */
[--C-:B------:R-:W-:Y:S01]  /*2090*/  SHF.R.S32.HI R60, RZ, 0x3, R0.reuse ;  /* 0x00000003ff3c7819 */ /* 0x100fe20000011400 */
[----:B------:R-:W-:Y:S01]  /*20a0*/  IMAD R63, R34, 0x200, R3 ;  /* 0x00000200223f7824 */ /* 0x000fe200078e0203 */
[----:B------:R-:W-:-:S02]  /*20b0*/  LOP3.LUT R3, R71, 0x38, R0, 0xf8, !PT ;  /* 0x0000003847037812 */ /* 0x000fc400078ef800 */
[----:B------:R-:W-:Y:S02]  /*20c0*/  LOP3.LUT R29, R0, 0xfffffff8, RZ, 0xc0, !PT ;  /* 0xfffffff8001d7812 */ /* 0x000fe400078ec0ff */
[----:B------:R-:W-:Y:S01]  /*20d0*/  LOP3.LUT R0, R36, 0x38, R0, 0xf8, !PT ;  /* 0x0000003824007812 */ /* 0x000fe200078ef800 */
[C---:B------:R-:W-:Y:S01]  /*20e0*/  VIADD R36, R19.reuse, 0x60 ;  /* 0x0000006013247836 */ /* 0x040fe20000000000 */
[----:B------:R0:W-:Y:S03]  /*20f0*/  STL [R1+0x8], R40 ;  /* 0x0000082801007387 */ /* 0x0001e60000100800 */
[----:B------:R-:W-:Y:S02]  /*2100*/  IMAD.SHL.U32 R36, R36, 0x40, RZ ;  /* 0x0000004024247824 */ /* 0x000fe400078e00ff */
[----:B------:R-:W-:-:S03]  /*2110*/  IMAD.WIDE.U32 R12, R19, R4, R16 ;  /* 0x00000004130c7225 */ /* 0x000fc600078e0010 */
[----:B------:R-:W-:Y:S01]  /*2120*/  LOP3.LUT R36, R36, 0x1c0, RZ, 0xc0, !PT ;  /* 0x000001c024247812 */ /* 0x000fe200078ec0ff */
[----:B------:R-:W-:Y:S01]  /*2130*/  IMAD.IADD R13, R21, 0x1, R13 ;  /* 0x00000001150d7824 */ /* 0x000fe200078e020d */
[----:B------:R-:W-:Y:S01]  /*2140*/  LOP3.LUT R3, R3, R68, RZ, 0x3c, !PT ;  /* 0x0000004403037212 */ /* 0x000fe200078e3cff */
[----:B------:R-:W-:Y:S01]  /*2150*/  IMAD R15, R15, R4, RZ ;  /* 0x000000040f0f7224 */ /* 0x000fe200078e02ff */
[----:B------:R-:W-:Y:S01]  /*2160*/  SHF.R.U32.HI R36, RZ, 0x3, R36 ;  /* 0x00000003ff247819 */ /* 0x000fe20000011624 */
[----:B------:R-:W-:Y:S01]  /*2170*/  IMAD.WIDE.U32 R30, R24, R72, R6 ;  /* 0x00000048181e7225 */ /* 0x000fe200078e0006 */
[----:B------:R-:W-:Y:S02]  /*2180*/  SHF.L.U64.HI R70, R4, 0x7, R5 ;  /* 0x0000000704467819 */ /* 0x000fe40000010205 */
[----:B------:R-:W-:Y:S01]  /*2190*/  LOP3.LUT R0, R0, R36, RZ, 0x3c, !PT ;  /* 0x0000002400007212 */ /* 0x000fe200078e3cff */
[C---:B------:R-:W-:Y:S02]  /*21a0*/  IMAD R15, R24.reuse, R5, R15 ;  /* 0x00000005180f7224 */ /* 0x040fe400078e020f */
[----:B------:R-:W-:Y:S01]  /*21b0*/  IMAD.WIDE.U32 R20, R24, R4, R12 ;  /* 0x0000000418147225 */ /* 0x000fe200078e000c */
[----:B------:R-:W-:-:S03]  /*21c0*/  SHF.L.U64.HI R75, R74, 0x7, R75 ;  /* 0x000000074a4b7819 */ /* 0x000fc6000001024b */
[----:B------:R-:W-:Y:S01]  /*21d0*/  IMAD.SHL.U32 R69, R4, 0x80, RZ ;  /* 0x0000008004457824 */ /* 0x000fe200078e00ff */
[----:B------:R-:W-:Y:S01]  /*21e0*/  SHF.L.U64.HI R73, R72, 0x7, R73 ;  /* 0x0000000748497819 */ /* 0x000fe20000010249 */
[----:B------:R-:W-:Y:S01]  /*21f0*/  IMAD R4, R34, 0x200, R3 ;  /* 0x0000020022047824 */ /* 0x000fe200078e0203 */
[----:B------:R-:W-:Y:S01]  /*2200*/  IADD3 R3, R32, R0, RZ ;  /* 0x0000000020037210 */ /* 0x000fe20007ffe0ff */
[----:B------:R-:W-:Y:S01]  /*2210*/  IMAD.SHL.U32 R74, R74, 0x80, RZ ;  /* 0x000000804a4a7824 */ /* 0x000fe200078e00ff */
[----:B------:R-:W-:Y:S01]  /*2220*/  ISETP.GE.AND P1, PT, R16, UR4, PT ;  /* 0x0000000410007c0c */ /* 0x000fe2000bf26270 */
[----:B------:R-:W-:Y:S01]  /*2230*/  IMAD.SHL.U32 R72, R72, 0x80, RZ ;  /* 0x0000008048487824 */ /* 0x000fe200078e00ff */
[----:B------:R-:W-:Y:S01]  /*2240*/  @!P6 BAR.SYNC.DEFER_BLOCKING 0x9, 0x100 ;  /* 0x024400000000eb1d */ /* 0x000fe20000010000 */
[----:B------:R-:W-:Y:S01]  /*2250*/  IMAD.IADD R62, R33, 0x1, R53 ;  /* 0x00000001213e7824 */ /* 0x000fe200078e0235 */
[----:B------:R-:W-:Y:S01]  /*2260*/  ISETP.GE.AND P2, PT, R67, UR4, PT ;  /* 0x0000000443007c0c */ /* 0x000fe2000bf46270 */
[----:B------:R-:W-:Y:S01]  /*2270*/  IMAD.IADD R61, R15, 0x1, R21 ;  /* 0x000000010f3d7824 */ /* 0x000fe200078e0215 */
[----:B------:R-:W-:Y:S01]  /*2280*/  SHF.R.S32.HI R5, RZ, 0x1f, R29 ;  /* 0x0000001fff057819 */ /* 0x000fe2000001141d */
[----:B------:R-:W-:-:S02]  /*2290*/  IMAD.IADD R7, R31, 0x1, R33 ;  /* 0x000000011f077824 */ /* 0x000fc400078e0221 */
[----:B------:R-:W-:Y:S02]  /*22a0*/  IMAD.IADD R6, R11, 0x1, R15 ;  /* 0x000000010b067824 */ /* 0x000fe400078e020f */
[----:B0-----:R-:W-:-:S07]  /*22b0*/  IMAD.IADD R0, R55, 0x1, R35 ;  /* 0x0000000137007824 */ /* 0x001fce00078e0223 */
.L_x_1956:
[----:B------:R-:W2:Y:S01]  /*22c0*/  LDL R35, [R1+0x1c] ;  /* 0x00001c0001237983 */ /* 0x000ea20000100800 */
[----:B------:R-:W0:Y:S03]  /*22d0*/  LDC.64 R86, c[0x0][0x2f0] ;  /* 0x0000bc00ff567b82 */ /* 0x000e260000000a00 */
[----:B------:R-:W3:Y:S01]  /*22e0*/  LDL.LU R34, [R1+0x8] ;  /* 0x0000080001227983 */ /* 0x000ee20000300800 */
[----:B------:R-:W-:Y:S01]  /*22f0*/  VIADD R32, R26, 0xffffffff ;  /* 0xffffffff1a207836 */ /* 0x000fe20000000000 */
[----:B------:R-:W-:Y:S05]  /*2300*/  YIELD ;  /* 0x0000000000007946 */ /* 0x000fea0003800000 */
[----:B------:R-:W1:Y:S01]  /*2310*/  LDC.64 R80, c[0x0][0x2d8] ;  /* 0x0000b600ff507b82 */ /* 0x000e620000000a00 */
[----:B------:R-:W-:Y:S01]  /*2320*/  SHF.R.S32.HI R79, RZ, 0x1f, R32 ;  /* 0x0000001fff4f7819 */ /* 0x000fe20000011420 */
[-C--:B------:R-:W-:Y:S01]  /*2330*/  IMAD R13, R75, R32.reuse, RZ ;  /* 0x000000204b0d7224 */ /* 0x080fe200078e02ff */
[----:B------:R-:W-:Y:S01]  /*2340*/  BSSY B0, `(.L_x_1907) ;  /* 0x00002d1000007945 */ /* 0x000fe20003800000 */
[----:B------:R-:W-:-:S04]  /*2350*/  IMAD.WIDE.U32 R84, R74, R32, RZ ;  /* 0x000000204a547225 */ /* 0x000fc800078e00ff */
[----:B------:R-:W-:Y:S01]  /*2360*/  IMAD R13, R79, R74, R13 ;  /* 0x0000004a4f0d7224 */ /* 0x000fe200078e020d */
[----:B------:R-:W4:Y:S01]  /*2370*/  LDC R88, c[0x0][0x3d4] ;  /* 0x0000f500ff587b82 */ /* 0x000f220000000800 */
[----:B------:R-:W-:Y:S02]  /*2380*/  IADD3 R15, P3, R77, R84, RZ ;  /* 0x000000544d0f7210 */ /* 0x000fe40007f7e0ff */
[----:B------:R-:W-:Y:S02]  /*2390*/  IMAD.IADD R85, R85, 0x1, R13 ;  /* 0x0000000155557824 */ /* 0x000fe400078e020d */
[----:B0-----:R-:W-:Y:S02]  /*23a0*/  IMAD R33, R87, 0x60, RZ ;  /* 0x0000006057217824 */ /* 0x001fe400078e02ff */
[----:B------:R-:W-:-:S04]  /*23b0*/  IMAD.WIDE.U32 R12, R86, 0x60, R84 ;  /* 0x00000060560c7825 */ /* 0x000fc800078e0054 */
[----:B------:R-:W-:Y:S01]  /*23c0*/  IMAD.X R26, R85, 0x1, R76, P3 ;  /* 0x00000001551a7824 */ /* 0x000fe200018e064c */
[----:B------:R-:W-:Y:S01]  /*23d0*/  IADD3 R14, P4, R77, R12, RZ ;  /* 0x0000000c4d0e7210 */ /* 0x000fe20007f9e0ff */
[----:B------:R-:W-:Y:S01]  /*23e0*/  IMAD R12, R22, 0x2000, R63 ;  /* 0x00002000160c7824 */ /* 0x000fe200078e023f */
[CC--:B-1----:R-:W-:Y:S02]  /*23f0*/  LEA R38, P3, R15.reuse, R80.reuse, 0x1 ;  /* 0x000000500f267211 */ /* 0x0c2fe400078608ff */
[----:B------:R-:W-:Y:S01]  /*2400*/  IADD3.X R13, R76, R13, R33, P4, !PT ;  /* 0x0000000d4c0d7210 */ /* 0x000fe200027fe421 */
[----:B------:R-:W-:Y:S01]  /*2410*/  VIADD R82, R12, 0x20 ;  /* 0x000000200c527836 */ /* 0x000fe20000000000 */
[----:B------:R-:W-:Y:S01]  /*2420*/  LEA R36, P4, R14, R80, 0x1 ;  /* 0x000000500e247211 */ /* 0x000fe200078808ff */
[----:B------:R-:W-:Y:S01]  /*2430*/  IMAD R83, R12, 0x2, R25 ;  /* 0x000000020c537824 */ /* 0x000fe200078e0219 */
[-C--:B------:R-:W-:Y:S01]  /*2440*/  LEA.HI.X R39, R15, R81.reuse, R26, 0x1, P3 ;  /* 0x000000510f277211 */ /* 0x080fe200018f0c1a */
[----:B------:R-:W-:Y:S01]  /*2450*/  IMAD.MOV.U32 R26, RZ, RZ, R32 ;  /* 0x000000ffff1a7224 */ /* 0x000fe200078e0020 */
[----:B------:R-:W-:-:S02]  /*2460*/  LEA.HI.X R37, R14, R81, R13, 0x1, P4 ;  /* 0x000000510e257211 */ /* 0x000fc400020f0c0d */
[----:B------:R-:W-:Y:S02]  /*2470*/  ISETP.GT.AND P4, PT, R32, R27, PT ;  /* 0x0000001b2000720c */ /* 0x000fe40003f84270 */
[----:B----4-:R-:W-:Y:S02]  /*2480*/  ISETP.GE.AND P3, PT, R88, 0x1, PT ;  /* 0x000000015800780c */ /* 0x010fe40003f66270 */
[----:B--2---:R-:W-:Y:S02]  /*2490*/  LOP3.LUT P5, RZ, R35, 0x4, RZ, 0xc0, !PT ;  /* 0x0000000423ff7812 */ /* 0x004fe400078ac0ff */
[----:B---3--:R-:W-:-:S07]  /*24a0*/  LOP3.LUT R34, R34, 0xfffffffd, RZ, 0xc0, !PT ;  /* 0xfffffffd22227812 */ /* 0x008fce00078ec0ff */
[----:B------:R-:W-:-:S05]  /*24b0*/  @P4 LOP3.LUT R34, R34, 0x2, RZ, 0xfc, !PT ;  /* 0x0000000222224812 */ /* 0x000fca00078efcff */
[----:B------:R0:W-:Y:S01]  /*24c0*/  STL [R1+0x8], R34 ;  /* 0x0000082201007387 */ /* 0x0001e20000100800 */
[----:B------:R-:W-:-:S05]  /*24d0*/  @P5 IADD3 R82, R12, -0x20, RZ ;  /* 0xffffffe00c525810 */ /* 0x000fca0007ffe0ff */
[----:B------:R-:W-:Y:S01]  /*24e0*/  IMAD R82, R82, 0x2, R25 ;  /* 0x0000000252527824 */ /* 0x000fe200078e0219 */
[----:B------:R-:W-:Y:S06]  /*24f0*/  @!P3 BRA `(.L_x_1908) ;  /* 0x00000028006cb947 */ /* 0x000fec0003800000 */
[----:B------:R-:W-:Y:S01]  /*2500*/  ULDC.U8 UR4, c[0x0][0x3f0] ;  /* 0x0000fc0000047ab9 */ /* 0x000fe20000000000 */
[-C--:B------:R-:W-:Y:S01]  /*2510*/  IMAD R13, R73, R32.reuse, RZ ;  /* 0x00000020490d7224 */ /* 0x080fe200078e02ff */
[----:B------:R-:W-:Y:S01]  /*2520*/  ISETP.NE.AND P3, PT, RZ, UR4, PT ;  /* 0x00000004ff007c0c */ /* 0x000fe2000bf65270 */
[----:B------:R-:W-:Y:S02]  /*2530*/  IMAD R12, R70, R32, RZ ;  /* 0x00000020460c7224 */ /* 0x000fe400078e02ff */
[C---:B------:R-:W-:Y:S02]  /*2540*/  IMAD R13, R79.reuse, R72, R13 ;  /* 0x000000484f0d7224 */ /* 0x040fe400078e020d */
        /* <DEDUP_REMOVED lines=15> */
[----:B0-----:R-:W-:Y:S02]  /*2640*/  CS2R R34, SRZ ;  /* 0x0000000000227805 */ /* 0x001fe4000001ff00 */
        /* <DEDUP_REMOVED lines=8> */
[----:B------:R-:W-:-:S04]  /*26d0*/  IADD3 R15, P3, R10, R44, RZ ;  /* 0x0000002c0a0f7210 */ /* 0x000fc80007f7e0ff */
[----:B------:R-:W-:Y:S02]  /*26e0*/  IADD3.X R48, R79, R6, RZ, P3, !PT ;  /* 0x000000064f307210 */ /* 0x000fe40001ffe4ff */
        /* <DEDUP_REMOVED lines=14> */
.L_x_1911:
[----:B------:R-:W-:Y:S05]  /*27d0*/  BSYNC B1 ;  /* 0x0000000000017941 */ /* 0x000fea0003800000 */
.L_x_1910:
        /* <DEDUP_REMOVED lines=26> */
[C---:B------:R-:W-:Y:S02]  /*2980*/  ISETP.GE.AND P3, PT, R56.reuse, R88, PT ;  /* 0x000000583800720c */ /* 0x040fe40003f66270 */
[----:B------:R-:W-:Y:S02]  /*2990*/  IADD3 R45, R56, 0x10, RZ ;  /* 0x00000010382d7810 */ /* 0x000fe40007ffe0ff */
[----:B------:R-:W-:Y:S02]  /*29a0*/  CS2R R32, SRZ ;  /* 0x0000000000207805 */ /* 0x000fe4000001ff00 */
[----:B------:R-:W-:-:S07]  /*29b0*/  CS2R R34, SRZ ;  /* 0x0000000000227805 */ /* 0x000fce000001ff00 */
[----:B------:R0:W5:Y:S04]  /*29c0*/  @!P3 LDG.E.64 R40, desc[UR40][R12.64] ;  /* 0x000000280c28b981 */ /* 0x000168000c1e1b00 */
[----:B------:R0:W5:Y:S01]  /*29d0*/  @!P3 LDG.E.64 R42, desc[UR40][R14.64] ;  /* 0x000000280e2ab981 */ /* 0x000162000c1e1b00 */
[----:B------:R-:W-:-:S13]  /*29e0*/  ISETP.GE.AND P3, PT, R45, R88, PT ;  /* 0x000000582d00720c */ /* 0x000fda0003f66270 */
[----:B------:R0:W5:Y:S04]  /*29f0*/  @!P3 LDG.E.64 R32, desc[UR40][R12.64+0x20] ;  /* 0x000020280c20b981 */ /* 0x000168000c1e1b00 */
[----:B------:R0:W5:Y:S02]  /*2a00*/  @!P3 LDG.E.64 R34, desc[UR40][R14.64+0x20] ;  /* 0x000020280e22b981 */ /* 0x000164000c1e1b00 */
.L_x_1913:
[----:B------:R-:W-:Y:S05]  /*2a10*/  BSYNC B1 ;  /* 0x0000000000017941 */ /* 0x000fea0003800000 */
.L_x_1912:
[----:B0-----:R-:W-:Y:S01]  /*2a20*/  IMAD.MOV.U32 R12, RZ, RZ, R80 ;  /* 0x000000ffff0c7224 */ /* 0x001fe200078e0050 */
[----:B------:R-:W-:Y:S01]  /*2a30*/  PRMT R87, R87, 0x5410, R86 ;  /* 0x0000541057577816 */ /* 0x000fe20000000056 */
[----:B------:R-:W-:Y:S01]  /*2a40*/  IMAD.MOV.U32 R13, RZ, RZ, R81 ;  /* 0x000000ffff0d7224 */ /* 0x000fe200078e0051 */
[----:B------:R-:W-:Y:S01]  /*2a50*/  ISETP.NE.AND P3, PT, R157, 0x3, PT ;  /* 0x000000039d00780c */ /* 0x000fe20003f65270 */
[----:B------:R-:W-:Y:S01]  /*2a60*/  IMAD.MOV.U32 R14, RZ, RZ, R84 ;  /* 0x000000ffff0e7224 */ /* 0x000fe200078e0054 */
[----:B------:R-:W-:Y:S01]  /*2a70*/  PRMT R86, R87, 0x7610, R86 ;  /* 0x0000761057567816 */ /* 0x000fe20000000056 */
[----:B------:R-:W-:Y:S01]  /*2a80*/  IMAD.MOV.U32 R15, RZ, RZ, R85 ;  /* 0x000000ffff0f7224 */ /* 0x000fe200078e0055 */
[----:B------:R-:W-:Y:S01]  /*2a90*/  PRMT R95, R12, 0x5410, R13 ;  /* 0x000054100c5f7816 */ /* 0x000fe2000000000d */
[----:B------:R-:W-:Y:S02]  /*2aa0*/  IMAD.MOV.U32 R13, RZ, RZ, R51 ;  /* 0x000000ffff0d7224 */ /* 0x000fe400078e0033 */
[----:B------:R-:W-:Y:S01]  /*2ab0*/  IMAD.MOV.U32 R12, RZ, RZ, R50 ;  /* 0x000000ffff0c7224 */ /* 0x000fe200078e0032 */
        /* <DEDUP_REMOVED lines=17> */
.L_x_1914:
[----:B------:R-:W-:Y:S01]  /*2bd0*/  IMAD R79, R22, 0x8, R2 ;  /* 0x00000008164f7824 */ /* 0x000fe200078e0202 */
[----:B------:R-:W-:Y:S01]  /*2be0*/  SHF.L.U32 R91, R156, 0x1f, RZ ;  /* 0x0000001f9c5b7819 */ /* 0x000fe200000006ff */
[----:B------:R-:W-:Y:S03]  /*2bf0*/  BSSY B1, `(.L_x_1915) ;  /* 0x0000003000017945 */ /* 0x000fe60003800000 */
[----:B------:R-:W0:Y:S02]  /*2c00*/  SYNCS.PHASECHK.TRANS64.TRYWAIT P6, [R79+URZ+0x16890], R91 ;  /* 0x0168905b4f0075a7 */ /* 0x000e2400080c017f */
[----:B0-----:R-:W-:Y:S05]  /*2c10*/  @!P6 BRA `(.L_x_1916) ;  /* 0x0000013800e0e947 */ /* 0x001fea0003800000 */
.L_x_2156:
[----:B------:R-:W-:Y:S05]  /*2c20*/  BSYNC B1 ;  /* 0x0000000000017941 */ /* 0x000fea0003800000 */
.L_x_1915:
        /* <DEDUP_REMOVED lines=49> */
.L_x_1922:
[----:B------:R-:W-:Y:S05]  /*2f40*/  BSYNC B3 ;  /* 0x0000000000037941 */ /* 0x000fea0003800000 */
.L_x_1921:
[----:B--2---:R1:W-:Y:S02]  /*2f50*/  STG.E.128 desc[UR40][R38.64], R12 ;  /* 0x0000000c26007986 */ /* 0x0043e4000c101d28 */
.L_x_1920:
[----:B------:R-:W-:Y:S05]  /*2f60*/  BSYNC B2 ;  /* 0x0000000000027941 */ /* 0x000fea0003800000 */
.L_x_1919:
        /* <DEDUP_REMOVED lines=47> */
.L_x_1924:
[----:B------:R-:W-:Y:S05]  /*3260*/  BSYNC B2 ;  /* 0x0000000000027941 */ /* 0x000fea0003800000 */
.L_x_1923:
[----:B--2---:R2:W-:Y:S02]  /*3270*/  STG.E.128 desc[UR40][R38.64+0x40], R12 ;  /* 0x0000400c26007986 */ /* 0x0045e4000c101d28 */
.L_x_1918:
[----:B------:R-:W-:Y:S05]  /*3280*/  BSYNC B1 ;  /* 0x0000000000017941 */ /* 0x000fea0003800000 */
.L_x_1917:
        /* <DEDUP_REMOVED lines=48> */
.L_x_1929:
[----:B------:R-:W-:Y:S05]  /*3590*/  BSYNC B2 ;  /* 0x0000000000027941 */ /* 0x000fea0003800000 */
.L_x_1928:
[----:B--2---:R3:W-:Y:S02]  /*35a0*/  STG.E.128 desc[UR40][R36.64], R12 ;  /* 0x0000000c24007986 */ /* 0x0047e4000c101d28 */
.L_x_1927:
[----:B------:R-:W-:Y:S05]  /*35b0*/  BSYNC B1 ;  /* 0x0000000000017941 */ /* 0x000fea0003800000 */
.L_x_1926:
[----:B------:R-:W-:Y:S05]  /*35c0*/  @P2 BRA `(.L_x_1925) ;  /* 0x0000001800a02947 */ /* 0x000fea0003800000 */
[----:B-123--:R1:W2:Y:S01]  /*35d0*/  LDS.128 R12, [R82+0x11000] ;  /* 0x01100000520c7984 */ /* 0x00e2a20000000c00 */
[----:B------:R-:W-:Y:S01]  /*35e0*/  VIADD R39, R56, 0x10 ;  /* 0x0000001038277836 */ /* 0x000fe20000000000 */
[----:B------:R-:W-:Y:S04]  /*35f0*/  BSSY B1, `(.L_x_1930) ;  /* 0x000002c000017945 */ /* 0x000fe80003800000 */
[----:B------:R-:W-:-:S13]  /*3600*/  ISETP.GE.AND P4, PT, R39, R88, PT ;  /* 0x000000582700720c */ /* 0x000fda0003f86270 */
[----:B-1----:R-:W-:Y:S05]  /*3610*/  @P4 BRA `(.L_x_1931) ;  /* 0x0000000000a44947 */ /* 0x002fea0003800000 */
[--C-:B------:R-:W-:Y:S02]  /*3620*/  SHF.R.U64 R39, R32, 0x10, R33.reuse ;  /* 0x0000001020277819 */ /* 0x100fe40000001221 */
[----:B------:R-:W-:Y:S02]  /*3630*/  SHF.R.U32.HI R38, RZ, 0x10, R33 ;  /* 0x00000010ff267819 */ /* 0x000fe40000011621 */
[--C-:B------:R-:W-:Y:S01]  /*3640*/  SHF.R.U64 R33, R34, 0x10, R35.reuse ;  /* 0x0000001022217819 */ /* 0x100fe20000001223 */
[----:B------:R-:W-:Y:S01]  /*3650*/  HADD2.F32 R34, -RZ, R39.H0_H0 ;  /* 0x20000027ff227230 */ /* 0x000fe20000004100 */
[----:B------:R-:W-:Y:S01]  /*3660*/  SHF.R.U32.HI R40, RZ, 0x10, R35 ;  /* 0x00000010ff287819 */ /* 0x000fe20000011623 */
[----:B------:R-:W-:Y:S01]  /*3670*/  HADD2.F32 R38, -RZ, R38.H0_H0 ;  /* 0x20000026ff267230 */ /* 0x000fe20000004100 */
[----:B--2---:R-:W-:Y:S01]  /*3680*/  MOV R32, R14 ;  /* 0x0000000e00207202 */ /* 0x004fe20000000f00 */
[----:B------:R-:W-:Y:S02]  /*3690*/  HADD2.F32 R35, -RZ, R33.H0_H0 ;  /* 0x20000021ff237230 */ /* 0x000fe40000004100 */
[----:B------:R-:W-:-:S02]  /*36a0*/  HADD2.F32 R14, -RZ, R13.H1_H1 ;  /* 0x3000000dff0e7230 */ /* 0x000fc40000004100 */
[----:B------:R-:W-:Y:S02]  /*36b0*/  HADD2.F32 R13, -RZ, R13.H0_H0 ;  /* 0x2000000dff0d7230 */ /* 0x000fe40000004100 */
[----:B------:R-:W-:Y:S02]  /*36c0*/  HADD2.F32 R40, -RZ, R40.H0_H0 ;  /* 0x20000028ff287230 */ /* 0x000fe40000004100 */
[-C--:B------:R-:W-:Y:S01]  /*36d0*/  FMUL.FTZ R42, R14, R35.reuse ;  /* 0x000000230e2a7220 */ /* 0x080fe20000410000 */
[--C-:B------:R-:W-:Y:S02]  /*36e0*/  HADD2.F32 R33, -RZ, R15.reuse.H1_H1 ;  /* 0x3000000fff217230 */ /* 0x100fe40000004100 */
[C---:B------:R-:W-:Y:S01]  /*36f0*/  FMUL.FTZ R35, R13.reuse, R35 ;  /* 0x000000230d237220 */ /* 0x040fe20000410000 */
[----:B------:R-:W-:Y:S02]  /*3700*/  HADD2.F32 R15, -RZ, R15.H0_H0 ;  /* 0x2000000fff0f7230 */ /* 0x000fe40000004100 */
[----:B------:R-:W-:Y:S01]  /*3710*/  FFMA.FTZ R42, R13, R34, -R42 ;  /* 0x000000220d2a7223 */ /* 0x000fe2000001082a */
[----:B------:R-:W-:-:S02]  /*3720*/  HADD2.F32 R13, -RZ, R12.H1_H1 ;  /* 0x3000000cff0d7230 */ /* 0x000fc40000004100 */
[----:B------:R-:W-:Y:S01]  /*3730*/  FFMA.FTZ R39, R14, R34, R35 ;  /* 0x000000220e277223 */ /* 0x000fe20000010023 */
[-C--:B------:R-:W-:Y:S01]  /*3740*/  FMUL.FTZ R46, R33, R40.reuse ;  /* 0x00000028212e7220 */ /* 0x080fe20000410000 */
[--C-:B------:R-:W-:Y:S02]  /*3750*/  HADD2.F32 R34, -RZ, R45.reuse.H0_H0 ;  /* 0x2000002dff227230 */ /* 0x100fe40000004100 */
[C---:B------:R-:W-:Y:S01]  /*3760*/  FMUL.FTZ R40, R15.reuse, R40 ;  /* 0x000000280f287220 */ /* 0x040fe20000410000 */
[----:B------:R-:W-:Y:S02]  /*3770*/  HADD2.F32 R45, -RZ, R45.H1_H1 ;  /* 0x3000002dff2d7230 */ /* 0x000fe40000004100 */
[-C--:B------:R-:W-:Y:S01]  /*3780*/  FFMA.FTZ R46, R15, R38.reuse, -R46 ;  /* 0x000000260f2e7223 */ /* 0x080fe2000001082e */
[----:B------:R-:W-:Y:S02]  /*3790*/  HADD2.F32 R14, -RZ, R32.H1_H1 ;  /* 0x30000020ff0e7230 */ /* 0x000fe40000004100 */
[----:B------:R-:W-:Y:S01]  /*37a0*/  FFMA.FTZ R43, R33, R38, R40 ;  /* 0x00000026212b7223 */ /* 0x000fe20000010028 */
[----:B------:R-:W-:-:S02]  /*37b0*/  HADD2.F32 R12, -RZ, R12.H0_H0 ;  /* 0x2000000cff0c7230 */ /* 0x000fc40000004100 */
[CC--:B------:R-:W-:Y:S01]  /*37c0*/  FMUL.FTZ R35, R13.reuse, R34.reuse ;  /* 0x000000220d237220 */ /* 0x0c0fe20000410000 */
[----:B------:R-:W-:Y:S02]  /*37d0*/  HADD2.F32 R32, -RZ, R32.H0_H0 ;  /* 0x20000020ff207230 */ /* 0x000fe40000004100 */
        /* <DEDUP_REMOVED lines=13> */
.L_x_1931:
[----:B------:R-:W-:Y:S05]  /*38b0*/  BSYNC B1 ;  /* 0x0000000000017941 */ /* 0x000fea0003800000 */
.L_x_1930:
[----:B--2---:R1:W-:Y:S01]  /*38c0*/  STG.E.128 desc[UR40][R36.64+0x40], R12 ;  /* 0x0000400c24007986 */ /* 0x0043e2000c101d28 */
[----:B------:R-:W-:Y:S05]  /*38d0*/  BRA `(.L_x_1925) ;  /* 0x0000001400dc7947 */ /* 0x000fea0003800000 */
.L_x_1909:
[C---:B------:R-:W-:Y:S02]  /*38e0*/  ISETP.GE.AND P3, PT, R19.reuse, R90, PT ;  /* 0x0000005a1300720c */ /* 0x040fe40003f66270 */
[----:B0-----:R-:W-:Y:S02]  /*38f0*/  CS2R R34, SRZ ;  /* 0x0000000000227805 */ /* 0x001fe4000001ff00 */
        /* <DEDUP_REMOVED lines=46> */
.L_x_1933:
[----:B------:R-:W-:Y:S05]  /*3be0*/  BSYNC B1 ;  /* 0x0000000000017941 */ /* 0x000fea0003800000 */
.L_x_1932:
[----:B-----5:R-:W-:Y:S01]  /*3bf0*/  IMAD.MOV.U32 R44, RZ, RZ, R38 ;  /* 0x000000ffff2c7224 */ /* 0x020fe200078e0026 */
[----:B------:R-:W-:Y:S01]  /*3c00*/  MOV R45, R39 ;  /* 0x00000027002d7202 */ /* 0x000fe20000000f00 */
[----:B------:R-:W-:Y:S01]  /*3c10*/  IMAD.MOV.U32 R46, RZ, RZ, R36 ;  /* 0x000000ffff2e7224 */ /* 0x000fe200078e0024 */
[----:B------:R-:W-:Y:S01]  /*3c20*/  ISETP.NE.AND P3, PT, R157, 0x3, PT ;  /* 0x000000039d00780c */ /* 0x000fe20003f65270 */
[----:B------:R-:W-:-:S03]  /*3c30*/  IMAD.MOV.U32 R47, RZ, RZ, R37 ;  /* 0x000000ffff2f7224 */ /* 0x000fc600078e0025 */
[----:B------:R-:W-:Y:S01]  /*3c40*/  PRMT R98, R46, 0x5410, R45 ;  /* 0x000054102e627816 */ /* 0x000fe2000000002d */
[----:B------:R-:W-:Y:S01]  /*3c50*/  IMAD.MOV.U32 R45, RZ, RZ, R43 ;  /* 0x000000ffff2d7224 */ /* 0x000fe200078e002b */
[----:B------:R-:W-:Y:S01]  /*3c60*/  PRMT R99, R44, 0x5410, R47 ;  /* 0x000054102c637816 */ /* 0x000fe2000000002f */
[----:B------:R-:W-:Y:S02]  /*3c70*/  IMAD.MOV.U32 R44, RZ, RZ, R42 ;  /* 0x000000ffff2c7224 */ /* 0x000fe400078e002a */
[----:B------:R-:W-:Y:S02]  /*3c80*/  IMAD.MOV.U32 R46, RZ, RZ, R40 ;  /* 0x000000ffff2e7224 */ /* 0x000fe400078e0028 */
[----:B------:R-:W-:-:S03]  /*3c90*/  IMAD.MOV.U32 R47, RZ, RZ, R41 ;  /* 0x000000ffff2f7224 */ /* 0x000fc600078e0029 */
[----:B------:R-:W-:Y:S01]  /*3ca0*/  PRMT R100, R44, 0x5410, R46 ;  /* 0x000054102c647816 */ /* 0x000fe2000000002e */
[----:B------:R-:W-:Y:S01]  /*3cb0*/  IMAD.MOV.U32 R46, RZ, RZ, R12 ;  /* 0x000000ffff2e7224 */ /* 0x000fe200078e000c */
[----:B------:R-:W-:Y:S01]  /*3cc0*/  PRMT R101, R45, 0x5410, R47 ;  /* 0x000054102d657816 */ /* 0x000fe2000000002f */
[----:B------:R-:W-:Y:S01]  /*3cd0*/  IMAD.MOV.U32 R45, RZ, RZ, R15 ;  /* 0x000000ffff2d7224 */ /* 0x000fe200078e000f */
        /* <DEDUP_REMOVED lines=9> */
[----:B------:R-:W-:Y:S02]  /*3d70*/  MOV R47, R33 ;  /* 0x00000021002f7202 */ /* 0x000fe40000000f00 */
[----:B------:R-:W-:Y:S02]  /*3d80*/  PRMT R102, R102, 0x5410, R44 ;  /* 0x0000541066667816 */ /* 0x000fe4000000002c */
[----:B------:R-:W-:Y:S02]  /*3d90*/  PRMT R107, R45, 0x7610, R107 ;  /* 0x000076102d6b7816 */ /* 0x000fe4000000006b */
[----:B------:R-:W-:Y:S02]  /*3da0*/  PRMT R106, R46, 0x7610, R106 ;  /* 0x000076102e6a7816 */ /* 0x000fe4000000006a */
[----:B------:R-:W-:Y:S01]  /*3db0*/  PRMT R109, R47, 0x7610, R109 ;  /* 0x000076102f6d7816 */ /* 0x000fe2000000006d */
[----:B------:R-:W-:Y:S06]  /*3dc0*/  @!P3 BRA `(.L_x_1934) ;  /* 0x000000000004b947 */ /* 0x000fec0003800000 */
[----:B------:R-:W-:Y:S01]  /*3dd0*/  BPT.TRAP 0x1 ;  /* 0x000000040000795c */ /* 0x000fe20000300000 */
.L_x_1934:
[----:B------:R-:W-:Y:S01]  /*3de0*/  IMAD R79, R22, 0x8, R2 ;  /* 0x00000008164f7824 */ /* 0x000fe200078e0202 */
[----:B------:R-:W-:Y:S01]  /*3df0*/  SHF.L.U32 R91, R156, 0x1f, RZ ;  /* 0x0000001f9c5b7819 */ /* 0x000fe200000006ff */
[----:B------:R-:W0:Y:S01]  /*3e00*/  LDC R93, c[0x0][0x2e4] ;  /* 0x0000b900ff5d7b82 */ /* 0x000e220000000800 */
[----:B------:R-:W-:Y:S02]  /*3e10*/  BSSY B1, `(.L_x_1935) ;  /* 0x0000004000017945 */ /* 0x000fe40003800000 */
[----:B------:R-:W1:Y:S01]  /*3e20*/  SYNCS.PHASECHK.TRANS64.TRYWAIT P5, [R79+URZ+0x16890], R91 ;  /* 0x0168905b4f0075a7 */ /* 0x000e6200080a017f */
[----:B0-----:R-:W-:Y:S01]  /*3e30*/  IMAD.IADD R95, R93, 0x1, -R64 ;  /* 0x000000015d5f7824 */ /* 0x001fe200078e0a40 */
[----:B-1----:R-:W-:Y:S06]  /*3e40*/  @!P5 BRA `(.L_x_1936) ;  /* 0x000001280068d947 */ /* 0x002fec0003800000 */
.L_x_2157:
[----:B------:R-:W-:Y:S05]  /*3e50*/  BSYNC B1 ;  /* 0x0000000000017941 */ /* 0x000fea0003800000 */
.L_x_1935:
        /* <DEDUP_REMOVED lines=23> */
[----:B------:R-:W-:Y:S01]  /*3fd0*/  IMAD R47, R46, 0x200, R45 ;  /* 0x000002002e2f7824 */ /* 0x000fe200078e022d */
[----:B------:R-:W-:-:S03]  /*3fe0*/  LEA R45, R22, R4, 0xd ;  /* 0x00000004162d7211 */ /* 0x000fc600078e68ff */
[----:B------:R-:W-:Y:S02]  /*3ff0*/  IMAD R47, R22, 0x2000, R47 ;  /* 0x00002000162f7824 */ /* 0x000fe400078e022f */
[--C-:B------:R-:W-:Y:S02]  /*4000*/  IMAD R45, R45, 0x2, R2.reuse ;  /* 0x000000022d2d7824 */ /* 0x100fe400078e0202 */
[----:B------:R-:W-:-:S04]  /*4010*/  IMAD R48, R47, 0x2, R2 ;  /* 0x000000022f307824 */ /* 0x000fc800078e0202 */
[----:B------:R-:W1:Y:S04]  /*4020*/  LDS.128 R44, [R45+0xe400] ;  /* 0x00e400002d2c7984 */ /* 0x000e680000000c00 */
[----:B------:R-:W2:Y:S01]  /*4030*/  LDS.128 R48, [R48+0xe400] ;  /* 0x00e4000030307984 */ /* 0x000ea20000000c00 */
[----:B------:R-:W-:Y:S05]  /*4040*/  @P4 BRA `(.L_x_1940) ;  /* 0x00000004004c4947 */ /* 0x000fea0003800000 */
[--C-:B------:R-:W-:Y:S01]  /*4050*/  SHF.R.U64 R32, R32, 0x10, R33.reuse ;  /* 0x0000001020207819 */ /* 0x100fe20000001221 */
[----:B------:R-:W-:Y:S01]  /*4060*/  HADD2.F32 R109, -RZ, R109.H0_H0 ;  /* 0x2000006dff6d7230 */ /* 0x000fe20000004100 */
[----:B------:R-:W-:Y:S01]  /*4070*/  SHF.R.U32.HI R33, RZ, 0x10, R33 ;  /* 0x00000010ff217819 */ /* 0x000fe20000011621 */
[----:B------:R-:W-:Y:S01]  /*4080*/  HADD2.F32 R104, -RZ, R104.H0_H0 ;  /* 0x20000068ff687230 */ /* 0x000fe20000004100 */
[--C-:B------:R-:W-:Y:S02]  /*4090*/  SHF.R.U64 R12, R12, 0x10, R13.reuse ;  /* 0x000000100c0c7819 */ /* 0x100fe4000000120d */
[----:B------:R-:W-:Y:S01]  /*40a0*/  SHF.R.U32.HI R103, RZ, 0x10, R13 ;  /* 0x00000010ff677819 */ /* 0x000fe2000001160d */
[----:B------:R-:W-:Y:S01]  /*40b0*/  HADD2.F32 R110, -RZ, R33.H0_H0 ;  /* 0x20000021ff6e7230 */ /* 0x000fe20000004100 */
[----:B------:R-:W-:Y:S02]  /*40c0*/  SHF.R.U64 R13, R14, 0x10, R15 ;  /* 0x000000100e0d7819 */ /* 0x000fe4000000120f */
[--C-:B------:R-:W-:Y:S01]  /*40d0*/  SHF.R.U64 R14, R34, 0x10, R35.reuse ;  /* 0x00000010220e7819 */ /* 0x100fe20000001223 */
[----:B-1----:R-:W-:Y:S01]  /*40e0*/  HADD2.F32 R34, -RZ, R45.H0_H0 ;  /* 0x2000002dff227230 */ /* 0x002fe20000004100 */
[----:B------:R-:W-:Y:S01]  /*40f0*/  SHF.R.U32.HI R105, RZ, 0x10, R35 ;  /* 0x00000010ff697819 */ /* 0x000fe20000011623 */
[--C-:B--2---:R-:W-:Y:S01]  /*4100*/  HADD2.F32 R35, -RZ, R49.reuse.H0_H0 ;  /* 0x20000031ff237230 */ /* 0x104fe20000004100 */
[----:B------:R-:W-:Y:S01]  /*4110*/  SHF.R.U32.HI R15, RZ, 0x10, R15 ;  /* 0x00000010ff0f7819 */ /* 0x000fe2000001160f */
[----:B------:R-:W-:-:S02]  /*4120*/  HADD2.F32 R49, -RZ, R49.H1_H1 ;  /* 0x30000031ff317230 */ /* 0x000fc40000004100 */
[CC--:B------:R-:W-:Y:S01]  /*4130*/  FMUL.FTZ R112, R34.reuse, R109.reuse ;  /* 0x0000006d22707220 */ /* 0x0c0fe20000410000 */
[----:B------:R-:W-:Y:S02]  /*4140*/  HADD2.F32 R45, -RZ, R45.H1_H1 ;  /* 0x3000002dff2d7230 */ /* 0x000fe40000004100 */
[----:B------:R-:W-:Y:S01]  /*4150*/  FMUL.FTZ R33, R35, R109 ;  /* 0x0000006d23217220 */ /* 0x000fe20000410000 */
[----:B------:R-:W-:Y:S02]  /*4160*/  HADD2.F32 R108, -RZ, R103.H0_H0 ;  /* 0x20000067ff6c7230 */ /* 0x000fe40000004100 */
[-C--:B------:R-:W-:Y:S01]  /*4170*/  FMUL.FTZ R114, R49, R110.reuse ;  /* 0x0000006e31727220 */ /* 0x080fe20000410000 */
[----:B------:R-:W-:Y:S02]  /*4180*/  HADD2.F32 R103, -RZ, R32.H0_H0 ;  /* 0x20000020ff677230 */ /* 0x000fe40000004100 */
[----:B------:R-:W-:Y:S01]  /*4190*/  FMUL.FTZ R110, R45, R110 ;  /* 0x0000006e2d6e7220 */ /* 0x000fe20000410000 */
[-C--:B------:R-:W-:Y:S01]  /*41a0*/  FFMA.FTZ R33, R34, R104.reuse, -R33 ;  /* 0x0000006822217223 */ /* 0x080fe20000010821 */
[----:B------:R-:W-:Y:S01]  /*41b0*/  FFMA.FTZ R34, R35, R104, R112 ;  /* 0x0000006823227223 */ /* 0x000fe20000010070 */
[-C--:B------:R-:W-:Y:S01]  /*41c0*/  FFMA.FTZ R104, R45, R108.reuse, -R114 ;  /* 0x0000006c2d687223 */ /* 0x080fe20000010872 */
[----:B------:R-:W-:Y:S01]  /*41d0*/  FFMA.FTZ R35, R49, R108, R110 ;  /* 0x0000006c31237223 */ /* 0x000fe2000001006e */
[----:B------:R-:W-:-:S02]  /*41e0*/  HADD2.F32 R112, -RZ, R107.H0_H0 ;  /* 0x2000006bff707230 */ /* 0x000fc40000004100 */
[----:B------:R-:W-:Y:S01]  /*41f0*/  HADD2.F32 R49, -RZ, R51.H0_H0 ;  /* 0x20000033ff317230 */ /* 0x000fe20000004100 */
[----:B------:R-:W-:Y:S01]  /*4200*/  F2FP.F16.F32.PACK_AB R33, R104, R33 ;  /* 0x000000216821723e */ /* 0x000fe200000000ff */
[----:B------:R-:W-:Y:S02]  /*4210*/  HADD2.F32 R45, -RZ, R47.H0_H0 ;  /* 0x2000002fff2d7230 */ /* 0x000fe40000004100 */
[----:B------:R-:W-:Y:S02]  /*4220*/  HADD2.F32 R51, -RZ, R51.H1_H1 ;  /* 0x30000033ff337230 */ /* 0x000fe40000004100 */
[-C--:B------:R-:W-:Y:S01]  /*4230*/  FMUL.FTZ R116, R49, R112.reuse ;  /* 0x0000007031747220 */ /* 0x080fe20000410000 */
[----:B------:R-:W-:Y:S02]  /*4240*/  HADD2.F32 R114, -RZ, R105.H0_H0 ;  /* 0x20000069ff727230 */ /* 0x000fe40000004100 */
[----:B------:R-:W-:Y:S01]  /*4250*/  FMUL.FTZ R112, R45, R112 ;  /* 0x000000702d707220 */ /* 0x000fe20000410000 */
[----:B------:R-:W-:-:S02]  /*4260*/  HADD2.F32 R108, -RZ, R107.H1_H1 ;  /* 0x3000006bff6c7230 */ /* 0x000fc40000004100 */
[----:B------:R-:W-:Y:S02]  /*4270*/  HADD2.F32 R47, -RZ, R47.H1_H1 ;  /* 0x3000002fff2f7230 */ /* 0x000fe40000004100 */
[----:B------:R-:W-:Y:S01]  /*4280*/  FMUL.FTZ R118, R51, R114 ;  /* 0x0000007233767220 */ /* 0x000fe20000410000 */
[----:B------:R-:W-:Y:S02]  /*4290*/  HADD2.F32 R110, -RZ, R15.H0_H0 ;  /* 0x2000000fff6e7230 */ /* 0x000fe40000004100 */
[-C--:B------:R-:W-:Y:S01]  /*42a0*/  FFMA.FTZ R15, R45, R108.reuse, -R116 ;  /* 0x0000006c2d0f7223 */ /* 0x080fe20000010874 */
[----:B------:R-:W-:Y:S01]  /*42b0*/  FFMA.FTZ R45, R49, R108, R112 ;  /* 0x0000006c312d7223 */ /* 0x000fe20000010070 */
[C---:B------:R-:W-:Y:S01]  /*42c0*/  FMUL.FTZ R114, R47.reuse, R114 ;  /* 0x000000722f727220 */ /* 0x040fe20000410000 */
[--C-:B------:R-:W-:Y:S02]  /*42d0*/  HADD2.F32 R49, -RZ, R106.reuse.H1_H1 ;  /* 0x3000006aff317230 */ /* 0x100fe40000004100 */
[----:B------:R-:W-:Y:S01]  /*42e0*/  FFMA.FTZ R108, R47, R110, -R118 ;  /* 0x0000006e2f6c7223 */ /* 0x000fe20000010876 */
[----:B------:R-:W-:-:S02]  /*42f0*/  HADD2.F32 R106, -RZ, R106.H0_H0 ;  /* 0x2000006aff6a7230 */ /* 0x000fc40000004100 */
[----:B------:R-:W-:Y:S01]  /*4300*/  FFMA.FTZ R110, R51, R110, R114 ;  /* 0x0000006e336e7223 */ /* 0x000fe20000010072 */
        /* <DEDUP_REMOVED lines=17> */
[----:B------:R-:W-:-:S02]  /*4420*/  HADD2.F32 R51, -RZ, R102.H1_H1 ;  /* 0x30000066ff337230 */ /* 0x000fc40000004100 */
[----:B------:R-:W-:Y:S01]  /*4430*/  HADD2.F32 R14, -RZ, R46.H0_H0 ;  /* 0x2000002eff0e7230 */ /* 0x000fe20000004100 */
[----:B------:R-:W-:Y:S01]  /*4440*/  F2FP.F16.F32.PACK_AB R48, R105, R32 ;  /* 0x000000206930723e */ /* 0x000fe200000000ff */
[----:B------:R-:W-:Y:S02]  /*4450*/  HADD2.F32 R50, -RZ, R50.H1_H1 ;  /* 0x30000032ff327230 */ /* 0x000fe40000004100 */
[-C--:B------:R-:W-:Y:S01]  /*4460*/  FMUL.FTZ R107, R44, R51.reuse ;  /* 0x000000332c6b7220 */ /* 0x080fe20000410000 */
[----:B------:R-:W-:Y:S02]  /*4470*/  HADD2.F32 R46, -RZ, R46.H1_H1 ;  /* 0x3000002eff2e7230 */ /* 0x000fe40000004100 */
[----:B------:R-:W-:Y:S01]  /*4480*/  FMUL.FTZ R51, R14, R51 ;  /* 0x000000330e337220 */ /* 0x000fe20000410000 */
[----:B------:R-:W-:Y:S02]  /*4490*/  HADD2.F32 R49, -RZ, R102.H0_H0 ;  /* 0x20000066ff317230 */ /* 0x000fe40000004100 */
[----:B------:R-:W-:Y:S01]  /*44a0*/  FMUL.FTZ R109, R50, R103 ;  /* 0x00000067326d7220 */ /* 0x000fe20000410000 */
[----:B------:R-:W-:-:S02]  /*44b0*/  HADD2.F32 R13, -RZ, R13.H0_H0 ;  /* 0x2000000dff0d7230 */ /* 0x000fc40000004100 */
[----:B------:R-:W-:Y:S01]  /*44c0*/  FMUL.FTZ R103, R46, R103 ;  /* 0x000000672e677220 */ /* 0x000fe20000410000 */
[----:B------:R-:W-:Y:S02]  /*44d0*/  IMAD.MOV.U32 R45, RZ, RZ, R33 ;  /* 0x000000ffff2d7224 */ /* 0x000fe400078e0021 */
[-C--:B------:R-:W-:Y:S01]  /*44e0*/  FFMA.FTZ R51, R44, R49.reuse, R51 ;  /* 0x000000312c337223 */ /* 0x080fe20000010033 */
[----:B------:R-:W-:Y:S01]  /*44f0*/  FFMA.FTZ R107, R14, R49, -R107 ;  /* 0x000000310e6b7223 */ /* 0x000fe2000001086b */
[-C--:B------:R-:W-:Y:S01]  /*4500*/  FFMA.FTZ R50, R50, R13.reuse, R103 ;  /* 0x0000000d32327223 */ /* 0x080fe20000010067 */
[----:B------:R-:W-:Y:S01]  /*4510*/  FFMA.FTZ R46, R46, R13, -R109 ;  /* 0x0000000d2e2e7223 */ /* 0x000fe2000001086d */
[----:B------:R-:W-:Y:S01]  /*4520*/  F2FP.F16.F32.PACK_AB R44, R47, R12 ;  /* 0x0000000c2f2c723e */ /* 0x000fe200000000ff */
[----:B------:R-:W-:Y:S01]  /*4530*/  IMAD.MOV.U32 R47, RZ, RZ, R15 ;  /* 0x000000ffff2f7224 */ /* 0x000fe200078e000f */
[----:B------:R-:W-:Y:S02]  /*4540*/  F2FP.F16.F32.PACK_AB R49, R35, R34 ;  /* 0x000000222331723e */ /* 0x000fe400000000ff */
[----:B------:R-:W-:Y:S01]  /*4550*/  F2FP.F16.F32.PACK_AB R50, R50, R51 ;  /* 0x000000333232723e */ /* 0x000fe200000000ff */
[----:B------:R-:W-:Y:S01]  /*4560*/  IMAD.MOV.U32 R51, RZ, RZ, R110 ;  /* 0x000000ffff337224 */ /* 0x000fe200078e006e */
[----:B------:R-:W-:-:S07]  /*4570*/  F2FP.F16.F32.PACK_AB R46, R46, R107 ;  /* 0x0000006b2e2e723e */ /* 0x000fce00000000ff */
.L_x_1940:
[----:B------:R-:W-:Y:S05]  /*4580*/  BSYNC B2 ;  /* 0x0000000000027941 */ /* 0x000fea0003800000 */
.L_x_1939:
        /* <DEDUP_REMOVED lines=12> */
.L_x_1938:
[----:B------:R-:W-:Y:S05]  /*4650*/  BSYNC B1 ;  /* 0x0000000000017941 */ /* 0x000fea0003800000 */
.L_x_1937:
[----:B-1----:R-:W-:Y:S01]  /*4660*/  IADD3 R13, R19, 0x60, RZ ;  /* 0x00000060130d7810 */ /* 0x002fe20007ffe0ff */
[----:B------:R-:W-:-:S03]  /*4670*/  IMAD R12, R66, R86, RZ ;  /* 0x00000056420c7224 */ /* 0x000fc600078e02ff */
[C---:B------:R-:W-:Y:S01]  /*4680*/  ISETP.GE.OR P5, PT, R13.reuse, R90, P1 ;  /* 0x0000005a0d00720c */ /* 0x040fe20000fa6670 */
[----:B------:R-:W-:-:S04]  /*4690*/  IMAD.WIDE.U32 R84, R13, R86, R84 ;  /* 0x000000560d547225 */ /* 0x000fc800078e0054 */
[----:B------:R-:W-:-:S08]  /*46a0*/  IMAD R47, R13, R87, R12 ;  /* 0x000000570d2f7224 */ /* 0x000fd000078e020c */
[----:B------:R-:W-:Y:S05]  /*46b0*/  @P5 BRA `(.L_x_1925) ;  /* 0x0000000800645947 */ /* 0x000fea0003800000 */
[----:B------:R-:W2:Y:S01]  /*46c0*/  LDL R14, [R1+0x20] ;  /* 0x00002000010e7983 */ /* 0x000ea20000100800 */
[----:B------:R-:W-:Y:S01]  /*46d0*/  IMAD.IADD R47, R85, 0x1, R47 ;  /* 0x00000001552f7824 */ /* 0x000fe200078e022f */
[----:B------:R-:W-:Y:S01]  /*46e0*/  IADD3 R12, P5, P6, R58, R84, R29 ;  /* 0x000000543a0c7210 */ /* 0x000fe20007ebe01d */
[C---:B------:R-:W-:Y:S01]  /*46f0*/  VIADD R15, R19.reuse, 0x60 ;  /* 0x00000060130f7836 */ /* 0x040fe20000000000 */
[----:B------:R-:W-:Y:S01]  /*4700*/  SEL R95, R64, R95, !P0 ;  /* 0x0000005f405f7207 */ /* 0x000fe20004000000 */
[----:B------:R-:W-:Y:S01]  /*4710*/  VIADD R32, R19, 0x60 ;  /* 0x0000006013207836 */ /* 0x000fe20000000000 */
[----:B------:R-:W-:Y:S01]  /*4720*/  IADD3.X R13, R78, R47, R5, P5, P6 ;  /* 0x0000002f4e0d7210 */ /* 0x000fe20002fec405 */
[----:B------:R-:W-:Y:S01]  /*4730*/  IMAD.SHL.U32 R15, R15, 0x40, RZ ;  /* 0x000000400f0f7824 */ /* 0x000fe200078e00ff */
[----:B------:R-:W-:Y:S01]  /*4740*/  LEA R44, P5, R12, R80, 0x1 ;  /* 0x000000500c2c7211 */ /* 0x000fe200078a08ff */
[----:B------:R-:W-:Y:S01]  /*4750*/  IMAD.SHL.U32 R32, R32, 0x40, RZ ;  /* 0x0000004020207824 */ /* 0x000fe200078e00ff */
[----:B------:R-:W-:Y:S02]  /*4760*/  BSSY B1, `(.L_x_1941) ;  /* 0x000006a000017945 */ /* 0x000fe40003800000 */
[----:B------:R-:W-:Y:S01]  /*4770*/  LEA.HI.X R45, R12, R81, R13, 0x1, P5 ;  /* 0x000000510c2d7211 */ /* 0x000fe200028f0c0d */
[----:B------:R-:W-:Y:S01]  /*4780*/  IMAD R13, R22, 0x2000, R3 ;  /* 0x00002000160d7824 */ /* 0x000fe200078e0203 */
[----:B------:R-:W-:-:S02]  /*4790*/  SHF.R.S32.HI R12, RZ, 0x1f, R95 ;  /* 0x0000001fff0c7819 */ /* 0x000fc4000001145f */
[----:B------:R-:W-:Y:S01]  /*47a0*/  LOP3.LUT R15, R15, 0x1c0, RZ, 0xc0, !PT ;  /* 0x000001c00f0f7812 */ /* 0x000fe200078ec0ff */
[----:B------:R-:W-:Y:S01]  /*47b0*/  IMAD R13, R13, 0x2, R2 ;  /* 0x000000020d0d7824 */ /* 0x000fe200078e0202 */
[----:B------:R-:W-:Y:S02]  /*47c0*/  LEA.HI R95, R12, R95, RZ, 0x4 ;  /* 0x0000005f0c5f7211 */ /* 0x000fe400078f20ff */
[----:B------:R-:W-:Y:S02]  /*47d0*/  LOP3.LUT R32, R32, 0x1c0, RZ, 0xc0, !PT ;  /* 0x000001c020207812 */ /* 0x000fe400078ec0ff */
[----:B------:R-:W-:Y:S02]  /*47e0*/  LEA.HI.SX32 R49, R95, R60, 0x1c ;  /* 0x0000003c5f317211 */ /* 0x000fe400078fe2ff */
[----:B------:R-:W-:-:S03]  /*47f0*/  SHF.R.U32.HI R15, RZ, 0x3, R15 ;  /* 0x00000003ff0f7819 */ /* 0x000fc6000001160f */
[----:B------:R-:W-:-:S05]  /*4800*/  IMAD.SHL.U32 R49, R49, 0x8, RZ ;  /* 0x0000000831317824 */ /* 0x000fca00078e00ff */
[----:B------:R-:W-:-:S04]  /*4810*/  LOP3.LUT R12, R32, 0x38, R49, 0xf8, !PT ;  /* 0x00000038200c7812 */ /* 0x000fc800078ef831 */
[----:B------:R-:W-:-:S04]  /*4820*/  LOP3.LUT R12, R12, R15, RZ, 0x3c, !PT ;  /* 0x0000000f0c0c7212 */ /* 0x000fc800078e3cff */
[----:B--2---:R-:W-:-:S05]  /*4830*/  IADD3 R15, R14, R12, RZ ;  /* 0x0000000c0e0f7210 */ /* 0x004fca0007ffe0ff */
[----:B------:R-:W-:-:S04]  /*4840*/  IMAD R15, R22, 0x2000, R15 ;  /* 0x00002000160f7824 */ /* 0x000fc800078e020f */
[----:B------:R-:W-:Y:S02]  /*4850*/  IMAD R32, R15, 0x2, R2 ;  /* 0x000000020f207824 */ /* 0x000fe400078e0202 */
        /* <DEDUP_REMOVED lines=13> */
[----:B------:R-:W-:Y:S01]  /*4930*/  MOV R39, R32 ;  /* 0x0000002000277202 */ /* 0x000fe20000000f00 */
[--C-:B------:R-:W-:Y:S01]  /*4940*/  HADD2.F32 R32, -RZ, R12.reuse.H0_H0 ;  /* 0x2000000cff207230 */ /* 0x100fe20000004100 */
[----:B------:R-:W-:Y:S01]  /*4950*/  SHF.R.U32.HI R50, RZ, 0x10, R37 ;  /* 0x00000010ff327819 */ /* 0x000fe20000011625 */
[----:B------:R-:W-:Y:S01]  /*4960*/  HADD2.F32 R35, -RZ, R12.H1_H1 ;  /* 0x3000000cff237230 */ /* 0x000fe20000004100 */
[--C-:B------:R-:W-:Y:S01]  /*4970*/  SHF.R.U64 R37, R42, 0x10, R43.reuse ;  /* 0x000000102a257819 */ /* 0x100fe2000000122b */
[----:B------:R-:W-:Y:S01]  /*4980*/  HADD2.F32 R12, -RZ, R13.H0_H0 ;  /* 0x2000000dff0c7230 */ /* 0x000fe20000004100 */
[----:B------:R-:W-:Y:S01]  /*4990*/  SHF.R.U32.HI R86, RZ, 0x10, R43 ;  /* 0x00000010ff567819 */ /* 0x000fe2000001162b */
[----:B------:R-:W-:-:S02]  /*49a0*/  HADD2.F32 R48, -RZ, R48.H0_H0 ;  /* 0x20000030ff307230 */ /* 0x000fc40000004100 */
[----:B------:R-:W-:Y:S02]  /*49b0*/  HADD2.F32 R15, -RZ, R13.H1_H1 ;  /* 0x3000000dff0f7230 */ /* 0x000fe40000004100 */
[-C--:B------:R-:W-:Y:S01]  /*49c0*/  FMUL.FTZ R13, R32, R51.reuse ;  /* 0x00000033200d7220 */ /* 0x080fe20000410000 */
[----:B------:R-:W-:Y:S02]  /*49d0*/  HADD2.F32 R43, -RZ, R99.H1_H1 ;  /* 0x30000063ff2b7230 */ /* 0x000fe40000004100 */
[C---:B------:R-:W-:Y:S01]  /*49e0*/  FMUL.FTZ R51, R12.reuse, R51 ;  /* 0x000000330c337220 */ /* 0x040fe20000410000 */
[----:B------:R-:W-:Y:S02]  /*49f0*/  HADD2.F32 R42, -RZ, R50.H0_H0 ;  /* 0x20000032ff2a7230 */ /* 0x000fe40000004100 */
[-C--:B------:R-:W-:Y:S01]  /*4a00*/  FMUL.FTZ R50, R35, R48.reuse ;  /* 0x0000003023327220 */ /* 0x080fe20000410000 */
[C---:B------:R-:W-:Y:S01]  /*4a10*/  FMUL.FTZ R48, R15.reuse, R48 ;  /* 0x000000300f307220 */ /* 0x040fe20000410000 */
        /* <DEDUP_REMOVED lines=16> */
[----:B------:R-:W-:Y:S01]  /*4b20*/  FFMA.FTZ R101, R42, R48, R101 ;  /* 0x000000302a657223 */ /* 0x000fe20000010065 */
[----:B------:R-:W-:Y:S02]  /*4b30*/  HADD2.F32 R42, -RZ, R40.H0_H0 ;  /* 0x20000028ff2a7230 */ /* 0x000fe40000004100 */
[----:B------:R-:W-:Y:S01]  /*4b40*/  FMUL.FTZ R86, R41, R86 ;  /* 0x0000005629567220 */ /* 0x000fe20000410000 */
[----:B------:R-:W-:Y:S01]  /*4b50*/  FFMA.FTZ R33, R35, R48, -R88 ;  /* 0x0000003023217223 */ /* 0x000fe20000010858 */
[----:B------:R-:W-:Y:S01]  /*4b60*/  FFMA.FTZ R92, R41, R50, -R92 ;  /* 0x00000032295c7223 */ /* 0x000fe2000001085c */
[----:B------:R-:W-:-:S02]  /*4b70*/  HADD2.F32 R41, -RZ, R100.H1_H1 ;  /* 0x30000064ff297230 */ /* 0x000fc40000004100 */
[----:B------:R-:W-:Y:S01]  /*4b80*/  FFMA.FTZ R86, R43, R50, R86 ;  /* 0x000000322b567223 */ /* 0x000fe20000010056 */
[--C-:B------:R-:W-:Y:S02]  /*4b90*/  HADD2.F32 R40, -RZ, R39.reuse.H0_H0 ;  /* 0x20000027ff287230 */ /* 0x100fe40000004100 */
[----:B------:R-:W-:Y:S01]  /*4ba0*/  HADD2.F32 R35, -RZ, R38.H0_H0 ;  /* 0x20000026ff237230 */ /* 0x000fe20000004100 */
[----:B------:R-:W-:Y:S01]  /*4bb0*/  F2FP.F16.F32.PACK_AB R92, R92, R33 ;  /* 0x000000215c5c723e */ /* 0x000fe200000000ff */
[----:B------:R-:W-:Y:S02]  /*4bc0*/  HADD2.F32 R98, -RZ, R98.H0_H0 ;  /* 0x20000062ff627230 */ /* 0x000fe40000004100 */
[-C--:B------:R-:W-:Y:S01]  /*4bd0*/  FMUL.FTZ R48, R40, R41.reuse ;  /* 0x0000002928307220 */ /* 0x080fe20000410000 */
[----:B------:R-:W-:Y:S02]  /*4be0*/  HADD2.F32 R39, -RZ, R39.H1_H1 ;  /* 0x30000027ff277230 */ /* 0x000fe40000004100 */
[----:B------:R-:W-:Y:S01]  /*4bf0*/  FMUL.FTZ R41, R35, R41 ;  /* 0x0000002923297220 */ /* 0x000fe20000410000 */
[----:B------:R-:W-:-:S02]  /*4c00*/  HADD2.F32 R38, -RZ, R38.H1_H1 ;  /* 0x30000026ff267230 */ /* 0x000fc40000004100 */
[-C--:B------:R-:W-:Y:S01]  /*4c10*/  FFMA.FTZ R48, R35, R98.reuse, -R48 ;  /* 0x0000006223307223 */ /* 0x080fe20000010830 */
[----:B------:R-:W-:Y:S02]  /*4c20*/  HADD2.F32 R46, -RZ, R46.H0_H0 ;  /* 0x2000002eff2e7230 */ /* 0x000fe40000004100 */
[----:B------:R-:W-:Y:S01]  /*4c30*/  FFMA.FTZ R40, R40, R98, R41 ;  /* 0x0000006228287223 */ /* 0x000fe20000010029 */
[-C--:B------:R-:W-:Y:S01]  /*4c40*/  FMUL.FTZ R43, R39, R42.reuse ;  /* 0x0000002a272b7220 */ /* 0x080fe20000410000 */
[----:B------:R-:W-:Y:S02]  /*4c50*/  HADD2.F32 R41, -RZ, R37.H0_H0 ;  /* 0x20000025ff297230 */ /* 0x000fe40000004100 */
[C---:B------:R-:W-:Y:S01]  /*4c60*/  FMUL.FTZ R42, R38.reuse, R42 ;  /* 0x0000002a262a7220 */ /* 0x040fe20000410000 */
[----:B------:R-:W-:Y:S02]  /*4c70*/  HADD2.F32 R37, -RZ, R34.H0_H0 ;  /* 0x20000022ff257230 */ /* 0x000fe40000004100 */
[----:B------:R-:W-:Y:S01]  /*4c80*/  FFMA.FTZ R43, R38, R46, -R43 ;  /* 0x0000002e262b7223 */ /* 0x000fe2000001082b */
[----:B------:R-:W-:-:S02]  /*4c90*/  HADD2.F32 R100, -RZ, R100.H0_H0 ;  /* 0x20000064ff647230 */ /* 0x000fc40000004100 */
[----:B------:R-:W-:Y:S01]  /*4ca0*/  FFMA.FTZ R51, R39, R46, R42 ;  /* 0x0000002e27337223 */ /* 0x000fe2000001002a */
[----:B------:R-:W-:Y:S01]  /*4cb0*/  HADD2.F32 R35, -RZ, R14.H0_H0 ;  /* 0x2000000eff237230 */ /* 0x000fe20000004100 */
[----:B------:R-:W-:Y:S01]  /*4cc0*/  F2FP.F16.F32.PACK_AB R33, R32, R13 ;  /* 0x0000000d2021723e */ /* 0x000fe200000000ff */
[----:B------:R-:W-:Y:S01]  /*4cd0*/  HADD2.F32 R34, -RZ, R34.H1_H1 ;  /* 0x30000022ff227230 */ /* 0x000fe20000004100 */
[----:B------:R-:W-:Y:S01]  /*4ce0*/  F2FP.F16.F32.PACK_AB R12, R43, R48 ;  /* 0x000000302b0c723e */ /* 0x000fe200000000ff */
[----:B------:R-:W-:Y:S01]  /*4cf0*/  HADD2.F32 R14, -RZ, R14.H1_H1 ;  /* 0x3000000eff0e7230 */ /* 0x000fe20000004100 */
[----:B------:R-:W-:Y:S01]  /*4d00*/  F2FP.F16.F32.PACK_AB R32, R51, R40 ;  /* 0x000000283320723e */ /* 0x000fe200000000ff */
[----:B------:R-:W-:Y:S02]  /*4d10*/  HADD2.F32 R39, -RZ, R36.H0_H0 ;  /* 0x20000024ff277230 */ /* 0x000fe40000004100 */
[----:B------:R-:W-:Y:S01]  /*4d20*/  FMUL.FTZ R36, R37, R100 ;  /* 0x0000006425247220 */ /* 0x000fe20000410000 */
[----:B------:R-:W-:-:S02]  /*4d30*/  HADD2.F32 R38, -RZ, R99.H0_H0 ;  /* 0x20000063ff267230 */ /* 0x000fc40000004100 */
[-C--:B------:R-:W-:Y:S01]  /*4d40*/  FMUL.FTZ R87, R34, R41.reuse ;  /* 0x0000002922577220 */ /* 0x080fe20000410000 */
[C---:B------:R-:W-:Y:S01]  /*4d50*/  FMUL.FTZ R100, R35.reuse, R100 ;  /* 0x0000006423647220 */ /* 0x040fe20000410000 */
[C---:B------:R-:W-:Y:S01]  /*4d60*/  FMUL.FTZ R41, R14.reuse, R41 ;  /* 0x000000290e297220 */ /* 0x040fe20000410000 */
[----:B------:R-:W-:Y:S02]  /*4d70*/  IMAD.MOV.U32 R13, RZ, RZ, R15 ;  /* 0x000000ffff0d7224 */ /* 0x000fe400078e000f */
[-C--:B------:R-:W-:Y:S01]  /*4d80*/  FFMA.FTZ R36, R35, R38.reuse, -R36 ;  /* 0x0000002623247223 */ /* 0x080fe20000010824 */
[----:B------:R-:W-:Y:S01]  /*4d90*/  FFMA.FTZ R100, R37, R38, R100 ;  /* 0x0000002625647223 */ /* 0x000fe20000010064 */
[-C--:B------:R-:W-:Y:S01]  /*4da0*/  FFMA.FTZ R87, R14, R39.reuse, -R87 ;  /* 0x000000270e577223 */ /* 0x080fe20000010857 */
[----:B------:R-:W-:Y:S01]  /*4db0*/  FFMA.FTZ R41, R34, R39, R41 ;  /* 0x0000002722297223 */ /* 0x000fe20000010029 */
[----:B------:R-:W-:Y:S01]  /*4dc0*/  F2FP.F16.F32.PACK_AB R35, R86, R101 ;  /* 0x000000655623723e */ /* 0x000fe200000000ff */
[----:B------:R-:W-:-:S02]  /*4dd0*/  IMAD.MOV.U32 R15, RZ, RZ, R92 ;  /* 0x000000ffff0f7224 */ /* 0x000fc400078e005c */
[----:B------:R-:W-:Y:S02]  /*4de0*/  F2FP.F16.F32.PACK_AB R14, R87, R36 ;  /* 0x00000024570e723e */ /* 0x000fe400000000ff */
[----:B------:R-:W-:-:S07]  /*4df0*/  F2FP.F16.F32.PACK_AB R34, R41, R100 ;  /* 0x000000642922723e */ /* 0x000fce00000000ff */
.L_x_1942:
[----:B------:R-:W-:Y:S05]  /*4e00*/  BSYNC B1 ;  /* 0x0000000000017941 */ /* 0x000fea0003800000 */
.L_x_1941:
        /* <DEDUP_REMOVED lines=10> */
.L_x_1908:
[----:B------:R-:W-:-:S13]  /*4eb0*/  ISETP.NE.AND P3, PT, R157, 0x3, PT ;  /* 0x000000039d00780c */ /* 0x000fda0003f65270 */
[----:B------:R-:W-:Y:S05]  /*4ec0*/  @!P3 BRA `(.L_x_1943) ;  /* 0x000000000004b947 */ /* 0x000fea0003800000 */
[----:B------:R-:W-:Y:S01]  /*4ed0*/  BPT.TRAP 0x1 ;  /* 0x000000040000795c */ /* 0x000fe20000300000 */
.L_x_1943:
[----:B------:R-:W-:Y:S01]  /*4ee0*/  IMAD R79, R22, 0x8, R2 ;  /* 0x00000008164f7824 */ /* 0x000fe200078e0202 */
[----:B------:R-:W-:Y:S01]  /*4ef0*/  SHF.L.U32 R91, R156, 0x1f, RZ ;  /* 0x0000001f9c5b7819 */ /* 0x000fe200000006ff */
[----:B------:R-:W-:Y:S01]  /*4f00*/  IMAD R90, R26, -0x80, R28 ;  /* 0xffffff801a5a7824 */ /* 0x000fe200078e021c */
[----:B------:R-:W-:Y:S02]  /*4f10*/  BSSY B1, `(.L_x_1944) ;  /* 0x0000004000017945 */ /* 0x000fe40003800000 */
[----:B------:R-:W1:Y:S02]  /*4f20*/  SYNCS.PHASECHK.TRANS64.TRYWAIT P4, [R79+URZ+0x16890], R91 ;  /* 0x0168905b4f0075a7 */ /* 0x000e64000808017f */
[----:B------:R-:W-:Y:S01]  /*4f30*/  VIMNMX R90, R90, 0x80, PT ;  /* 0x000000805a5a7848 */ /* 0x000fe20003fe0100 */
[----:B-1----:R-:W-:Y:S06]  /*4f40*/  @!P4 BRA `(.L_x_1945) ;  /* 0x00000118003cc947 */ /* 0x002fec0003800000 */
.L_x_2158:
[----:B------:R-:W-:Y:S05]  /*4f50*/  BSYNC B1 ;  /* 0x0000000000017941 */ /* 0x000fea0003800000 */
.L_x_1944:
[----:B------:R-:W-:Y:S01]  /*4f60*/  ISETP.GE.AND P4, PT, R19, R90, PT ;  /* 0x0000005a1300720c */ /* 0x000fe20003f86270 */
[----:B------:R-:W-:-:S12]  /*4f70*/  BSSY B1, `(.L_x_1946) ;  /* 0x0000006000017945 */ /* 0x000fd80003800000 */
[----:B------:R-:W-:Y:S05]  /*4f80*/  @P4 BRA `(.L_x_1947) ;  /* 0x0000000000104947 */ /* 0x000fea0003800000 */
[----:B------:R-:W2:Y:S04]  /*4f90*/  @!P1 LDS.128 R12, [R83+0xe000] ;  /* 0x00e00000530c9984 */ /* 0x000ea80000000c00 */
[----:B0-----:R-:W0:Y:S04]  /*4fa0*/  @!P2 LDS.128 R32, [R82+0xe000] ;  /* 0x00e000005220a984 */ /* 0x001e280000000c00 */
[----:B--2---:R2:W-:Y:S04]  /*4fb0*/  @!P1 STG.E.128 desc[UR40][R38.64], R12 ;  /* 0x0000000c26009986 */ /* 0x0045e8000c101d28 */
[----:B0-----:R2:W-:Y:S02]  /*4fc0*/  @!P2 STG.E.128 desc[UR40][R38.64+0x40], R32 ;  /* 0x000040202600a986 */ /* 0x0015e4000c101d28 */
.L_x_1947:
[----:B------:R-:W-:Y:S05]  /*4fd0*/  BSYNC B1 ;  /* 0x0000000000017941 */ /* 0x000fea0003800000 */
.L_x_1946:
[----:B--2---:R-:W-:-:S05]  /*4fe0*/  VIADD R12, R19, 0x60 ;  /* 0x00000060130c7836 */ /* 0x004fca0000000000 */
[----:B------:R-:W-:-:S13]  /*4ff0*/  ISETP.GE.AND P4, PT, R12, R90, PT ;  /* 0x0000005a0c00720c */ /* 0x000fda0003f86270 */
[----:B------:R-:W-:Y:S05]  /*5000*/  @P4 BRA `(.L_x_1925) ;  /* 0x0000000000104947 */ /* 0x000fea0003800000 */
[----:B------:R-:W2:Y:S04]  /*5010*/  @!P1 LDS.128 R12, [R83+0x11000] ;  /* 0x01100000530c9984 */ /* 0x000ea80000000c00 */
[----:B0-----:R-:W0:Y:S04]  /*5020*/  @!P2 LDS.128 R32, [R82+0x11000] ;  /* 0x011000005220a984 */ /* 0x001e280000000c00 */
[----:B--2---:R2:W-:Y:S04]  /*5030*/  @!P1 STG.E.128 desc[UR40][R36.64], R12 ;  /* 0x0000000c24009986 */ /* 0x0045e8000c101d28 */
[----:B0-----:R2:W-:Y:S02]  /*5040*/  @!P2 STG.E.128 desc[UR40][R36.64+0x40], R32 ;  /* 0x000040202400a986 */ /* 0x0015e4000c101d28 */
.L_x_1925:
[----:B------:R-:W-:Y:S05]  /*5050*/  BSYNC B0 ;  /* 0x0000000000007941 */ /* 0x000fea0003800000 */
.L_x_1907:
        /* <DEDUP_REMOVED lines=17> */
.L_x_1949:
[----:B------:R-:W-:Y:S05]  /*5170*/  BSYNC B0 ;  /* 0x0000000000007941 */ /* 0x000fea0003800000 */
.L_x_1948:
[----:B------:R-:W2:Y:S01]  /*5180*/  SYNCS.PHASECHK.TRANS64.TRYWAIT P3, [R79+URZ+0x168b0], R91 ;  /* 0x0168b05b4f0075a7 */ /* 0x000ea2000806017f */
[----:B------:R-:W-:Y:S01]  /*5190*/  ULDC UR42, c[0x0][0x2e4] ;  /* 0x0000b900002a7ab9 */ /* 0x000fe20000000800 */
[----:B------:R-:W-:Y:S01]  /*51a0*/  ULDC.64 UR38, c[0x0][0x318] ;  /* 0x0000c60000267ab9 */ /* 0x000fe20000000a00 */
[----:B------:R-:W-:Y:S01]  /*51b0*/  ULDC.64 UR36, c[0x0][0x308] ;  /* 0x0000c20000247ab9 */ /* 0x000fe20000000a00 */
[----:B------:R-:W-:Y:S01]  /*51c0*/  BSSY B0, `(.L_x_1950) ;  /* 0x0000003000007945 */ /* 0x000fe20003800000 */
[----:B----4-:R-:W-:-:S03]  /*51d0*/  IMAD.WIDE R32, R26, 0x80, R8 ;  /* 0x000000801a207825 */ /* 0x010fc600078e0208 */
[----:B--2---:R-:W-:Y:S05]  /*51e0*/  @!P3 BRA `(.L_x_1951) ;  /* 0x0000011400a8b947 */ /* 0x004fea0003800000 */
.L_x_2159:
[----:B------:R-:W-:Y:S05]  /*51f0*/  BSYNC B0 ;  /* 0x0000000000007941 */ /* 0x000fea0003800000 */
.L_x_1950:
        /* <DEDUP_REMOVED lines=9> */
[----:B0-----:R-:W-:-:S04]  /*5290*/  LEA R34, P3, R12, UR36, 0x1 ;  /* 0x000000240c227c11 */ /* 0x001fc8000f8608ff */
[----:B------:R-:W-:Y:S02]  /*52a0*/  LEA.HI.X R35, R12, UR37, R13, 0x1, P3 ;  /* 0x000000250c237c11 */ /* 0x000fe400098f0c0d */
[----:B------:R-:W-:-:S13]  /*52b0*/  ISETP.GE.AND P3, PT, R16, UR42, PT ;  /* 0x0000002a10007c0c */ /* 0x000fda000bf66270 */
[----:B------:R-:W0:Y:S04]  /*52c0*/  @!P3 LDS.128 R12, [R83] ;  /* 0x00000000530cb984 */ /* 0x000e280000000c00 */
[----:B0-----:R-:W-:Y:S01]  /*52d0*/  @!P3 STG.E.128 desc[UR40][R34.64], R12 ;  /* 0x0000000c2200b986 */ /* 0x001fe2000c101d28 */
[----:B------:R-:W-:-:S13]  /*52e0*/  ISETP.GE.AND P3, PT, R67, UR42, PT ;  /* 0x0000002a43007c0c */ /* 0x000fda000bf66270 */
[----:B------:R-:W0:Y:S04]  /*52f0*/  @!P3 LDS.128 R12, [R82] ;  /* 0x00000000520cb984 */ /* 0x000e280000000c00 */
[----:B0-----:R3:W-:Y:S02]  /*5300*/  @!P3 STG.E.128 desc[UR40][R34.64+0x40], R12 ;  /* 0x0000400c2200b986 */ /* 0x0017e4000c101d28 */
.L_x_1953:
[----:B------:R-:W-:Y:S05]  /*5310*/  BSYNC B0 ;  /* 0x0000000000007941 */ /* 0x000fea0003800000 */
.L_x_1952:
        /* <DEDUP_REMOVED lines=20> */
.L_x_1955:
[----:B------:R-:W-:Y:S05]  /*5460*/  BSYNC B0 ;  /* 0x0000000000007941 */ /* 0x000fea0003800000 */
.L_x_1954:
[----:B-1----:R-:W3:Y:S01]  /*5470*/  LDL R12, [R1+0x8] ;  /* 0x00000800010c7983 */ /* 0x002ee20000100800 */
        /* <DEDUP_REMOVED lines=12> */
[----:B------:R-:W-:Y:S02]  /*5540*/  SEL R22, R22, RZ, P3 ;  /* 0x000000ff16167207 */ /* 0x000fe40001800000 */
[----:B------:R-:W-:Y:S01]  /*5550*/  LOP3.LUT R156, R156, R13, RZ, 0x3c, !PT ;  /* 0x0000000d9c9c7212 */ /* 0x000fe200078e3cff */
[----:B------:R0:W-:Y:S01]  /*5560*/  @!P4 SYNCS.ARRIVE.TRANS64.RED.A1T0 RZ, [R79+URZ], RZ ;  /* 0x000000ff4fffc9a7 */ /* 0x0001e2000810043f */
[----:B---3--:R-:W-:-:S13]  /*5570*/  LOP3.LUT P5, RZ, R12, 0x2, RZ, 0xc0, !PT ;  /* 0x000000020cff7812 */ /* 0x008fda00078ac0ff */
[----:B0-----:R-:W-:Y:S05]  /*5580*/  @P5 BRA `(.L_x_1956) ;  /* 0xffffffcc004c5947 */ /* 0x001fea000383ffff */
[----:B------:R-:W0:Y:S01]  /*5590*/  S2R R12, SR_TID.X ;  /* 0x00000000000c7919 */ /* 0x000e220000002100 */
[----:B------:R-:W-:Y:S02]  /*55a0*/  PLOP3.LUT P0, PT, PT, PT, PT, 0x8, 0x0 ;  /* 0x000000000000781c */ /* 0x000fe40003f0e170 */
[----:B0-----:R-:W-:-:S04]  /*55b0*/  SHF.R.U32.HI R12, RZ, 0x7, R12 ;  /* 0x00000007ff0c7819 */ /* 0x001fc8000001160c */
[----:B------:R-:W-:-:S13]  /*55c0*/  ISETP.NE.AND P5, PT, R12, 0x1, PT ;  /* 0x000000010c00780c */ /* 0x000fda0003fa5270 */
[----:B------:R-:W-:Y:S06]  /*55d0*/  @!P5 BAR.ARV 0x9, 0x100 ;  /* 0x024400000000db1d */ /* 0x000fec0000002000 */
.L_x_1902:
[----:B------:R-:W-:Y:S02]  /*55e0*/  ISETP.GE.AND P2, PT, R152, 0x1, PT ;  /* 0x000000019800780c */ /* 0x000fe40003f46270 */
[----:B------:R-:W-:Y:S02]  /*55f0*/  CS2R R28, SRZ ;  /* 0x00000000001c7805 */ /* 0x000fe4000001ff00 */
[----:B------:R-:W-:Y:S01]  /*5600*/  PLOP3.LUT P1, PT, PT, PT, PT, 0x80, 0x0 ;  /* 0x000000000000781c */ /* 0x000fe20003f2f070 */
[----:B------:R-:W-:Y:S01]  /*5610*/  IMAD.MOV.U32 R21, RZ, RZ, RZ ;  /* 0x000000ffff157224 */ /* 0x000fe200078e00ff */
[----:B------:R-:W-:Y:S01]  /*5620*/  MOV R3, RZ ;  /* 0x000000ff00037202 */ /* 0x000fe20000000f00 */
[----:B------:R-:W-:Y:S01]  /*5630*/  IMAD.MOV.U32 R119, RZ, RZ, RZ ;  /* 0x000000ffff777224 */ /* 0x000fe200078e00ff */
[----:B------:R-:W-:Y:S01]  /*5640*/  CS2R R26, SRZ ;  /* 0x00000000001a7805 */ /* 0x000fe2000001ff00 */
[----:B------:R-:W-:Y:S01]  /*5650*/  IMAD.MOV.U32 R0, RZ, RZ, RZ ;  /* 0x000000ffff007224 */ /* 0x000fe200078e00ff */
        /* <DEDUP_REMOVED lines=18> */
.L_x_1957:
[----:B------:R-:W-:Y:S02]  /*5780*/  IMAD.MOV.U32 R12, RZ, RZ, RZ ;  /* 0x000000ffff0c7224 */ /* 0x000fe400078e00ff */
[----:B------:R-:W-:Y:S01]  /*5790*/  IMAD.MOV.U32 R49, RZ, RZ, RZ ;  /* 0x000000ffff317224 */ /* 0x000fe200078e00ff */
[----:B------:R-:W-:Y:S06]  /*57a0*/  @!P2 BRA `(.L_x_1958) ;  /* 0x000000a400eca947 */ /* 0x000fec0003800000 */
[----:B------:R-:W0:Y:S01]  /*57b0*/  S2R R4, SR_TID.X ;  /* 0x0000000000047919 */ /* 0x000e220000002100 */
[----:B------:R-:W-:Y:S01]  /*57c0*/  UMOV UR4, 0xffffffff ;  /* 0xffffffff00047882 */ /* 0x000fe20000000000 */
[----:B0-----:R-:W-:-:S04]  /*57d0*/  IADD3 R4, R4, -0x80, RZ ;  /* 0xffffff8004047810 */ /* 0x001fc80007ffe0ff */
[----:B------:R-:W-:-:S04]  /*57e0*/  SHF.R.S32.HI R0, RZ, 0x1f, R4 ;  /* 0x0000001fff007819 */ /* 0x000fc80000011404 */
[----:B------:R-:W-:-:S04]  /*57f0*/  LEA.HI R0, R0, R4, RZ, 0x7 ;  /* 0x0000000400007211 */ /* 0x000fc800078f38ff */
[----:B------:R-:W-:Y:S01]  /*5800*/  SHF.R.S32.HI R13, RZ, 0x7, R0 ;  /* 0x00000007ff0d7819 */ /* 0x000fe20000011400 */
[----:B------:R-:W-:Y:S06]  /*5810*/  BRA.DIV UR4, `(.L_x_1959) ;  /* 0x0000011204307947 */ /* 0x000fec000b800000 */
[----:B------:R0:W2:Y:S02]  /*5820*/  SHFL.IDX PT, R155, R13, RZ, 0x1f ;  /* 0x00001fff0d9b7589 */ /* 0x0000a400000e0000 */
.L_x_2162:
[----:B------:R-:W3:Y:S01]  /*5830*/  LDL.LU R4, [R1+0x8] ;  /* 0x0000080001047983 */ /* 0x000ee20000300800 */
[----:B------:R-:W-:Y:S01]  /*5840*/  VIADD R3, R2, 0x8400 ;  /* 0x0000840002037836 */ /* 0x000fe20000000000 */
[----:B------:R-:W-:Y:S01]  /*5850*/  BSSY B6, `(.L_x_1960) ;  /* 0x000001c000067945 */ /* 0x000fe20003800000 */
[----:B--2---:R-:W-:-:S03]  /*5860*/  IMAD.HI R0, R155, 0x55555556, RZ ;  /* 0x555555569b007827 */ /* 0x004fc600078e02ff */
[----:B------:R-:W-:Y:S02]  /*5870*/  LOP3.LUT P0, RZ, R3, 0x3ff, RZ, 0xc0, !PT ;  /* 0x000003ff03ff7812 */ /* 0x000fe4000780c0ff */
[----:B------:R-:W-:-:S05]  /*5880*/  LEA.HI R0, R0, R0, RZ, 0x1 ;  /* 0x0000000000007211 */ /* 0x000fca00078f08ff */
[----:B------:R-:W-:-:S04]  /*5890*/  IMAD R0, R0, -0x3, R155 ;  /* 0xfffffffd00007824 */ /* 0x000fc800078e029b */
[----:B------:R-:W-:-:S05]  /*58a0*/  IMAD R0, R0, 0x2000, R3 ;  /* 0x0000200000007824 */ /* 0x000fca00078e0203 */
[----:B------:R-:W-:-:S04]  /*58b0*/  SHF.R.U32.HI R0, RZ, 0x4, R0 ;  /* 0x00000004ff007819 */ /* 0x000fc80000011600 */
[----:B------:R-:W-:Y:S02]  /*58c0*/  LOP3.LUT R36, R0, 0x3fff, RZ, 0xc0, !PT ;  /* 0x00003fff00247812 */ /* 0x000fe400078ec0ff */
[----:B---3--:R-:W-:-:S04]  /*58d0*/  LOP3.LUT R4, R4, 0xfffffffe, RZ, 0xc0, !PT ;  /* 0xfffffffe04047812 */ /* 0x008fc800078ec0ff */
[----:B------:R-:W-:-:S05]  /*58e0*/  @P0 LOP3.LUT R4, R4, 0x1, RZ, 0xfc, !PT ;  /* 0x0000000104040812 */ /* 0x000fca00078efcff */
[----:B------:R2:W-:Y:S01]  /*58f0*/  STL [R1+0x8], R4 ;  /* 0x0000080401007387 */ /* 0x0005e20000100800 */
[----:B------:R-:W-:Y:S05]  /*5900*/  @!P0 BRA `(.L_x_1961) ;  /* 0x0000000000408947 */ /* 0x000fea0003800000 */
[----:B------:R-:W-:Y:S01]  /*5910*/  MOV R0, 0x0 ;  /* 0x0000000000007802 */ /* 0x000fe20000000f00 */
[----:B------:R-:W-:Y:S01]  /*5920*/  ULDC.64 UR4, c[0x4][0xa8] ;  /* 0x01002a0000047ab9 */ /* 0x000fe20000000a00 */
[----:B------:R-:W-:Y:S01]  /*5930*/  ULDC.64 UR6, c[0x4][0xb0] ;  /* 0x01002c0000067ab9 */ /* 0x000fe20000000a00 */
[----:B--2---:R-:W-:Y:S01]  /*5940*/  IMAD.U32 R4, RZ, RZ, UR4 ;  /* 0x00000004ff047e24 */ /* 0x004fe2000f8e00ff */
[----:B------:R2:W3:Y:S01]  /*5950*/  LDC.64 R14, c[0x4][R0] ;  /* 0x01000000000e7b82 */ /* 0x0004e20000000a00 */
        /* <DEDUP_REMOVED lines=8> */
[----:B0-2---:R-:W-:-:S07]  /*59e0*/  IMAD.MOV.U32 R13, RZ, RZ, RZ ;  /* 0x000000ffff0d7224 */ /* 0x005fce00078e00ff */
[----:B------:R-:W-:-:S07]  /*59f0*/  LEPC R20, `(.L_x_1961) ;  /* 0x000000001014794e */ /* 0x000fce0000000000 */
[----:B---3-5:R-:W-:Y:S05]  /*5a00*/  CALL.ABS.NOINC R14 ;  /* 0x000000000e007343 */ /* 0x028fea0003c00000 */
.L_x_1961:
[----:B------:R-:W-:Y:S05]  /*5a10*/  BSYNC B6 ;  /* 0x0000000000067941 */ /* 0x000fea0003800000 */
.L_x_1960:
        /* <DEDUP_REMOVED lines=8> */
[----:B------:R3:W4:Y:S03]  /*5aa0*/  SYNCS.PHASECHK.TRANS64.TRYWAIT P0, [R2+URZ+0x16800], R3 ;  /* 0x01680003020075a7 */ /* 0x000726000800017f */
[----:B----4-:R-:W-:Y:S05]  /*5ab0*/  @!P0 NANOSLEEP.SYNCS 0x989680 ;  /* 0x009896800000895d */ /* 0x010fea0003900000 */
[----:B------:R-:W4:Y:S01]  /*5ac0*/  @!P0 SYNCS.PHASECHK.TRANS64 P0, [R2+URZ+0x16800], R3 ;  /* 0x01680003020085a7 */ /* 0x000f22000800007f */
[----:B------:R-:W-:Y:S04]  /*5ad0*/  BSSY B0, `(.L_x_1963) ;  /* 0x0000006000007945 */ /* 0x000fe80003800000 */
[----:B----4-:R-:W-:Y:S05]  /*5ae0*/  @P0 BRA `(.L_x_1964) ;  /* 0x0000000000100947 */ /* 0x010fea0003800000 */
.L_x_1965:
[----:B----4-:R4:W0:Y:S02]  /*5af0*/  SYNCS.PHASECHK.TRANS64.TRYWAIT P0, [R2+URZ+0x16800], R3 ;  /* 0x01680003020075a7 */ /* 0x010824000800017f */
[----:B0-----:R-:W-:Y:S05]  /*5b00*/  @!P0 NANOSLEEP.SYNCS 0x989680 ;  /* 0x009896800000895d */ /* 0x001fea0003900000 */
[----:B------:R-:W0:Y:S02]  /*5b10*/  @!P0 SYNCS.PHASECHK.TRANS64 P0, [R2+URZ+0x16800], R3 ;  /* 0x01680003020085a7 */ /* 0x000e24000800007f */
[----:B0-----:R-:W-:Y:S05]  /*5b20*/  @!P0 BRA `(.L_x_1965) ;  /* 0xfffffffc00f08947 */ /* 0x001fea000383ffff */
.L_x_1964:
[----:B------:R-:W-:Y:S05]  /*5b30*/  BSYNC B0 ;  /* 0x0000000000007941 */ /* 0x000fea0003800000 */
.L_x_1963:
[----:B------:R-:W-:Y:S05]  /*5b40*/  BRA `(.L_x_1966) ;  /* 0x0000003000207947 */ /* 0x000fea0003800000 */
.L_x_1962:
[----:B------:R-:W3:Y:S01]  /*5b50*/  S2R R0, SR_TID.X ;  /* 0x0000000000007919 */ /* 0x000ee20000002100 */
[----:B------:R-:W-:Y:S01]  /*5b60*/  ULDC.64 UR6, c[0x0][0x3e8] ;  /* 0x0000fa0000067ab9 */ /* 0x000fe20000000a00 */
[--C-:B------:R-:W-:Y:S01]  /*5b70*/  SHF.R.S32.HI R7, RZ, 0x1f, R16.reuse ;  /* 0x0000001fff077819 */ /* 0x100fe20000011410 */
[----:B------:R-:W-:Y:S01]  /*5b80*/  ULDC.64 UR4, c[0x0][0x3d8] ;  /* 0x0000f60000047ab9 */ /* 0x000fe20000000a00 */
[----:B---3--:R-:W-:Y:S02]  /*5b90*/  VIADD R3, R0, 0xffffff80 ;  /* 0xffffff8000037836 */ /* 0x008fe40000000000 */
[----:B------:R-:W3:Y:S01]  /*5ba0*/  LDL R0, [R1+0x8] ;  /* 0x0000080001007983 */ /* 0x000ee20000100800 */
[----:B------:R-:W-:Y:S01]  /*5bb0*/  SHF.R.S32.HI R10, RZ, 0x1f, R19 ;  /* 0x0000001fff0a7819 */ /* 0x000fe20000011413 */
[----:B------:R-:W-:Y:S01]  /*5bc0*/  IMAD.MOV.U32 R6, RZ, RZ, R16 ;  /* 0x000000ffff067224 */ /* 0x000fe200078e0010 */
[----:B------:R-:W-:Y:S01]  /*5bd0*/  SHF.R.S32.HI R34, RZ, 0x1f, R3 ;  /* 0x0000001fff227819 */ /* 0x000fe20000011403 */
[----:B-----5:R-:W-:Y:S01]  /*5be0*/  IMAD.WIDE.U32 R40, R24, UR4, RZ ;  /* 0x0000000418287c25 */ /* 0x020fe2000f8e00ff */
[----:B------:R-:W-:Y:S02]  /*5bf0*/  BSSY B6, `(.L_x_1967) ;  /* 0x0000030000067945 */ /* 0x000fe40003800000 */
[----:B------:R-:W-:Y:S01]  /*5c00*/  LEA.HI R34, R34, R3, RZ, 0x2 ;  /* 0x0000000322227211 */ /* 0x000fe200078f10ff */
[----:B------:R-:W-:-:S02]  /*5c10*/  IMAD R12, R10, UR6, RZ ;  /* 0x000000060a0c7c24 */ /* 0x000fc4000f8e02ff */
[----:B------:R-:W-:Y:S01]  /*5c20*/  IMAD.WIDE.U32 R8, R19, UR4, R6 ;  /* 0x0000000413087c25 */ /* 0x000fe2000f8e0006 */
[----:B------:R-:W-:-:S03]  /*5c30*/  LOP3.LUT R34, R34, 0xfffffffc, RZ, 0xc0, !PT ;  /* 0xfffffffc22227812 */ /* 0x000fc600078ec0ff */
[----:B------:R-:W-:Y:S01]  /*5c40*/  IMAD.WIDE.U32 R38, R24, UR6, RZ ;  /* 0x0000000618267c25 */ /* 0x000fe2000f8e00ff */
[----:B------:R-:W-:Y:S02]  /*5c50*/  IADD3 R34, R3, -R34, RZ ;  /* 0x8000002203227210 */ /* 0x000fe40007ffe0ff */
[----:B------:R-:W-:Y:S01]  /*5c60*/  IADD3 R35, P2, R8, R40, RZ ;  /* 0x0000002808237210 */ /* 0x000fe20007f5e0ff */
[----:B------:R-:W-:Y:S02]  /*5c70*/  IMAD R12, R19, UR7, R12 ;  /* 0x00000007130c7c24 */ /* 0x000fe4000f8e020c */
[----:B------:R-:W-:-:S05]  /*5c80*/  IMAD.SHL.U32 R26, R34, 0x4, RZ ;  /* 0x00000004221a7824 */ /* 0x000fca00078e00ff */
[----:B------:R-:W-:-:S03]  /*5c90*/  SHF.R.S32.HI R27, RZ, 0x1f, R26 ;  /* 0x0000001fff1b7819 */ /* 0x000fc6000001141a */
[----:B--2---:R-:W-:-:S03]  /*5ca0*/  IMAD.WIDE.U32 R4, R19, UR4, R26 ;  /* 0x0000000413047c25 */ /* 0x004fc6000f8e001a */
[----:B------:R-:W-:Y:S02]  /*5cb0*/  IADD3 R32, P0, R4, R40, RZ ;  /* 0x0000002804207210 */ /* 0x000fe40007f1e0ff */
[----:B---3--:R-:W-:Y:S02]  /*5cc0*/  LOP3.LUT P4, RZ, R0, 0x1, RZ, 0xc0, !PT ;  /* 0x0000000100ff7812 */ /* 0x008fe4000788c0ff */
[----:B------:R-:W-:-:S05]  /*5cd0*/  SHF.R.S32.HI R0, RZ, 0x1f, R24 ;  /* 0x0000001fff007819 */ /* 0x000fca0000011418 */
[C---:B-1----:R-:W-:Y:S02]  /*5ce0*/  IMAD R11, R0.reuse, UR6, RZ ;  /* 0x00000006000b7c24 */ /* 0x042fe4000f8e02ff */
[----:B------:R-:W-:Y:S02]  /*5cf0*/  IMAD R3, R0, UR4, RZ ;  /* 0x0000000400037c24 */ /* 0x000fe4000f8e02ff */
[----:B------:R-:W-:Y:S02]  /*5d00*/  IMAD R0, R10, UR4, RZ ;  /* 0x000000040a007c24 */ /* 0x000fe4000f8e02ff */
[----:B------:R-:W-:Y:S02]  /*5d10*/  IMAD R45, R24, UR7, R11 ;  /* 0x00000007182d7c24 */ /* 0x000fe4000f8e020b */
[----:B------:R-:W-:-:S04]  /*5d20*/  IMAD.WIDE.U32 R10, R19, UR6, R6 ;  /* 0x00000006130a7c25 */ /* 0x000fc8000f8e0006 */
[----:B------:R-:W-:Y:S01]  /*5d30*/  IMAD R3, R24, UR5, R3 ;  /* 0x0000000518037c24 */ /* 0x000fe2000f8e0203 */
[----:B------:R-:W-:Y:S01]  /*5d40*/  IADD3 R49, P3, R10, R38, RZ ;  /* 0x000000260a317210 */ /* 0x000fe20007f7e0ff */
[----:B------:R-:W-:-:S04]  /*5d50*/  IMAD.WIDE.U32 R6, R19, UR6, R26 ;  /* 0x0000000613067c25 */ /* 0x000fc8000f8e001a */
[----:B------:R-:W-:Y:S01]  /*5d60*/  IMAD R0, R19, UR5, R0 ;  /* 0x0000000513007c24 */ /* 0x000fe2000f8e0200 */
[----:B------:R-:W-:Y:S01]  /*5d70*/  IADD3 R30, P1, R6, R38, RZ ;  /* 0x00000026061e7210 */ /* 0x000fe20007f3e0ff */
[----:B------:R-:W-:Y:S02]  /*5d80*/  IMAD.IADD R37, R3, 0x1, R41 ;  /* 0x0000000103257824 */ /* 0x000fe400078e0229 */
        /* <DEDUP_REMOVED lines=13> */
[----:B------:R-:W-:Y:S01]  /*5e60*/  MOV R6, UR6 ;  /* 0x0000000600067c02 */ /* 0x000fe20008000f00 */
[----:B------:R-:W-:Y:S02]  /*5e70*/  IMAD.U32 R7, RZ, RZ, UR7 ;  /* 0x00000007ff077e24 */ /* 0x000fe4000f8e00ff */
[----:B------:R-:W-:-:S02]  /*5e80*/  IMAD.U32 R10, RZ, RZ, UR4 ;  /* 0x00000004ff0a7e24 */ /* 0x000fc4000f8e00ff */
[----:B------:R-:W-:Y:S02]  /*5e90*/  IMAD.U32 R11, RZ, RZ, UR5 ;  /* 0x00000005ff0b7e24 */ /* 0x000fe4000f8e00ff */
[----:B------:R-:W-:Y:S02]  /*5ea0*/  IMAD.MOV.U32 R8, RZ, RZ, 0x70 ;  /* 0x00000070ff087424 */ /* 0x000fe400078e00ff */
[----:B------:R-:W-:Y:S02]  /*5eb0*/  IMAD.MOV.U32 R12, RZ, RZ, 0x1 ;  /* 0x00000001ff0c7424 */ /* 0x000fe400078e00ff */
[----:B01----:R-:W-:-:S07]  /*5ec0*/  IMAD.MOV.U32 R13, RZ, RZ, RZ ;  /* 0x000000ffff0d7224 */ /* 0x003fce00078e00ff */
[----:B------:R-:W-:-:S07]  /*5ed0*/  LEPC R20, `(.L_x_1968) ;  /* 0x000000001014794e */ /* 0x000fce0000000000 */
[----:B--2---:R-:W-:Y:S05]  /*5ee0*/  CALL.ABS.NOINC R14 ;  /* 0x000000000e007343 */ /* 0x004fea0003c00000 */
.L_x_1968:
[----:B------:R-:W-:Y:S05]  /*5ef0*/  BSYNC B6 ;  /* 0x0000000000067941 */ /* 0x000fea0003800000 */
.L_x_1967:
[----:B------:R-:W2:Y:S01]  /*5f00*/  LDL R24, [R1+0x10] ;  /* 0x0000100001187983 */ /* 0x000ea20000100800 */
[----:B------:R-:W1:Y:S01]  /*5f10*/  LDC.64 R10, c[0x0][0x3d8] ;  /* 0x0000f600ff0a7b82 */ /* 0x000e620000000a00 */
[----:B------:R-:W-:Y:S01]  /*5f20*/  SHF.R.S32.HI R3, RZ, 0x1f, R153 ;  /* 0x0000001fff037819 */ /* 0x000fe20000011499 */
[----:B------:R-:W-:Y:S01]  /*5f30*/  ULDC.U8 UR4, c[0x0][0x3f0] ;  /* 0x0000fc0000047ab9 */ /* 0x000fe20000000000 */
[----:B------:R-:W-:Y:S01]  /*5f40*/  BSSY B0, `(.L_x_1969) ;  /* 0x00002c0000007945 */ /* 0x000fe20003800000 */
[----:B------:R-:W-:-:S04]  /*5f50*/  ISETP.NE.AND P0, PT, RZ, UR4, PT ;  /* 0x00000004ff007c0c */ /* 0x000fc8000bf05270 */
[----:B0-----:R-:W0:Y:S01]  /*5f60*/  LDC.64 R12, c[0x0][0x3e8] ;  /* 0x0000fa00ff0c7b82 */ /* 0x001e220000000a00 */
[-C--:B-1----:R-:W-:Y:S02]  /*5f70*/  IMAD R0, R3, R10.reuse, RZ ;  /* 0x0000000a03007224 */ /* 0x082fe400078e02ff */
[----:B------:R-:W-:-:S04]  /*5f80*/  IMAD.WIDE.U32 R20, R153, R10, RZ ;  /* 0x0000000a99147225 */ /* 0x000fc800078e00ff */
[-C--:B0-----:R-:W-:Y:S02]  /*5f90*/  IMAD R4, R3, R12.reuse, RZ ;  /* 0x0000000c03047224 */ /* 0x081fe400078e02ff */
[C---:B------:R-:W-:Y:S02]  /*5fa0*/  IMAD R3, R153.reuse, R11, R0 ;  /* 0x0000000b99037224 */ /* 0x040fe400078e0200 */
[----:B------:R-:W-:-:S03]  /*5fb0*/  IMAD.WIDE.U32 R8, R153, R12, RZ ;  /* 0x0000000c99087225 */ /* 0x000fc600078e00ff */
[----:B------:R-:W-:Y:S01]  /*5fc0*/  IADD3 R3, R21, R3, RZ ;  /* 0x0000000315037210 */ /* 0x000fe20007ffe0ff */
[----:B------:R-:W-:Y:S02]  /*5fd0*/  IMAD R5, R153, R13, R4 ;  /* 0x0000000d99057224 */ /* 0x000fe400078e0204 */
[----:B------:R-:W-:-:S04]  /*5fe0*/  IMAD.WIDE.U32 R14, R20, 0xc0, RZ ;  /* 0x000000c0140e7825 */ /* 0x000fc800078e00ff */
[----:B------:R-:W-:Y:S02]  /*5ff0*/  IMAD.IADD R5, R9, 0x1, R5 ;  /* 0x0000000109057824 */ /* 0x000fe400078e0205 */
[----:B------:R-:W-:-:S04]  /*6000*/  IMAD.WIDE.U32 R6, R8, 0xc0, RZ ;  /* 0x000000c008067825 */ /* 0x000fc800078e00ff */
[----:B------:R-:W-:Y:S02]  /*6010*/  IMAD R29, R3, 0xc0, RZ ;  /* 0x000000c0031d7824 */ /* 0x000fe400078e02ff */
[----:B------:R-:W-:Y:S02]  /*6020*/  IMAD R47, R5, 0xc0, RZ ;  /* 0x000000c0052f7824 */ /* 0x000fe400078e02ff */
[----:B------:R-:W-:Y:S02]  /*6030*/  IMAD.IADD R53, R15, 0x1, R29 ;  /* 0x000000010f357824 */ /* 0x000fe400078e021d */
[----:B------:R-:W-:Y:S02]  /*6040*/  IMAD.IADD R55, R7, 0x1, R47 ;  /* 0x0000000107377824 */ /* 0x000fe400078e022f */
[----:B--2---:R-:W-:-:S05]  /*6050*/  IMAD R0, R153, -0xc0, R24 ;  /* 0xffffff4099007824 */ /* 0x004fca00078e0218 */
[----:B------:R-:W-:Y:S01]  /*6060*/  VIMNMX R4, R0, 0xc0, PT ;  /* 0x000000c000047848 */ /* 0x000fe20003fe0100 */
[----:B------:R-:W-:Y:S06]  /*6070*/  @!P0 BRA `(.L_x_1970) ;  /* 0x0000001400888947 */ /* 0x000fec0003800000 */
[----:B------:R-:W0:Y:S01]  /*6080*/  LDC R0, c[0x0][0x428] ;  /* 0x00010a00ff007b82 */ /* 0x000e220000000800 */
[C---:B------:R-:W-:Y:S01]  /*6090*/  ISETP.GE.AND P0, PT, R19.reuse, R4, PT ;  /* 0x000000041300720c */ /* 0x040fe20003f06270 */
[----:B------:R-:W-:Y:S01]  /*60a0*/  VIADD R28, R19, 0x60 ;  /* 0x00000060131c7836 */ /* 0x000fe20000000000 */
[----:B------:R-:W-:Y:S01]  /*60b0*/  BSSY B1, `(.L_x_1971) ;  /* 0x0000028000017945 */ /* 0x000fe20003800000 */
[----:B------:R-:W-:Y:S01]  /*60c0*/  MOV R44, R38 ;  /* 0x00000026002c7202 */ /* 0x000fe20000000f00 */
[----:B------:R-:W-:Y:S01]  /*60d0*/  IMAD.MOV.U32 R5, RZ, RZ, R37 ;  /* 0x000000ffff057224 */ /* 0x000fe200078e0025 */
[----:B------:R-:W-:Y:S02]  /*60e0*/  CS2R R42, SRZ ;  /* 0x00000000002a7805 */ /* 0x000fe4000001ff00 */
[----:B------:R-:W-:Y:S01]  /*60f0*/  ISETP.GE.AND P1, PT, R28, R4, PT ;  /* 0x000000041c00720c */ /* 0x000fe20003f26270 */
[----:B------:R-:W-:Y:S01]  /*6100*/  IMAD.MOV.U32 R4, RZ, RZ, R40 ;  /* 0x000000ffff047224 */ /* 0x000fe200078e0028 */
[----:B------:R-:W-:-:S02]  /*6110*/  CS2R R40, SRZ ;  /* 0x0000000000287805 */ /* 0x000fc4000001ff00 */
[----:B------:R-:W-:Y:S02]  /*6120*/  CS2R R38, SRZ ;  /* 0x0000000000267805 */ /* 0x000fe4000001ff00 */
[----:B0-----:R-:W-:Y:S01]  /*6130*/  ISETP.NE.AND P2, PT, R0, 0x1, PT ;  /* 0x000000010000780c */ /* 0x001fe20003f45270 */
[----:B------:R-:W-:-:S04]  /*6140*/  IMAD R0, R153, 0xc0, R19 ;  /* 0x000000c099007824 */ /* 0x000fc800078e0213 */
[----:B------:R-:W-:Y:S01]  /*6150*/  IMAD R3, R34, 0x60, R0 ;  /* 0x0000006022037824 */ /* 0x000fe200078e0200 */
[----:B------:R-:W-:-:S07]  /*6160*/  CS2R R34, SRZ ;  /* 0x0000000000227805 */ /* 0x000fce000001ff00 */
        /* <DEDUP_REMOVED lines=28> */
.L_x_1972:
[----:B------:R-:W-:Y:S05]  /*6330*/  BSYNC B1 ;  /* 0x0000000000017941 */ /* 0x000fea0003800000 */
.L_x_1971:
        /* <DEDUP_REMOVED lines=13> */
[----:B------:R-:W-:Y:S02]  /*6410*/  IADD3 R14, R26, 0x10, RZ ;  /* 0x000000101a0e7810 */ /* 0x000fe40007ffe0ff */
[----:B------:R-:W-:Y:S01]  /*6420*/  CS2R R28, SRZ ;  /* 0x00000000001c7805 */ /* 0x000fe2000001ff00 */
[----:B------:R-:W-:Y:S01]  /*6430*/  IMAD.WIDE.U32 R8, R12, 0x60, R8 ;  /* 0x000000600c087825 */ /* 0x000fe200078e0008 */
[----:B------:R-:W-:-:S02]  /*6440*/  IADD3 R15, P3, R32, R6, RZ ;  /* 0x00000006200f7210 */ /* 0x000fc40007f7e0ff */
[----:B------:R-:W-:Y:S01]  /*6450*/  ISETP.GE.AND P2, PT, R14, UR4, PT ;  /* 0x000000040e007c0c */ /* 0x000fe2000bf46270 */
[----:B------:R-:W-:Y:S01]  /*6460*/  IMAD R21, R11, 0x60, RZ ;  /* 0x000000600b157824 */ /* 0x000fe200078e02ff */
[----:B------:R-:W-:Y:S01]  /*6470*/  IADD3 R0, P4, R30, R8, RZ ;  /* 0x000000081e007210 */ /* 0x000fe20007f9e0ff */
[----:B------:R-:W-:Y:S01]  /*6480*/  IMAD R25, R13, 0x60, RZ ;  /* 0x000000600d197824 */ /* 0x000fe200078e02ff */
[----:B------:R-:W-:Y:S02]  /*6490*/  ULDC.64 UR4, c[0x0][0x3e0] ;  /* 0x0000f80000047ab9 */ /* 0x000fe40000000a00 */
[----:B------:R-:W-:Y:S02]  /*64a0*/  IADD3.X R32, R33, R21, R7, P3, !PT ;  /* 0x0000001521207210 */ /* 0x000fe40001ffe407 */
[----:B------:R-:W-:Y:S02]  /*64b0*/  CS2R R20, SRZ ;  /* 0x0000000000147805 */ /* 0x000fe4000001ff00 */
[----:B------:R-:W-:-:S02]  /*64c0*/  IADD3.X R9, R31, R25, R9, P4, !PT ;  /* 0x000000191f097210 */ /* 0x000fc400027fe409 */
[----:B------:R-:W-:Y:S02]  /*64d0*/  CS2R R24, SRZ ;  /* 0x0000000000187805 */ /* 0x000fe4000001ff00 */
[C---:B------:R-:W-:Y:S02]  /*64e0*/  LEA R6, P3, R15.reuse, UR6, 0x1 ;  /* 0x000000060f067c11 */ /* 0x040fe4000f8608ff */
[C---:B------:R-:W-:Y:S02]  /*64f0*/  LEA R14, P4, R0.reuse, UR4, 0x1 ;  /* 0x00000004000e7c11 */ /* 0x040fe4000f8808ff */
[----:B------:R-:W-:Y:S02]  /*6500*/  LEA.HI.X R7, R15, UR7, R32, 0x1, P3 ;  /* 0x000000070f077c11 */ /* 0x000fe400098f0c20 */
[----:B------:R-:W-:Y:S02]  /*6510*/  LEA.HI.X R15, R0, UR5, R9, 0x1, P4 ;  /* 0x00000005000f7c11 */ /* 0x000fe4000a0f0c09 */
[----:B------:R-:W-:Y:S01]  /*6520*/  CS2R R8, SRZ ;  /* 0x0000000000087805 */ /* 0x000fe2000001ff00 */
[----:B------:R0:W5:Y:S05]  /*6530*/  @!P5 LDG.E.64 R28, desc[UR40][R6.64] ;  /* 0x00000028061cd981 */ /* 0x00016a000c1e1b00 */
[----:B------:R0:W5:Y:S04]  /*6540*/  @!P2 LDG.E.64 R8, desc[UR40][R6.64+0x20] ;  /* 0x000020280608a981 */ /* 0x000168000c1e1b00 */
[----:B------:R0:W5:Y:S04]  /*6550*/  @!P5 LDG.E.64 R24, desc[UR40][R14.64] ;  /* 0x000000280e18d981 */ /* 0x000168000c1e1b00 */
[----:B------:R0:W5:Y:S02]  /*6560*/  @!P2 LDG.E.64 R20, desc[UR40][R14.64+0x20] ;  /* 0x000020280e14a981 */ /* 0x000164000c1e1b00 */
.L_x_1974:
[----:B------:R-:W-:Y:S05]  /*6570*/  BSYNC B1 ;  /* 0x0000000000017941 */ /* 0x000fea0003800000 */
.L_x_1973:
[----:B------:R-:W2:Y:S04]  /*6580*/  LDL R31, [R1+0x38] ;  /* 0x00003800011f7983 */ /* 0x000ea80000100800 */
[----:B------:R-:W3:Y:S01]  /*6590*/  LDL R30, [R1+0x1c] ;  /* 0x00001c00011e7983 */ /* 0x000ee20000100800 */
[C---:B0-----:R-:W-:Y:S01]  /*65a0*/  IMAD.WIDE.U32 R6, R3.reuse, R10, R4 ;  /* 0x0000000a03067225 */ /* 0x041fe200078e0004 */
[----:B------:R-:W-:Y:S01]  /*65b0*/  ULDC.64 UR4, c[0x0][0x3c8] ;  /* 0x0000f20000047ab9 */ /* 0x000fe20000000a00 */
[----:B------:R-:W-:Y:S02]  /*65c0*/  ULDC.64 UR6, c[0x0][0x3e0] ;  /* 0x0000f80000067ab9 */ /* 0x000fe40000000a00 */
[----:B------:R-:W-:Y:S01]  /*65d0*/  IMAD.WIDE.U32 R44, R3, R12, R44 ;  /* 0x0000000c032c7225 */ /* 0x000fe200078e002c */
[----:B------:R-:W-:Y:S01]  /*65e0*/  LEA R4, P2, R6, UR4, 0x1 ;  /* 0x0000000406047c11 */ /* 0x000fe2000f8408ff */
[----:B------:R-:W-:-:S02]  /*65f0*/  UMOV UR4, 0xffffffff ;  /* 0xffffffff00047882 */ /* 0x000fc40000000000 */
[C---:B------:R-:W-:Y:S02]  /*6600*/  IMAD R10, R37.reuse, R10, RZ ;  /* 0x0000000a250a7224 */ /* 0x040fe400078e02ff */
[----:B------:R-:W-:Y:S02]  /*6610*/  IMAD R12, R37, R12, RZ ;  /* 0x0000000c250c7224 */ /* 0x000fe400078e02ff */
[C---:B------:R-:W-:Y:S02]  /*6620*/  IMAD R5, R3.reuse, R11, R10 ;  /* 0x0000000b03057224 */ /* 0x040fe400078e020a */
[----:B------:R-:W-:Y:S02]  /*6630*/  IMAD R3, R3, R13, R12 ;  /* 0x0000000d03037224 */ /* 0x000fe400078e020c */
[----:B------:R-:W-:Y:S02]  /*6640*/  IMAD.IADD R5, R7, 0x1, R5 ;  /* 0x0000000107057824 */ /* 0x000fe400078e0205 */
[----:B------:R-:W-:-:S03]  /*6650*/  IMAD.IADD R3, R45, 0x1, R3 ;  /* 0x000000012d037824 */ /* 0x000fc600078e0203 */
[----:B------:R-:W-:Y:S02]  /*6660*/  LEA.HI.X R5, R6, UR5, R5, 0x1, P2 ;  /* 0x0000000506057c11 */ /* 0x000fe400090f0c05 */
[----:B--2---:R-:W-:Y:S01]  /*6670*/  LEA.HI R0, R31, R31, RZ, 0x1 ;  /* 0x0000001f1f007211 */ /* 0x004fe200078f08ff */
[----:B---3--:R-:W-:-:S03]  /*6680*/  IMAD.SHL.U32 R14, R30, 0x40, RZ ;  /* 0x000000401e0e7824 */ /* 0x008fc600078e00ff */
[----:B------:R-:W-:Y:S02]  /*6690*/  LOP3.LUT R10, R0, 0xfffffffe, RZ, 0xc0, !PT ;  /* 0xfffffffe000a7812 */ /* 0x000fe400078ec0ff */
[----:B------:R-:W-:Y:S02]  /*66a0*/  LEA R0, P3, R44, UR6, 0x1 ;  /* 0x000000062c007c11 */ /* 0x000fe4000f8608ff */
[----:B------:R-:W-:Y:S01]  /*66b0*/  LOP3.LUT R15, R14, 0x1c0, RZ, 0xc0, !PT ;  /* 0x000001c00e0f7812 */ /* 0x000fe200078ec0ff */
[----:B------:R-:W-:Y:S01]  /*66c0*/  IMAD.IADD R7, R31, 0x1, -R10 ;  /* 0x000000011f077824 */ /* 0x000fe200078e0a0a */
[----:B------:R-:W-:Y:S02]  /*66d0*/  LEA.HI.X R3, R44, UR7, R3, 0x1, P3 ;  /* 0x000000072c037c11 */ /* 0x000fe400098f0c03 */
[----:B------:R-:W-:Y:S02]  /*66e0*/  LOP3.LUT R11, R15, 0x18, R16, 0xf8, !PT ;  /* 0x000000180f0b7812 */ /* 0x000fe400078ef810 */
[----:B------:R-:W-:-:S02]  /*66f0*/  SHF.R.U32.HI R12, RZ, 0x3, R15 ;  /* 0x00000003ff0c7819 */ /* 0x000fc4000001160f */
[----:B------:R-:W-:Y:S02]  /*6700*/  SHF.L.U32 R7, R7, 0x1f, RZ ;  /* 0x0000001f07077819 */ /* 0x000fe400000006ff */
[----:B------:R-:W-:Y:S01]  /*6710*/  LOP3.LUT R10, R11, R12, RZ, 0x3c, !PT ;  /* 0x0000000c0b0a7212 */ /* 0x000fe200078e3cff */
[----:B------:R-:W-:Y:S06]  /*6720*/  BRA.DIV UR4, `(.L_x_1975) ;  /* 0x0000010204947947 */ /* 0x000fec000b800000 */
.L_x_2165:
[----:B------:R-:W-:-:S03]  /*6730*/  UMOV UR4, 0xffffffff ;  /* 0xffffffff00047882 */ /* 0x000fc60000000000 */
[----:B------:R-:W-:Y:S05]  /*6740*/  BRA.DIV UR4, `(.L_x_1976) ;  /* 0x0000010204b47947 */ /* 0x000fea000b800000 */
.L_x_2168:
[----:B------:R-:W-:-:S03]  /*6750*/  UMOV UR4, 0xffffffff ;  /* 0xffffffff00047882 */ /* 0x000fc60000000000 */
[----:B------:R-:W-:Y:S05]  /*6760*/  BRA.DIV UR4, `(.L_x_1977) ;  /* 0x0000010204d47947 */ /* 0x000fea000b800000 */
.L_x_2171:
[----:B------:R-:W-:-:S03]  /*6770*/  UMOV UR4, 0xffffffff ;  /* 0xffffffff00047882 */ /* 0x000fc60000000000 */
[----:B------:R-:W-:Y:S05]  /*6780*/  BRA.DIV UR4, `(.L_x_1978) ;  /* 0x0000010204f47947 */ /* 0x000fea000b800000 */
.L_x_2174:
[----:B------:R-:W-:-:S03]  /*6790*/  UMOV UR4, 0xffffffff ;  /* 0xffffffff00047882 */ /* 0x000fc60000000000 */
[----:B------:R-:W-:Y:S05]  /*67a0*/  BRA.DIV UR4, `(.L_x_1979) ;  /* 0x0000010604147947 */ /* 0x000fea000b800000 */
.L_x_2177:
[----:B------:R-:W-:-:S03]  /*67b0*/  UMOV UR4, 0xffffffff ;  /* 0xffffffff00047882 */ /* 0x000fc60000000000 */
[----:B------:R-:W-:Y:S05]  /*67c0*/  BRA.DIV UR4, `(.L_x_1980) ;  /* 0x0000010604347947 */ /* 0x000fea000b800000 */
.L_x_2180:
[----:B------:R-:W-:-:S03]  /*67d0*/  UMOV UR4, 0xffffffff ;  /* 0xffffffff00047882 */ /* 0x000fc60000000000 */
[----:B------:R-:W-:Y:S05]  /*67e0*/  BRA.DIV UR4, `(.L_x_1981) ;  /* 0x0000010604547947 */ /* 0x000fea000b800000 */
.L_x_2183:
[----:B------:R-:W-:-:S03]  /*67f0*/  UMOV UR4, 0xffffffff ;  /* 0xffffffff00047882 */ /* 0x000fc60000000000 */
[----:B------:R-:W-:Y:S05]  /*6800*/  BRA.DIV UR4, `(.L_x_1982) ;  /* 0x0000010604747947 */ /* 0x000fea000b800000 */
.L_x_2186:
[----:B------:R-:W0:Y:S01]  /*6810*/  S2R R6, SR_TID.X ;  /* 0x0000000000067919 */ /* 0x000e220000002100 */
[----:B------:R-:W1:Y:S01]  /*6820*/  SYNCS.PHASECHK.TRANS64.TRYWAIT P2, [R2+URZ+0x16800], R7 ;  /* 0x01680007020075a7 */ /* 0x000e62000804017f */
[----:B-----5:R-:W-:Y:S01]  /*6830*/  IMAD.MOV.U32 R3, RZ, RZ, R41 ;  /* 0x000000ffff037224 */ /* 0x020fe200078e0029 */
[----:B------:R-:W-:Y:S01]  /*6840*/  MOV R4, R34 ;  /* 0x0000002200047202 */ /* 0x000fe20000000f00 */
[----:B------:R-:W-:Y:S01]  /*6850*/  IMAD.MOV.U32 R5, RZ, RZ, R35 ;  /* 0x000000ffff057224 */ /* 0x000fe200078e0023 */
[----:B------:R-:W-:Y:S01]  /*6860*/  LOP3.LUT P3, RZ, R30, 0x4, RZ, 0xc0, !PT ;  /* 0x000000041eff7812 */ /* 0x000fe2000786c0ff */
        /* <DEDUP_REMOVED lines=8> */
[----:B------:R-:W-:Y:S01]  /*68f0*/  BSSY B1, `(.L_x_1983) ;  /* 0x000001c000017945 */ /* 0x000fe20003800000 */
        /* <DEDUP_REMOVED lines=9> */
[----:B------:R-:W-:-:S05]  /*6990*/  SHF.R.S32.HI R6, RZ, 0x5, R6 ;  /* 0x00000005ff067819 */ /* 0x000fca0000011406 */
[----:B------:R-:W-:Y:S02]  /*69a0*/  IMAD R3, R6, 0x200, R10 ;  /* 0x0000020006037824 */ /* 0x000fe400078e020a */
[----:B------:R-:W-:Y:S02]  /*69b0*/  IMAD.MOV.U32 R6, RZ, RZ, R24 ;  /* 0x000000ffff067224 */ /* 0x000fe400078e0018 */
[----:B------:R-:W-:Y:S01]  /*69c0*/  IMAD.MOV.U32 R10, RZ, RZ, R25 ;  /* 0x000000ffff0a7224 */ /* 0x000fe200078e0019 */
[----:B------:R-:W-:Y:S02]  /*69d0*/  LEA R3, R3, R2, 0x1 ;  /* 0x0000000203037211 */ /* 0x000fe400078e08ff */
[----:B------:R-:W-:Y:S01]  /*69e0*/  PRMT R48, R6, 0x7610, R48 ;  /* 0x0000761006307816 */ /* 0x000fe20000000030 */
[----:B------:R-:W-:Y:S01]  /*69f0*/  IMAD.MOV.U32 R6, RZ, RZ, R28 ;  /* 0x000000ffff067224 */ /* 0x000fe200078e001c */
[----:B------:R-:W-:Y:S01]  /*6a00*/  PRMT R12, R12, 0x5410, R10 ;  /* 0x000054100c0c7816 */ /* 0x000fe2000000000a */
[----:B------:R-:W-:-:S02]  /*6a10*/  VIADD R4, R3, 0x8400 ;  /* 0x0000840003047836 */ /* 0x000fc40000000000 */
[----:B------:R-:W-:Y:S01]  /*6a20*/  VIADD R0, R3, 0x8440 ;  /* 0x0000844003007836 */ /* 0x000fe20000000000 */
[----:B------:R-:W-:Y:S01]  /*6a30*/  PRMT R48, R48, 0x5410, R6 ;  /* 0x0000541030307816 */ /* 0x000fe20000000006 */
[----:B------:R-:W-:Y:S01]  /*6a40*/  @P3 VIADD R0, R4, 0xffffffc0 ;  /* 0xffffffc004003836 */ /* 0x000fe20000000000 */
[----:B------:R-:W-:Y:S02]  /*6a50*/  MOV R4, R20 ;  /* 0x0000001400047202 */ /* 0x000fe40000000f00 */
[----:B------:R-:W-:Y:S02]  /*6a60*/  PRMT R12, R11, 0x7610, R12 ;  /* 0x000076100b0c7816 */ /* 0x000fe4000000000c */
[----:B------:R-:W-:Y:S01]  /*6a70*/  PRMT R10, R4, 0x5410, R5 ;  /* 0x00005410040a7816 */ /* 0x000fe20000000005 */
[----:B------:R-:W-:Y:S02]  /*6a80*/  IMAD.MOV.U32 R4, RZ, RZ, R8 ;  /* 0x000000ffff047224 */ /* 0x000fe400078e0008 */
[----:B------:R-:W-:Y:S01]  /*6a90*/  IMAD.MOV.U32 R5, RZ, RZ, R9 ;  /* 0x000000ffff057224 */ /* 0x000fe200078e0009 */
[----:B-1----:R-:W-:Y:S06]  /*6aa0*/  @!P2 BRA `(.L_x_1984) ;  /* 0x0000010000f4a947 */ /* 0x002fec0003800000 */
.L_x_2187:
[----:B------:R-:W-:Y:S05]  /*6ab0*/  BSYNC B1 ;  /* 0x0000000000017941 */ /* 0x000fea0003800000 */
.L_x_1983:
        /* <DEDUP_REMOVED lines=28> */
[-C--:B------:R-:W-:Y:S01]  /*6c80*/  FMUL.FTZ R40, R4, R31.reuse ;  /* 0x0000001f04287220 */ /* 0x080fe20000410000 */
[----:B------:R-:W-:Y:S01]  /*6c90*/  FFMA.FTZ R32, R7, R31, -R30 ;  /* 0x0000001f07207223 */ /* 0x000fe2000001081e */
[----:B------:R-:W-:Y:S02]  /*6ca0*/  HADD2.F32 R6, -RZ, R5.H0_H0 ;  /* 0x20000005ff067230 */ /* 0x000fe40000004100 */
[----:B------:R-:W-:Y:S01]  /*6cb0*/  FFMA.FTZ R42, R15, R37, R42 ;  /* 0x000000250f2a7223 */ /* 0x000fe2000001002a */
[----:B------:R-:W-:Y:S02]  /*6cc0*/  HADD2.F32 R31, -RZ, R45.H0_H0 ;  /* 0x2000002dff1f7230 */ /* 0x000fe40000004100 */
[----:B------:R-:W-:Y:S01]  /*6cd0*/  FFMA.FTZ R33, R7, R33, R40 ;  /* 0x0000002107217223 */ /* 0x000fe20000010028 */
[----:B------:R-:W-:Y:S02]  /*6ce0*/  HADD2.F32 R5, -RZ, R5.H1_H1 ;  /* 0x30000005ff057230 */ /* 0x000fe40000004100 */
[----:B------:R-:W-:-:S02]  /*6cf0*/  HADD2.F32 R15, -RZ, R46.H1_H1 ;  /* 0x3000002eff0f7230 */ /* 0x000fc40000004100 */
[C---:B------:R-:W-:Y:S01]  /*6d00*/  FMUL.FTZ R40, R14.reuse, R31 ;  /* 0x0000001f0e287220 */ /* 0x040fe20000410000 */
[----:B------:R-:W-:Y:S02]  /*6d10*/  HADD2.F32 R30, -RZ, R43.H0_H0 ;  /* 0x2000002bff1e7230 */ /* 0x000fe40000004100 */
[----:B------:R-:W-:Y:S02]  /*6d20*/  HADD2.F32 R4, -RZ, R44.H0_H0 ;  /* 0x2000002cff047230 */ /* 0x000fe40000004100 */
[-C--:B------:R-:W-:Y:S01]  /*6d30*/  FMUL.FTZ R14, R14, R15.reuse ;  /* 0x0000000f0e0e7220 */ /* 0x080fe20000410000 */
[----:B------:R-:W-:Y:S01]  /*6d40*/  FFMA.FTZ R40, R13, R15, -R40 ;  /* 0x0000000f0d287223 */ /* 0x000fe20000010828 */
[C---:B------:R-:W-:Y:S01]  /*6d50*/  FMUL.FTZ R7, R5.reuse, R30 ;  /* 0x0000001e05077220 */ /* 0x040fe20000410000 */
[-C--:B------:R-:W-:Y:S01]  /*6d60*/  FMUL.FTZ R37, R5, R4.reuse ;  /* 0x0000000405257220 */ /* 0x080fe20000410000 */
[----:B------:R-:W-:Y:S02]  /*6d70*/  FFMA.FTZ R13, R13, R31, R14 ;  /* 0x0000001f0d0d7223 */ /* 0x000fe4000001000e */
[----:B------:R-:W-:Y:S01]  /*6d80*/  FFMA.FTZ R5, R6, R4, -R7 ;  /* 0x0000000406057223 */ /* 0x000fe20000010807 */
[----:B------:R-:W-:Y:S01]  /*6d90*/  F2FP.F16.F32.PACK_AB R7, R42, R41 ;  /* 0x000000292a07723e */ /* 0x000fe200000000ff */
[----:B------:R-:W-:Y:S01]  /*6da0*/  FFMA.FTZ R30, R6, R30, R37 ;  /* 0x0000001e061e7223 */ /* 0x000fe20000010025 */
[----:B------:R-:W-:-:S02]  /*6db0*/  F2FP.F16.F32.PACK_AB R4, R33, R32 ;  /* 0x000000202104723e */ /* 0x000fc400000000ff */
[----:B------:R-:W-:Y:S02]  /*6dc0*/  F2FP.F16.F32.PACK_AB R6, R13, R40 ;  /* 0x000000280d06723e */ /* 0x000fe400000000ff */
[----:B------:R-:W-:-:S05]  /*6dd0*/  F2FP.F16.F32.PACK_AB R5, R30, R5 ;  /* 0x000000051e05723e */ /* 0x000fca00000000ff */
[----:B------:R1:W-:Y:S02]  /*6de0*/  STS.128 [R3+0x8400], R4 ;  /* 0x0084000403007388 */ /* 0x0003e40000000c00 */
.L_x_1988:
[----:B------:R-:W-:Y:S05]  /*6df0*/  BSYNC B2 ;  /* 0x0000000000027941 */ /* 0x000fea0003800000 */
.L_x_1987:
[----:B------:R-:W-:Y:S05]  /*6e00*/  @P2 BRA `(.L_x_1986) ;  /* 0x0000000000a82947 */ /* 0x000fea0003800000 */
[----:B01----:R-:W0:Y:S01]  /*6e10*/  LDS.128 R4, [R0] ;  /* 0x0000000000047984 */ /* 0x003e220000000c00 */
[--C-:B------:R-:W-:Y:S01]  /*6e20*/  SHF.R.U64 R40, R38, 0x10, R39.reuse ;  /* 0x0000001026287819 */ /* 0x100fe20000001227 */
[----:B------:R-:W-:Y:S01]  /*6e30*/  HADD2.F32 R33, -RZ, R45.H1_H1 ;  /* 0x3000002dff217230 */ /* 0x000fe20000004100 */
[----:B------:R-:W-:Y:S01]  /*6e40*/  SHF.R.U32.HI R32, RZ, 0x10, R39 ;  /* 0x00000010ff207819 */ /* 0x000fe20000011627 */
[----:B------:R-:W-:Y:S01]  /*6e50*/  HADD2.F32 R31, -RZ, R47.H0_H0 ;  /* 0x2000002fff1f7230 */ /* 0x000fe20000004100 */
[--C-:B------:R-:W-:Y:S02]  /*6e60*/  SHF.R.U64 R39, R34, 0x10, R35.reuse ;  /* 0x0000001022277819 */ /* 0x100fe40000001223 */
[----:B------:R-:W-:Y:S01]  /*6e70*/  SHF.R.U32.HI R34, RZ, 0x10, R35 ;  /* 0x00000010ff227819 */ /* 0x000fe20000011623 */
[----:B------:R-:W-:-:S04]  /*6e80*/  HADD2.F32 R32, -RZ, R32.H0_H0 ;  /* 0x20000020ff207230 */ /* 0x000fc80000004100 */
[----:B------:R-:W-:Y:S02]  /*6e90*/  HADD2.F32 R34, -RZ, R34.H0_H0 ;  /* 0x20000022ff227230 */ /* 0x000fe40000004100 */
[--C-:B0-----:R-:W-:Y:S02]  /*6ea0*/  HADD2.F32 R15, -RZ, R7.reuse.H0_H0 ;  /* 0x20000007ff0f7230 */ /* 0x101fe40000004100 */
[----:B------:R-:W-:Y:S02]  /*6eb0*/  HADD2.F32 R30, -RZ, R7.H1_H1 ;  /* 0x30000007ff1e7230 */ /* 0x000fe40000004100 */
[--C-:B------:R-:W-:Y:S02]  /*6ec0*/  HADD2.F32 R7, -RZ, R4.reuse.H0_H0 ;  /* 0x20000004ff077230 */ /* 0x100fe40000004100 */
[----:B------:R-:W-:Y:S02]  /*6ed0*/  HADD2.F32 R4, -RZ, R4.H1_H1 ;  /* 0x30000004ff047230 */ /* 0x000fe40000004100 */
[C---:B------:R-:W-:Y:S01]  /*6ee0*/  FMUL.FTZ R38, R30.reuse, R34 ;  /* 0x000000221e267220 */ /* 0x040fe20000410000 */
[----:B------:R-:W-:Y:S01]  /*6ef0*/  FMUL.FTZ R35, R30, R32 ;  /* 0x000000201e237220 */ /* 0x000fe20000410000 */
[----:B------:R-:W-:-:S02]  /*6f00*/  HADD2.F32 R13, -RZ, R6.H0_H0 ;  /* 0x20000006ff0d7230 */ /* 0x000fc40000004100 */
[C---:B------:R-:W-:Y:S01]  /*6f10*/  FMUL.FTZ R30, R4.reuse, R33 ;  /* 0x00000021041e7220 */ /* 0x040fe20000410000 */
[C---:B------:R-:W-:Y:S01]  /*6f20*/  FFMA.FTZ R38, R15.reuse, R32, -R38 ;  /* 0x000000200f267223 */ /* 0x040fe20000010826 */
[----:B------:R-:W-:Y:S01]  /*6f30*/  FFMA.FTZ R37, R15, R34, R35 ;  /* 0x000000220f257223 */ /* 0x000fe20000010023 */
[----:B------:R-:W-:Y:S02]  /*6f40*/  HADD2.F32 R14, -RZ, R6.H1_H1 ;  /* 0x30000006ff0e7230 */ /* 0x000fe40000004100 */
[-C--:B------:R-:W-:Y:S01]  /*6f50*/  FMUL.FTZ R34, R4, R31.reuse ;  /* 0x0000001f04227220 */ /* 0x080fe20000410000 */
[C---:B------:R-:W-:Y:S01]  /*6f60*/  FFMA.FTZ R32, R7.reuse, R31, -R30 ;  /* 0x0000001f07207223 */ /* 0x040fe2000001081e */
[--C-:B------:R-:W-:Y:S02]  /*6f70*/  HADD2.F32 R6, -RZ, R5.reuse.H0_H0 ;  /* 0x20000005ff067230 */ /* 0x100fe40000004100 */
[----:B------:R-:W-:Y:S02]  /*6f80*/  HADD2.F32 R31, -RZ, R46.H0_H0 ;  /* 0x2000002eff1f7230 */ /* 0x000fe40000004100 */
[----:B------:R-:W-:Y:S01]  /*6f90*/  FFMA.FTZ R33, R7, R33, R34 ;  /* 0x0000002107217223 */ /* 0x000fe20000010022 */
[----:B------:R-:W-:-:S02]  /*6fa0*/  HADD2.F32 R5, -RZ, R5.H1_H1 ;  /* 0x30000005ff057230 */ /* 0x000fc40000004100 */
[----:B------:R-:W-:Y:S02]  /*6fb0*/  HADD2.F32 R15, -RZ, R47.H1_H1 ;  /* 0x3000002fff0f7230 */ /* 0x000fe40000004100 */
[C---:B------:R-:W-:Y:S01]  /*6fc0*/  FMUL.FTZ R34, R14.reuse, R31 ;  /* 0x0000001f0e227220 */ /* 0x040fe20000410000 */
[----:B------:R-:W-:Y:S02]  /*6fd0*/  HADD2.F32 R30, -RZ, R39.H0_H0 ;  /* 0x20000027ff1e7230 */ /* 0x000fe40000004100 */
[----:B------:R-:W-:Y:S02]  /*6fe0*/  HADD2.F32 R4, -RZ, R40.H0_H0 ;  /* 0x20000028ff047230 */ /* 0x000fe40000004100 */
[-C--:B------:R-:W-:Y:S01]  /*6ff0*/  FMUL.FTZ R14, R14, R15.reuse ;  /* 0x0000000f0e0e7220 */ /* 0x080fe20000410000 */
[----:B------:R-:W-:Y:S01]  /*7000*/  FFMA.FTZ R34, R13, R15, -R34 ;  /* 0x0000000f0d227223 */ /* 0x000fe20000010822 */
[C---:B------:R-:W-:Y:S01]  /*7010*/  FMUL.FTZ R7, R5.reuse, R30 ;  /* 0x0000001e05077220 */ /* 0x040fe20000410000 */
[----:B------:R-:W-:Y:S01]  /*7020*/  FMUL.FTZ R35, R5, R4 ;  /* 0x0000000405237220 */ /* 0x000fe20000410000 */
[----:B------:R-:W-:-:S02]  /*7030*/  FFMA.FTZ R13, R13, R31, R14 ;  /* 0x0000001f0d0d7223 */ /* 0x000fc4000001000e */
[C---:B------:R-:W-:Y:S01]  /*7040*/  FFMA.FTZ R5, R6.reuse, R4, -R7 ;  /* 0x0000000406057223 */ /* 0x040fe20000010807 */
[----:B------:R-:W-:Y:S01]  /*7050*/  F2FP.F16.F32.PACK_AB R7, R37, R38 ;  /* 0x000000262507723e */ /* 0x000fe200000000ff */
[----:B------:R-:W-:Y:S01]  /*7060*/  FFMA.FTZ R30, R6, R30, R35 ;  /* 0x0000001e061e7223 */ /* 0x000fe20000010023 */
[----:B------:R-:W-:Y:S02]  /*7070*/  F2FP.F16.F32.PACK_AB R4, R33, R32 ;  /* 0x000000202104723e */ /* 0x000fe400000000ff */
[----:B------:R-:W-:Y:S02]  /*7080*/  F2FP.F16.F32.PACK_AB R6, R13, R34 ;  /* 0x000000220d06723e */ /* 0x000fe400000000ff */
[----:B------:R-:W-:-:S05]  /*7090*/  F2FP.F16.F32.PACK_AB R5, R30, R5 ;  /* 0x000000051e05723e */ /* 0x000fca00000000ff */
[----:B------:R2:W-:Y:S02]  /*70a0*/  STS.128 [R0], R4 ;  /* 0x0000000400007388 */ /* 0x0005e40000000c00 */
.L_x_1986:
[----:B------:R-:W-:Y:S05]  /*70b0*/  BSYNC B1 ;  /* 0x0000000000017941 */ /* 0x000fea0003800000 */
.L_x_1985:
[----:B------:R-:W-:Y:S05]  /*70c0*/  @P1 BRA `(.L_x_1989) ;  /* 0x00000018009c1947 */ /* 0x000fea0003800000 */
[----:B-12---:R-:W1:Y:S01]  /*70d0*/  LDC R5, c[0x0][0x3d4] ;  /* 0x0000f500ff057b82 */ /* 0x006e620000000800 */
[C---:B------:R-:W-:Y:S01]  /*70e0*/  IADD3 R4, R26.reuse, 0x10, RZ ;  /* 0x000000101a047810 */ /* 0x040fe20007ffe0ff */
[----:B------:R-:W-:Y:S01]  /*70f0*/  BSSY B1, `(.L_x_1990) ;  /* 0x000002e000017945 */ /* 0x000fe20003800000 */
[-C--:B-1----:R-:W-:Y:S02]  /*7100*/  ISETP.GE.AND P0, PT, R26, R5.reuse, PT ;  /* 0x000000051a00720c */ /* 0x082fe40003f06270 */
[----:B------:R-:W-:-:S11]  /*7110*/  ISETP.GE.AND P1, PT, R4, R5, PT ;  /* 0x000000050400720c */ /* 0x000fd60003f26270 */
[----:B------:R-:W-:Y:S05]  /*7120*/  @P0 BRA `(.L_x_1991) ;  /* 0x0000000000a80947 */ /* 0x000fea0003800000 */
[----:B0-----:R-:W0:Y:S01]  /*7130*/  LDS.128 R4, [R3+0xb400] ;  /* 0x00b4000003047984 */ /* 0x001e220000000c00 */
[----:B------:R-:W-:Y:S01]  /*7140*/  SHF.R.U64 R32, R28, 0x10, R29 ;  /* 0x000000101c207819 */ /* 0x000fe2000000121d */
[----:B------:R-:W-:Y:S01]  /*7150*/  HADD2.F32 R27, -RZ, R48.H0_H0 ;  /* 0x20000030ff1b7230 */ /* 0x000fe20000004100 */
[----:B------:R-:W-:Y:S02]  /*7160*/  SHF.R.U32.HI R28, RZ, 0x10, R25 ;  /* 0x00000010ff1c7819 */ /* 0x000fe40000011619 */
[----:B------:R-:W-:Y:S02]  /*7170*/  SHF.R.U32.HI R26, RZ, 0x10, R29 ;  /* 0x00000010ff1a7819 */ /* 0x000fe4000001161d */
[----:B------:R-:W-:Y:S01]  /*7180*/  SHF.R.U64 R31, R24, 0x10, R25 ;  /* 0x00000010181f7819 */ /* 0x000fe20000001219 */
[----:B------:R-:W-:Y:S02]  /*7190*/  HADD2.F32 R28, -RZ, R28.H0_H0 ;  /* 0x2000001cff1c7230 */ /* 0x000fe40000004100 */
[----:B------:R-:W-:-:S02]  /*71a0*/  HADD2.F32 R26, -RZ, R26.H0_H0 ;  /* 0x2000001aff1a7230 */ /* 0x000fc40000004100 */
[----:B------:R-:W-:Y:S02]  /*71b0*/  HADD2.F32 R25, -RZ, R48.H1_H1 ;  /* 0x30000030ff197230 */ /* 0x000fe40000004100 */
        /* <DEDUP_REMOVED lines=8> */
[----:B------:R-:W-:Y:S01]  /*7240*/  FFMA.FTZ R30, R15, R26, -R30 ;  /* 0x0000001a0f1e7223 */ /* 0x000fe2000001081e */
[-C--:B------:R-:W-:Y:S01]  /*7250*/  FMUL.FTZ R26, R4, R25.reuse ;  /* 0x00000019041a7220 */ /* 0x080fe20000410000 */
[----:B------:R-:W-:Y:S02]  /*7260*/  HADD2.F32 R14, -RZ, R6.H1_H1 ;  /* 0x30000006ff0e7230 */ /* 0x000fe40000004100 */
[----:B------:R-:W-:Y:S01]  /*7270*/  FFMA.FTZ R25, R7, R25, -R24 ;  /* 0x0000001907197223 */ /* 0x000fe20000010818 */
[--C-:B------:R-:W-:Y:S02]  /*7280*/  HADD2.F32 R24, -RZ, R12.reuse.H1_H1 ;  /* 0x3000000cff187230 */ /* 0x100fe40000004100 */
[----:B------:R-:W-:Y:S01]  /*7290*/  FFMA.FTZ R29, R15, R28, R29 ;  /* 0x0000001c0f1d7223 */ /* 0x000fe2000001001d */
[----:B------:R-:W-:Y:S02]  /*72a0*/  HADD2.F32 R6, -RZ, R5.H0_H0 ;  /* 0x20000005ff067230 */ /* 0x000fe40000004100 */
[----:B------:R-:W-:Y:S01]  /*72b0*/  FFMA.FTZ R26, R7, R27, R26 ;  /* 0x0000001b071a7223 */ /* 0x000fe2000001001a */
[----:B------:R-:W-:-:S02]  /*72c0*/  HADD2.F32 R12, -RZ, R12.H0_H0 ;  /* 0x2000000cff0c7230 */ /* 0x000fc40000004100 */
[C---:B------:R-:W-:Y:S01]  /*72d0*/  FMUL.FTZ R28, R14.reuse, R24 ;  /* 0x000000180e1c7220 */ /* 0x040fe20000410000 */
[----:B------:R-:W-:Y:S02]  /*72e0*/  HADD2.F32 R5, -RZ, R5.H1_H1 ;  /* 0x30000005ff057230 */ /* 0x000fe40000004100 */
[----:B------:R-:W-:Y:S02]  /*72f0*/  HADD2.F32 R15, -RZ, R31.H0_H0 ;  /* 0x2000001fff0f7230 */ /* 0x000fe40000004100 */
[-C--:B------:R-:W-:Y:S01]  /*7300*/  FMUL.FTZ R27, R14, R12.reuse ;  /* 0x0000000c0e1b7220 */ /* 0x080fe20000410000 */
[----:B------:R-:W-:Y:S02]  /*7310*/  HADD2.F32 R4, -RZ, R32.H0_H0 ;  /* 0x20000020ff047230 */ /* 0x000fe40000004100 */
[----:B------:R-:W-:Y:S01]  /*7320*/  FFMA.FTZ R28, R13, R12, -R28 ;  /* 0x0000000c0d1c7223 */ /* 0x000fe2000001081c */
[----:B------:R-:W-:Y:S01]  /*7330*/  FMUL.FTZ R7, R5, R15 ;  /* 0x0000000f05077220 */ /* 0x000fe20000410000 */
[----:B------:R-:W-:Y:S01]  /*7340*/  FFMA.FTZ R27, R13, R24, R27 ;  /* 0x000000180d1b7223 */ /* 0x000fe2000001001b */
[----:B------:R-:W-:-:S02]  /*7350*/  FMUL.FTZ R14, R5, R4 ;  /* 0x00000004050e7220 */ /* 0x000fc40000410000 */
[C---:B------:R-:W-:Y:S01]  /*7360*/  FFMA.FTZ R5, R6.reuse, R4, -R7 ;  /* 0x0000000406057223 */ /* 0x040fe20000010807 */
[----:B------:R-:W-:Y:S01]  /*7370*/  F2FP.F16.F32.PACK_AB R7, R29, R30 ;  /* 0x0000001e1d07723e */ /* 0x000fe200000000ff */
[----:B------:R-:W-:Y:S01]  /*7380*/  FFMA.FTZ R14, R6, R15, R14 ;  /* 0x0000000f060e7223 */ /* 0x000fe2000001000e */
[----:B------:R-:W-:Y:S02]  /*7390*/  F2FP.F16.F32.PACK_AB R6, R27, R28 ;  /* 0x0000001c1b06723e */ /* 0x000fe400000000ff */
[----:B------:R-:W-:Y:S02]  /*73a0*/  F2FP.F16.F32.PACK_AB R4, R26, R25 ;  /* 0x000000191a04723e */ /* 0x000fe400000000ff */
[----:B------:R-:W-:-:S05]  /*73b0*/  F2FP.F16.F32.PACK_AB R5, R14, R5 ;  /* 0x000000050e05723e */ /* 0x000fca00000000ff */
[----:B------:R1:W-:Y:S02]  /*73c0*/  STS.128 [R3+0xb400], R4 ;  /* 0x00b4000403007388 */ /* 0x0003e40000000c00 */
.L_x_1991:
[----:B------:R-:W-:Y:S05]  /*73d0*/  BSYNC B1 ;  /* 0x0000000000017941 */ /* 0x000fea0003800000 */
.L_x_1990:
        /* <DEDUP_REMOVED lines=44> */
.L_x_1970:
[----:B------:R-:W0:Y:S01]  /*76a0*/  LDC R21, c[0x0][0x3d4] ;  /* 0x0000f500ff157b82 */ /* 0x000e220000000800 */
[----:B------:R-:W-:Y:S01]  /*76b0*/  VIADD R0, R19, 0x60 ;  /* 0x0000006013007836 */ /* 0x000fe20000000000 */
[----:B------:R-:W-:Y:S01]  /*76c0*/  ULDC.64 UR4, c[0x0][0x3c8] ;  /* 0x0000f20000047ab9 */ /* 0x000fe20000000a00 */
[----:B------:R-:W2:Y:S01]  /*76d0*/  LDL R48, [R1+0x38] ;  /* 0x0000380001307983 */ /* 0x000ea20000100800 */
[----:B------:R-:W-:Y:S01]  /*76e0*/  ULDC.64 UR6, c[0x0][0x3e0] ;  /* 0x0000f80000067ab9 */ /* 0x000fe20000000a00 */
[----:B0-----:R-:W-:-:S04]  /*76f0*/  ISETP.GE.AND P0, PT, R16, R21, PT ;  /* 0x000000151000720c */ /* 0x001fc80003f06270 */
[-C--:B------:R-:W-:Y:S02]  /*7700*/  ISETP.GE.OR P1, PT, R0, R4.reuse, P0 ;  /* 0x000000040000720c */ /* 0x080fe40000726670 */
[----:B------:R-:W-:-:S11]  /*7710*/  ISETP.GE.OR P0, PT, R19, R4, P0 ;  /* 0x000000041300720c */ /* 0x000fd60000706670 */
[----:B------:R-:W0:Y:S08]  /*7720*/  @!P1 LDC.64 R28, c[0x0][0x3c8] ;  /* 0x0000f200ff1c9b82 */ /* 0x000e300000000a00 */
[----:B------:R-:W1:Y:S01]  /*7730*/  @!P1 LDC.64 R46, c[0x0][0x3e0] ;  /* 0x0000f800ff2e9b82 */ /* 0x000e620000000a00 */
[----:B------:R-:W-:Y:S01]  /*7740*/  @!P1 IMAD.MOV.U32 R15, RZ, RZ, R53 ;  /* 0x000000ffff0f9224 */ /* 0x000fe200078e0035 */
[----:B------:R-:W-:Y:S01]  /*7750*/  @!P0 IADD3 R3, P3, R35, R14, RZ ;  /* 0x0000000e23038210 */ /* 0x000fe20007f7e0ff */
[----:B------:R-:W-:Y:S01]  /*7760*/  @!P1 IMAD.MOV.U32 R7, RZ, RZ, R55 ;  /* 0x000000ffff079224 */ /* 0x000fe200078e0037 */
[----:B------:R-:W-:Y:S01]  /*7770*/  @!P0 IADD3 R25, P2, R49, R6, RZ ;  /* 0x0000000631198210 */ /* 0x000fe20007f5e0ff */
[----:B------:R-:W-:-:S04]  /*7780*/  @!P1 IMAD.WIDE.U32 R4, R10, 0x60, R14 ;  /* 0x000000600a049825 */ /* 0x000fc800078e000e */
[----:B------:R-:W-:Y:S01]  /*7790*/  @!P1 IMAD.WIDE.U32 R6, R12, 0x60, R6 ;  /* 0x000000600c069825 */ /* 0x000fe200078e0006 */
[----:B------:R-:W-:-:S03]  /*77a0*/  @!P1 IADD3 R20, P4, R35, R4, RZ ;  /* 0x0000000423149210 */ /* 0x000fc60007f9e0ff */
[----:B------:R-:W-:Y:S01]  /*77b0*/  @!P0 IMAD.X R14, R53, 0x1, R43, P3 ;  /* 0x00000001350e8824 */ /* 0x000fe200018e062b */
[----:B------:R-:W-:Y:S01]  /*77c0*/  @!P0 LEA R8, P3, R3, UR4, 0x1 ;  /* 0x0000000403088c11 */ /* 0x000fe2000f8608ff */
[----:B------:R-:W-:Y:S01]  /*77d0*/  @!P1 IMAD R24, R11, 0x60, RZ ;  /* 0x000000600b189824 */ /* 0x000fe200078e02ff */
[----:B------:R-:W-:Y:S01]  /*77e0*/  @!P1 IADD3 R0, P5, R49, R6, RZ ;  /* 0x0000000631009210 */ /* 0x000fe20007fbe0ff */
[----:B------:R-:W-:Y:S01]  /*77f0*/  @!P1 IMAD R4, R13, 0x60, RZ ;  /* 0x000000600d049824 */ /* 0x000fe200078e02ff */
[----:B------:R-:W-:Y:S02]  /*7800*/  @!P0 LEA.HI.X R9, R3, UR5, R14, 0x1, P3 ;  /* 0x0000000503098c11 */ /* 0x000fe400098f0c0e */
[----:B------:R-:W-:Y:S02]  /*7810*/  @!P1 IADD3.X R24, R43, R24, R5, P4, !PT ;  /* 0x000000182b189210 */ /* 0x000fe400027fe405 */
[----:B0-----:R-:W-:Y:S02]  /*7820*/  @!P1 LEA R42, P3, R20, R28, 0x1 ;  /* 0x0000001c142a9211 */ /* 0x001fe400078608ff */
[----:B------:R-:W-:-:S02]  /*7830*/  @!P1 IADD3.X R3, R51, R4, R7, P5, !PT ;  /* 0x0000000433039210 */ /* 0x000fc40002ffe407 */
[----:B-1----:R-:W-:Y:S02]  /*7840*/  @!P1 LEA R46, P4, R0, R46, 0x1 ;  /* 0x0000002e002e9211 */ /* 0x002fe400078808ff */
[----:B------:R-:W-:Y:S02]  /*7850*/  CS2R R30, SRZ ;  /* 0x00000000001e7805 */ /* 0x000fe4000001ff00 */
[----:B------:R-:W-:Y:S02]  /*7860*/  @!P1 LEA.HI.X R43, R20, R29, R24, 0x1, P3 ;  /* 0x0000001d142b9211 */ /* 0x000fe400018f0c18 */
[----:B------:R-:W-:Y:S02]  /*7870*/  CS2R R28, SRZ ;  /* 0x00000000001c7805 */ /* 0x000fe4000001ff00 */
[----:B------:R-:W-:Y:S02]  /*7880*/  CS2R R32, SRZ ;  /* 0x0000000000207805 */ /* 0x000fe4000001ff00 */
[----:B------:R-:W-:-:S02]  /*7890*/  CS2R R34, SRZ ;  /* 0x0000000000227805 */ /* 0x000fc4000001ff00 */
[----:B------:R-:W-:Y:S02]  /*78a0*/  @!P1 LEA.HI.X R47, R0, R47, R3, 0x1, P4 ;  /* 0x0000002f002f9211 */ /* 0x000fe400020f0c03 */
[----:B------:R-:W0:Y:S01]  /*78b0*/  LDC R0, c[0x0][0x428] ;  /* 0x00010a00ff007b82 */ /* 0x000e220000000800 */
[----:B------:R-:W5:Y:S04]  /*78c0*/  @!P1 LDG.E.128 R28, desc[UR40][R42.64] ;  /* 0x000000282a1c9981 */ /* 0x000f68000c1e1d00 */
[----:B------:R-:W5:Y:S01]  /*78d0*/  @!P1 LDG.E.128 R32, desc[UR40][R46.64] ;  /* 0x000000282e209981 */ /* 0x000f62000c1e1d00 */
[----:B------:R-:W1:Y:S01]  /*78e0*/  S2R R44, SR_TID.X ;  /* 0x00000000002c7919 */ /* 0x000e620000002100 */
[----:B------:R-:W-:Y:S01]  /*78f0*/  @!P0 IMAD.X R26, R55, 0x1, R51, P2 ;  /* 0x00000001371a8824 */ /* 0x000fe200010e0633 */
[----:B------:R-:W-:-:S04]  /*7900*/  @!P0 LEA R14, P2, R25, UR6, 0x1 ;  /* 0x00000006190e8c11 */ /* 0x000fc8000f8408ff */
[----:B------:R-:W-:Y:S02]  /*7910*/  @!P0 LEA.HI.X R15, R25, UR7, R26, 0x1, P2 ;  /* 0x00000007190f8c11 */ /* 0x000fe400090f0c1a */
[----:B0-----:R-:W-:Y:S02]  /*7920*/  ISETP.NE.AND P2, PT, R0, 0x1, PT ;  /* 0x000000010000780c */ /* 0x001fe40003f45270 */
[----:B------:R-:W-:Y:S02]  /*7930*/  CS2R R4, SRZ ;  /* 0x0000000000047805 */ /* 0x000fe4000001ff00 */
[----:B------:R-:W-:-:S06]  /*7940*/  CS2R R6, SRZ ;  /* 0x0000000000067805 */ /* 0x000fcc000001ff00 */
[----:B------:R0:W5:Y:S03]  /*7950*/  @!P0 LDG.E.128 R4, desc[UR40][R8.64] ;  /* 0x0000002808048981 */ /* 0x000166000c1e1d00 */
[----:B------:R-:W3:Y:S01]  /*7960*/  @P2 LDC R0, c[0x0][0x42c] ;  /* 0x00010b00ff002b82 */ /* 0x000ee20000000800 */
[----:B-1----:R-:W-:-:S07]  /*7970*/  VIADD R50, R44, 0xffffff80 ;  /* 0xffffff802c327836 */ /* 0x002fce0000000000 */
[----:B0-----:R-:W0:Y:S01]  /*7980*/  @P2 LDC R9, c[0x0][0x430] ;  /* 0x00010c00ff092b82 */ /* 0x001e220000000800 */
[----:B------:R-:W-:-:S04]  /*7990*/  SHF.R.S32.HI R44, RZ, 0x1f, R50 ;  /* 0x0000001fff2c7819 */ /* 0x000fc80000011432 */
[----:B------:R-:W-:-:S04]  /*79a0*/  LEA.HI R44, R44, R50, RZ, 0x2 ;  /* 0x000000322c2c7211 */ /* 0x000fc800078f10ff */
[----:B------:R-:W-:Y:S01]  /*79b0*/  LOP3.LUT R44, R44, 0xfffffffc, RZ, 0xc0, !PT ;  /* 0xfffffffc2c2c7812 */ /* 0x000fe200078ec0ff */
[----:B------:R-:W-:-:S03]  /*79c0*/  IMAD R3, R153, 0xc0, R19 ;  /* 0x000000c099037824 */ /* 0x000fc600078e0213 */
[----:B------:R-:W-:-:S05]  /*79d0*/  IADD3 R44, R50, -R44, RZ ;  /* 0x8000002c322c7210 */ /* 0x000fca0007ffe0ff */
[----:B------:R-:W-:-:S04]  /*79e0*/  IMAD R3, R44, 0x60, R3 ;  /* 0x000000602c037824 */ /* 0x000fc800078e0203 */
[----:B---3--:R-:W-:Y:S01]  /*79f0*/  @P2 IMAD.HI.U32 R0, R3, R0, RZ ;  /* 0x0000000003002227 */ /* 0x008fe200078e00ff */
[----:B------:R-:W-:Y:S02]  /*7a00*/  CS2R R24, SRZ ;  /* 0x0000000000187805 */ /* 0x000fe4000001ff00 */
[----:B------:R-:W-:Y:S02]  /*7a10*/  CS2R R26, SRZ ;  /* 0x00000000001a7805 */ /* 0x000fe4000001ff00 */
[----:B0-----:R-:W-:Y:S01]  /*7a20*/  @P2 SHF.R.U32.HI R3, RZ, R9, R0 ;  /* 0x00000009ff032219 */ /* 0x001fe20000011600 */
[----:B------:R-:W-:-:S03]  /*7a30*/  IMAD.MOV.U32 R44, RZ, RZ, R38 ;  /* 0x000000ffff2c7224 */ /* 0x000fc600078e0026 */
[----:B------:R0:W5:Y:S01]  /*7a40*/  @!P0 LDG.E.128 R24, desc[UR40][R14.64] ;  /* 0x000000280e188981 */ /* 0x000162000c1e1d00 */
[----:B------:R-:W-:Y:S01]  /*7a50*/  SHF.R.S32.HI R9, RZ, 0x1f, R3 ;  /* 0x0000001fff097819 */ /* 0x000fe20000011403 */
[----:B------:R-:W-:-:S04]  /*7a60*/  IMAD.WIDE.U32 R38, R3, R12, R44 ;  /* 0x0000000c03267225 */ /* 0x000fc800078e002c */
[C---:B------:R-:W-:Y:S02]  /*7a70*/  IMAD R0, R9.reuse, R10, RZ ;  /* 0x0000000a09007224 */ /* 0x040fe400078e02ff */
[----:B------:R-:W-:Y:S02]  /*7a80*/  IMAD R8, R9, R12, RZ ;  /* 0x0000000c09087224 */ /* 0x000fe400078e02ff */
[----:B0-----:R-:W-:Y:S02]  /*7a90*/  IMAD.MOV.U32 R14, RZ, RZ, R40 ;  /* 0x000000ffff0e7224 */ /* 0x001fe400078e0028 */
[----:B------:R-:W-:Y:S02]  /*7aa0*/  IMAD.MOV.U32 R15, RZ, RZ, R37 ;  /* 0x000000ffff0f7224 */ /* 0x000fe400078e0025 */
[C---:B------:R-:W-:Y:S02]  /*7ab0*/  IMAD R9, R3.reuse, R11, R0 ;  /* 0x0000000b03097224 */ /* 0x040fe400078e0200 */
[----:B------:R-:W-:-:S04]  /*7ac0*/  IMAD.WIDE.U32 R14, R3, R10, R14 ;  /* 0x0000000a030e7225 */ /* 0x000fc800078e000e */
[----:B------:R-:W-:Y:S01]  /*7ad0*/  IMAD R3, R3, R13, R8 ;  /* 0x0000000d03037224 */ /* 0x000fe200078e0208 */
[----:B------:R-:W-:Y:S01]  /*7ae0*/  LEA R8, P2, R14, UR4, 0x1 ;  /* 0x000000040e087c11 */ /* 0x000fe2000f8408ff */
[----:B------:R-:W-:Y:S01]  /*7af0*/  IMAD.IADD R9, R15, 0x1, R9 ;  /* 0x000000010f097824 */ /* 0x000fe200078e0209 */
[----:B------:R-:W-:Y:S01]  /*7b00*/  LEA R0, P3, R38, UR6, 0x1 ;  /* 0x0000000626007c11 */ /* 0x000fe2000f8608ff */
[----:B------:R-:W-:Y:S01]  /*7b10*/  IMAD.IADD R3, R39, 0x1, R3 ;  /* 0x0000000127037824 */ /* 0x000fe200078e0203 */
[----:B------:R-:W-:Y:S02]  /*7b20*/  UMOV UR4, 0xffffffff ;  /* 0xffffffff00047882 */ /* 0x000fe40000000000 */
[----:B------:R-:W-:Y:S02]  /*7b30*/  LEA.HI.X R9, R14, UR5, R9, 0x1, P2 ;  /* 0x000000050e097c11 */ /* 0x000fe400090f0c09 */
[----:B------:R-:W-:Y:S02]  /*7b40*/  LEA.HI.X R3, R38, UR7, R3, 0x1, P3 ;  /* 0x0000000726037c11 */ /* 0x000fe400098f0c03 */
[----:B--2---:R-:W-:Y:S01]  /*7b50*/  LEA.HI R10, R48, R48, RZ, 0x1 ;  /* 0x00000030300a7211 */ /* 0x004fe200078f08ff */
[----:B------:R-:W-:Y:S06]  /*7b60*/  BRA.DIV UR4, `(.L_x_1992) ;  /* 0x000000f204d87947 */ /* 0x000fec000b800000 */
.L_x_2190:
[----:B------:R-:W-:-:S03]  /*7b70*/  UMOV UR4, 0xffffffff ;  /* 0xffffffff00047882 */ /* 0x000fc60000000000 */
[----:B------:R-:W-:Y:S05]  /*7b80*/  BRA.DIV UR4, `(.L_x_1993) ;  /* 0x000000f204f87947 */ /* 0x000fea000b800000 */
.L_x_2193:
[----:B------:R-:W-:-:S03]  /*7b90*/  UMOV UR4, 0xffffffff ;  /* 0xffffffff00047882 */ /* 0x000fc60000000000 */
[----:B------:R-:W-:Y:S05]  /*7ba0*/  BRA.DIV UR4, `(.L_x_1994) ;  /* 0x000000f604187947 */ /* 0x000fea000b800000 */
.L_x_2196:
[----:B------:R-:W-:-:S03]  /*7bb0*/  UMOV UR4, 0xffffffff ;  /* 0xffffffff00047882 */ /* 0x000fc60000000000 */
[----:B------:R-:W-:Y:S05]  /*7bc0*/  BRA.DIV UR4, `(.L_x_1995) ;  /* 0x000000f604387947 */ /* 0x000fea000b800000 */
.L_x_2199:
[----:B------:R-:W-:-:S03]  /*7bd0*/  UMOV UR4, 0xffffffff ;  /* 0xffffffff00047882 */ /* 0x000fc60000000000 */
[----:B------:R-:W-:Y:S05]  /*7be0*/  BRA.DIV UR4, `(.L_x_1996) ;  /* 0x000000f604587947 */ /* 0x000fea000b800000 */
.L_x_2202:
[----:B------:R-:W-:Y:S01]  /*7bf0*/  UMOV UR4, 0xffffffff ;  /* 0xffffffff00047882 */ /* 0x000fe20000000000 */
[----:B------:R-:W-:Y:S02]  /*7c00*/  LOP3.LUT R10, R10, 0xfffffffe, RZ, 0xc0, !PT ;  /* 0xfffffffe0a0a7812 */ /* 0x000fe400078ec0ff */
[----:B------:R-:W-:Y:S05]  /*7c10*/  BRA.DIV UR4, `(.L_x_1997) ;  /* 0x000000f604747947 */ /* 0x000fea000b800000 */
.L_x_2205:
[----:B------:R-:W-:Y:S01]  /*7c20*/  UMOV UR4, 0xffffffff ;  /* 0xffffffff00047882 */ /* 0x000fe20000000000 */
[----:B------:R-:W-:Y:S02]  /*7c30*/  IMAD.IADD R9, R48, 0x1, -R10 ;  /* 0x0000000130097824 */ /* 0x000fe400078e0a0a */
[----:B------:R-:W-:Y:S05]  /*7c40*/  BRA.DIV UR4, `(.L_x_1998) ;  /* 0x000000f604907947 */ /* 0x000fea000b800000 */
.L_x_2208:
[----:B------:R-:W-:Y:S01]  /*7c50*/  UMOV UR4, 0xffffffff ;  /* 0xffffffff00047882 */ /* 0x000fe20000000000 */
[----:B------:R-:W-:Y:S02]  /*7c60*/  SHF.L.U32 R9, R9, 0x1f, RZ ;  /* 0x0000001f09097819 */ /* 0x000fe400000006ff */
[----:B------:R-:W-:Y:S05]  /*7c70*/  BRA.DIV UR4, `(.L_x_1999) ;  /* 0x000000f604ac7947 */ /* 0x000fea000b800000 */
.L_x_2211:
[----:B------:R-:W0:Y:S01]  /*7c80*/  SYNCS.PHASECHK.TRANS64.TRYWAIT P2, [R2+URZ+0x16800], R9 ;  /* 0x01680009020075a7 */ /* 0x000e22000804017f */
[----:B-----5:R-:W-:Y:S01]  /*7c90*/  IMAD.MOV.U32 R3, RZ, RZ, R5 ;  /* 0x000000ffff037224 */ /* 0x020fe200078e0005 */
[----:B------:R-:W-:Y:S01]  /*7ca0*/  MOV R0, R4 ;  /* 0x0000000400007202 */ /* 0x000fe20000000f00 */
[----:B------:R-:W-:Y:S01]  /*7cb0*/  IMAD.MOV.U32 R8, RZ, RZ, R6 ;  /* 0x000000ffff087224 */ /* 0x000fe200078e0006 */
[----:B------:R-:W-:Y:S01]  /*7cc0*/  BSSY B1, `(.L_x_2000) ;  /* 0x000001b000017945 */ /* 0x000fe20003800000 */
        /* <DEDUP_REMOVED lines=13> */
[----:B------:R-:W-:-:S02]  /*7da0*/  MOV R3, R27 ;  /* 0x0000001b00037202 */ /* 0x000fc40000000f00 */
[----:B------:R-:W-:Y:S01]  /*7db0*/  PRMT R55, R55, 0x5410, R0 ;  /* 0x0000541037377816 */ /* 0x000fe20000000000 */
[----:B------:R-:W-:Y:S01]  /*7dc0*/  IMAD.MOV.U32 R0, RZ, RZ, R30 ;  /* 0x000000ffff007224 */ /* 0x000fe200078e001e */
[----:B------:R-:W-:Y:S02]  /*7dd0*/  PRMT R50, R3, 0x7610, R50 ;  /* 0x0000761003327816 */ /* 0x000fe40000000032 */
[----:B------:R-:W-:Y:S01]  /*7de0*/  PRMT R3, R8, 0x7610, R3 ;  /* 0x0000761008037816 */ /* 0x000fe20000000003 */
[----:B------:R-:W-:Y:S01]  /*7df0*/  IMAD.MOV.U32 R8, RZ, RZ, R32 ;  /* 0x000000ffff087224 */ /* 0x000fe200078e0020 */
[----:B------:R-:W-:Y:S01]  /*7e00*/  PRMT R20, R20, 0x5410, R10 ;  /* 0x0000541014147816 */ /* 0x000fe2000000000a */
[----:B------:R-:W-:Y:S01]  /*7e10*/  IMAD.MOV.U32 R10, RZ, RZ, R33 ;  /* 0x000000ffff0a7224 */ /* 0x000fe200078e0021 */
[----:B------:R-:W-:Y:S02]  /*7e20*/  PRMT R0, R11, 0x5410, R0 ;  /* 0x000054100b007816 */ /* 0x000fe40000000000 */
[----:B------:R-:W-:-:S02]  /*7e30*/  PRMT R3, R3, 0x5410, R8 ;  /* 0x0000541003037816 */ /* 0x000fc40000000008 */
[----:B------:R-:W-:Y:S02]  /*7e40*/  PRMT R20, R10, 0x7610, R20 ;  /* 0x000076100a147816 */ /* 0x000fe40000000014 */
[----:B------:R-:W-:Y:S01]  /*7e50*/  IADD3 R38, R16, R21, RZ ;  /* 0x0000001510267210 */ /* 0x000fe20007ffe0ff */
[----:B0-----:R-:W-:Y:S06]  /*7e60*/  @!P2 BRA `(.L_x_2001) ;  /* 0x000000f40058a947 */ /* 0x001fec0003800000 */
.L_x_2212:
[----:B------:R-:W-:Y:S05]  /*7e70*/  BSYNC B1 ;  /* 0x0000000000017941 */ /* 0x000fea0003800000 */
.L_x_2000:
        /* <DEDUP_REMOVED lines=11> */
[----:B------:R-:W-:Y:S01]  /*7f30*/  HADD2.F32 R42, -RZ, R42.H0_H0 ;  /* 0x2000002aff2a7230 */ /* 0x000fe20000004100 */
[--C-:B------:R-:W-:Y:S01]  /*7f40*/  SHF.R.U64 R51, R24, 0x10, R25.reuse ;  /* 0x0000001018337819 */ /* 0x100fe20000001219 */
[----:B------:R-:W-:Y:S01]  /*7f50*/  HADD2.F32 R41, -RZ, R41.H0_H0 ;  /* 0x20000029ff297230 */ /* 0x000fe20000004100 */
[----:B------:R-:W-:Y:S02]  /*7f60*/  SHF.R.U32.HI R44, RZ, 0x10, R25 ;  /* 0x00000010ff2c7819 */ /* 0x000fe40000011619 */
[--C-:B------:R-:W-:Y:S02]  /*7f70*/  SHF.R.U64 R54, R4, 0x10, R5.reuse ;  /* 0x0000001004367819 */ /* 0x100fe40000001205 */
[----:B------:R-:W-:Y:S01]  /*7f80*/  SHF.R.U32.HI R43, RZ, 0x10, R5 ;  /* 0x00000010ff2b7819 */ /* 0x000fe20000011605 */
[----:B------:R-:W-:Y:S01]  /*7f90*/  HADD2.F32 R44, -RZ, R44.H0_H0 ;  /* 0x2000002cff2c7230 */ /* 0x000fe20000004100 */
[----:B------:R-:W-:-:S02]  /*7fa0*/  SHF.R.U64 R49, R26, 0x10, R27 ;  /* 0x000000101a317819 */ /* 0x000fc4000000121b */
[----:B------:R-:W-:Y:S02]  /*7fb0*/  SHF.R.U32.HI R45, RZ, 0x10, R27 ;  /* 0x00000010ff2d7819 */ /* 0x000fe4000001161b */
[--C-:B------:R-:W-:Y:S02]  /*7fc0*/  SHF.R.U64 R53, R6, 0x10, R7.reuse ;  /* 0x0000001006357819 */ /* 0x100fe40000001207 */
[----:B------:R-:W-:Y:S01]  /*7fd0*/  SHF.R.U32.HI R47, RZ, 0x10, R7 ;  /* 0x00000010ff2f7819 */ /* 0x000fe20000011607 */
[----:B--2---:R-:W-:-:S05]  /*7fe0*/  IMAD.SHL.U32 R8, R8, 0x40, RZ ;  /* 0x0000004008087824 */ /* 0x004fca00078e00ff */
[----:B0-----:R-:W-:-:S04]  /*7ff0*/  LOP3.LUT R9, R8, 0x1c0, RZ, 0xc0, !PT ;  /* 0x000001c008097812 */ /* 0x001fc800078ec0ff */
[----:B------:R-:W-:Y:S02]  /*8000*/  LOP3.LUT R8, R9, 0x38, R16, 0xf8, !PT ;  /* 0x0000003809087812 */ /* 0x000fe400078ef810 */
[----:B------:R-:W-:-:S04]  /*8010*/  SHF.R.U32.HI R11, RZ, 0x3, R9 ;  /* 0x00000003ff0b7819 */ /* 0x000fc80000011609 */
[----:B------:R-:W-:Y:S02]  /*8020*/  LOP3.LUT R8, R8, R11, RZ, 0x3c, !PT ;  /* 0x0000000b08087212 */ /* 0x000fe400078e3cff */
[----:B------:R-:W-:-:S03]  /*8030*/  LOP3.LUT R12, R11, R38, R9, 0x1e, !PT ;  /* 0x000000260b0c7212 */ /* 0x000fc600078e1e09 */
[C---:B------:R-:W-:Y:S01]  /*8040*/  IMAD R39, R13.reuse, 0x200, R8 ;  /* 0x000002000d277824 */ /* 0x040fe200078e0208 */
[----:B------:R-:W-:-:S05]  /*8050*/  LEA R13, R13, R12, 0x9 ;  /* 0x0000000c0d0d7211 */ /* 0x000fca00078e48ff */
[--C-:B------:R-:W-:Y:S02]  /*8060*/  IMAD R40, R13, 0x2, R2.reuse ;  /* 0x000000020d287824 */ /* 0x100fe400078e0202 */
[----:B------:R-:W-:-:S03]  /*8070*/  IMAD R39, R39, 0x2, R2 ;  /* 0x0000000227277824 */ /* 0x000fc600078e0202 */
[----:B------:R-:W0:Y:S04]  /*8080*/  LDS.128 R12, [R40+0x8400] ;  /* 0x00840000280c7984 */ /* 0x000e280000000c00 */
[----:B------:R-:W1:Y:S01]  /*8090*/  LDS.128 R8, [R39+0x8400] ;  /* 0x0084000027087984 */ /* 0x000e620000000c00 */
[--C-:B0-----:R-:W-:Y:S02]  /*80a0*/  HADD2.F32 R24, -RZ, R13.reuse.H0_H0 ;  /* 0x2000000dff187230 */ /* 0x101fe40000004100 */
[----:B------:R-:W-:Y:S02]  /*80b0*/  HADD2.F32 R25, -RZ, R13.H1_H1 ;  /* 0x3000000dff197230 */ /* 0x000fe40000004100 */
[--C-:B-1----:R-:W-:Y:S02]  /*80c0*/  HADD2.F32 R5, -RZ, R9.reuse.H0_H0 ;  /* 0x20000009ff057230 */ /* 0x102fe40000004100 */
[C---:B------:R-:W-:Y:S01]  /*80d0*/  FMUL.FTZ R46, R24.reuse, R42 ;  /* 0x0000002a182e7220 */ /* 0x040fe20000410000 */
[----:B------:R-:W-:Y:S01]  /*80e0*/  FMUL.FTZ R48, R24, R41 ;  /* 0x0000002918307220 */ /* 0x000fe20000410000 */
[----:B------:R-:W-:-:S02]  /*80f0*/  HADD2.F32 R9, -RZ, R9.H1_H1 ;  /* 0x30000009ff097230 */ /* 0x000fc40000004100 */
[C---:B------:R-:W-:Y:S01]  /*8100*/  FFMA.FTZ R46, R5.reuse, R41, -R46 ;  /* 0x00000029052e7223 */ /* 0x040fe2000001082e */
[----:B------:R-:W-:Y:S02]  /*8110*/  HADD2.F32 R24, -RZ, R43.H0_H0 ;  /* 0x2000002bff187230 */ /* 0x000fe40000004100 */
[----:B------:R-:W-:Y:S01]  /*8120*/  FFMA.FTZ R48, R5, R42, R48 ;  /* 0x0000002a05307223 */ /* 0x000fe20000010030 */
[----:B------:R-:W-:Y:S02]  /*8130*/  HADD2.F32 R41, -RZ, R50.H0_H0 ;  /* 0x20000032ff297230 */ /* 0x000fe40000004100 */
[C---:B------:R-:W-:Y:S01]  /*8140*/  FMUL.FTZ R50, R25.reuse, R44 ;  /* 0x0000002c19327220 */ /* 0x040fe20000410000 */
[----:B------:R-:W-:Y:S02]  /*8150*/  HADD2.F32 R26, -RZ, R15.H0_H0 ;  /* 0x2000000fff1a7230 */ /* 0x000fe40000004100 */
[----:B------:R-:W-:Y:S02]  /*8160*/  HADD2.F32 R5, -RZ, R52.H0_H0 ;  /* 0x20000034ff057230 */ /* 0x000fe40000004100 */
[----:B------:R-:W-:Y:S01]  /*8170*/  FMUL.FTZ R52, R25, R24 ;  /* 0x0000001819347220 */ /* 0x000fe20000410000 */
[----:B------:R-:W-:-:S02]  /*8180*/  HADD2.F32 R7, -RZ, R11.H0_H0 ;  /* 0x2000000bff077230 */ /* 0x000fc40000004100 */
[C---:B------:R-:W-:Y:S01]  /*8190*/  FFMA.FTZ R43, R9.reuse, R24, -R50 ;  /* 0x00000018092b7223 */ /* 0x040fe20000010832 */
[C---:B------:R-:W-:Y:S01]  /*81a0*/  FMUL.FTZ R24, R26.reuse, R41 ;  /* 0x000000291a187220 */ /* 0x040fe20000410000 */
[----:B------:R-:W-:Y:S02]  /*81b0*/  HADD2.F32 R27, -RZ, R15.H1_H1 ;  /* 0x3000000fff1b7230 */ /* 0x000fe40000004100 */
[-C--:B------:R-:W-:Y:S01]  /*81c0*/  FMUL.FTZ R26, R26, R5.reuse ;  /* 0x000000051a1a7220 */ /* 0x080fe20000410000 */
[----:B------:R-:W-:Y:S02]  /*81d0*/  HADD2.F32 R42, -RZ, R45.H0_H0 ;  /* 0x2000002dff2a7230 */ /* 0x000fe40000004100 */
[----:B------:R-:W-:Y:S01]  /*81e0*/  FFMA.FTZ R45, R9, R44, R52 ;  /* 0x0000002c092d7223 */ /* 0x000fe20000010034 */
[C---:B------:R-:W-:Y:S01]  /*81f0*/  FFMA.FTZ R44, R7.reuse, R5, -R24 ;  /* 0x00000005072c7223 */ /* 0x040fe20000010818 */
[----:B------:R-:W-:Y:S02]  /*8200*/  HADD2.F32 R11, -RZ, R11.H1_H1 ;  /* 0x3000000bff0b7230 */ /* 0x000fe40000004100 */
[----:B------:R-:W-:Y:S01]  /*8210*/  FFMA.FTZ R41, R7, R41, R26 ;  /* 0x0000002907297223 */ /* 0x000fe2000001001a */
[----:B------:R-:W-:-:S02]  /*8220*/  HADD2.F32 R24, -RZ, R47.H0_H0 ;  /* 0x2000002fff187230 */ /* 0x000fc40000004100 */
[C---:B------:R-:W-:Y:S01]  /*8230*/  FMUL.FTZ R26, R27.reuse, R42 ;  /* 0x0000002a1b1a7220 */ /* 0x040fe20000410000 */
[----:B------:R-:W-:Y:S02]  /*8240*/  HADD2.F32 R13, -RZ, R12.H0_H0 ;  /* 0x2000000cff0d7230 */ /* 0x000fe40000004100 */
[----:B------:R-:W-:Y:S02]  /*8250*/  HADD2.F32 R15, -RZ, R14.H0_H0 ;  /* 0x2000000eff0f7230 */ /* 0x000fe40000004100 */
[-C--:B------:R-:W-:Y:S01]  /*8260*/  FMUL.FTZ R50, R27, R24.reuse ;  /* 0x000000181b327220 */ /* 0x080fe20000410000 */
[----:B------:R-:W-:Y:S01]  /*8270*/  FFMA.FTZ R47, R11, R24, -R26 ;  /* 0x000000180b2f7223 */ /* 0x000fe2000001081a */
[----:B------:R-:W-:Y:S02]  /*8280*/  HADD2.F32 R5, -RZ, R56.H0_H0 ;  /* 0x20000038ff057230 */ /* 0x000fe40000004100 */
[--C-:B------:R-:W-:Y:S02]  /*8290*/  HADD2.F32 R24, -RZ, R55.reuse.H1_H1 ;  /* 0x30000037ff187230 */ /* 0x100fe40000004100 */
[----:B------:R-:W-:-:S02]  /*82a0*/  HADD2.F32 R9, -RZ, R55.H0_H0 ;  /* 0x20000037ff097230 */ /* 0x000fc40000004100 */
[----:B------:R-:W-:Y:S01]  /*82b0*/  FFMA.FTZ R50, R11, R42, R50 ;  /* 0x0000002a0b327223 */ /* 0x000fe20000010032 */
[----:B------:R-:W-:Y:S02]  /*82c0*/  HADD2.F32 R7, -RZ, R56.H1_H1 ;  /* 0x30000038ff077230 */ /* 0x000fe40000004100 */
[----:B------:R-:W-:Y:S01]  /*82d0*/  FMUL.FTZ R26, R13, R5 ;  /* 0x000000050d1a7220 */ /* 0x000fe20000410000 */
[----:B------:R-:W-:Y:S02]  /*82e0*/  HADD2.F32 R4, -RZ, R8.H0_H0 ;  /* 0x20000008ff047230 */ /* 0x000fe40000004100 */
[----:B------:R-:W-:Y:S01]  /*82f0*/  FMUL.FTZ R11, R15, R24 ;  /* 0x000000180f0b7220 */ /* 0x000fe20000410000 */
[----:B------:R-:W-:Y:S02]  /*8300*/  HADD2.F32 R6, -RZ, R10.H0_H0 ;  /* 0x2000000aff067230 */ /* 0x000fe40000004100 */
[----:B------:R-:W-:Y:S01]  /*8310*/  FMUL.FTZ R25, R13, R9 ;  /* 0x000000090d197220 */ /* 0x000fe20000410000 */
[----:B------:R-:W-:Y:S01]  /*8320*/  FMUL.FTZ R13, R15, R7 ;  /* 0x000000070f0d7220 */ /* 0x000fe20000410000 */
[----:B------:R-:W-:Y:S01]  /*8330*/  FFMA.FTZ R26, R4, R9, R26 ;  /* 0x00000009041a7223 */ /* 0x000fe2000001001a */
[----:B------:R-:W-:-:S02]  /*8340*/  HADD2.F32 R12, -RZ, R12.H1_H1 ;  /* 0x3000000cff0c7230 */ /* 0x000fc40000004100 */
[----:B------:R-:W-:Y:S01]  /*8350*/  FFMA.FTZ R15, R6, R7, -R11 ;  /* 0x00000007060f7223 */ /* 0x000fe2000001080b */
[----:B------:R-:W-:Y:S02]  /*8360*/  HADD2.F32 R14, -RZ, R14.H1_H1 ;  /* 0x3000000eff0e7230 */ /* 0x000fe40000004100 */
[----:B------:R-:W-:Y:S01]  /*8370*/  FFMA.FTZ R25, R4, R5, -R25 ;  /* 0x0000000504197223 */ /* 0x000fe20000010819 */
[----:B------:R-:W-:Y:S02]  /*8380*/  HADD2.F32 R9, -RZ, R51.H0_H0 ;  /* 0x20000033ff097230 */ /* 0x000fe40000004100 */
[----:B------:R-:W-:Y:S02]  /*8390*/  HADD2.F32 R11, -RZ, R49.H0_H0 ;  /* 0x20000031ff0b7230 */ /* 0x000fe40000004100 */
[----:B------:R-:W-:Y:S02]  /*83a0*/  HADD2.F32 R5, -RZ, R54.H0_H0 ;  /* 0x20000036ff057230 */ /* 0x000fe40000004100 */
[----:B------:R-:W-:-:S02]  /*83b0*/  HADD2.F32 R7, -RZ, R53.H0_H0 ;  /* 0x20000035ff077230 */ /* 0x000fc40000004100 */
[----:B------:R-:W-:Y:S01]  /*83c0*/  FFMA.FTZ R24, R6, R24, R13 ;  /* 0x0000001806187223 */ /* 0x000fe2000001000d */
[----:B------:R-:W-:Y:S02]  /*83d0*/  HADD2.F32 R8, -RZ, R8.H1_H1 ;  /* 0x30000008ff087230 */ /* 0x000fe40000004100 */
[----:B------:R-:W-:Y:S01]  /*83e0*/  FMUL.FTZ R13, R12, R9 ;  /* 0x000000090c0d7220 */ /* 0x000fe20000410000 */
[----:B------:R-:W-:Y:S02]  /*83f0*/  HADD2.F32 R10, -RZ, R10.H1_H1 ;  /* 0x3000000aff0a7230 */ /* 0x000fe40000004100 */
        /* <DEDUP_REMOVED lines=17> */
.L_x_2003:
[----:B------:R-:W-:Y:S05]  /*8510*/  BSYNC B1 ;  /* 0x0000000000017941 */ /* 0x000fea0003800000 */
.L_x_2002:
[----:B------:R-:W-:Y:S01]  /*8520*/  PRMT R43, R21, 0x5410, R37 ;  /* 0x00005410152b7816 */ /* 0x000fe20000000025 */
[----:B------:R-:W-:Y:S06]  /*8530*/  @P1 BRA `(.L_x_1989) ;  /* 0x0000000400801947 */ /* 0x000fec0003800000 */
[----:B-1----:R-:W0:Y:S01]  /*8540*/  LDL R8, [R1+0x20] ;  /* 0x0000200001087983 */ /* 0x002e220000100800 */
[C---:B------:R-:W-:Y:S02]  /*8550*/  VIADD R4, R19.reuse, 0x60 ;  /* 0x0000006013047836 */ /* 0x040fe40000000000 */
[----:B------:R-:W-:Y:S01]  /*8560*/  VIADD R5, R19, 0x60 ;  /* 0x0000006013057836 */ /* 0x000fe20000000000 */
[----:B------:R-:W2:Y:S01]  /*8570*/  LDL R44, [R1+0x40] ;  /* 0x00004000012c7983 */ /* 0x000ea20000100800 */
[----:B------:R-:W-:Y:S02]  /*8580*/  IMAD.SHL.U32 R4, R4, 0x40, RZ ;  /* 0x0000004004047824 */ /* 0x000fe400078e00ff */
[----:B------:R-:W-:-:S03]  /*8590*/  IMAD.SHL.U32 R5, R5, 0x40, RZ ;  /* 0x0000004005057824 */ /* 0x000fc600078e00ff */
[----:B------:R-:W-:Y:S02]  /*85a0*/  LOP3.LUT R4, R4, 0x1c0, RZ, 0xc0, !PT ;  /* 0x000001c004047812 */ /* 0x000fe400078ec0ff */
[----:B------:R-:W-:Y:S02]  /*85b0*/  LOP3.LUT R5, R5, 0x1c0, RZ, 0xc0, !PT ;  /* 0x000001c005057812 */ /* 0x000fe400078ec0ff */
[----:B------:R-:W-:-:S04]  /*85c0*/  SHF.R.U32.HI R4, RZ, 0x3, R4 ;  /* 0x00000003ff047819 */ /* 0x000fc80000011604 */
[----:B------:R-:W-:Y:S01]  /*85d0*/  LOP3.LUT R38, R4, R38, R5, 0x1e, !PT ;  /* 0x0000002604267212 */ /* 0x000fe200078e1e05 */
[----:B------:R-:W-:Y:S01]  /*85e0*/  HADD2.F32 R27, -RZ, R20.H1_H1 ;  /* 0x30000014ff1b7230 */ /* 0x000fe20000004100 */
[----:B------:R-:W-:Y:S02]  /*85f0*/  SHF.R.U64 R42, R28, 0x10, R29 ;  /* 0x000000101c2a7819 */ /* 0x000fe4000000121d */
[--C-:B------:R-:W-:Y:S02]  /*8600*/  SHF.R.U64 R39, R32, 0x10, R33.reuse ;  /* 0x0000001020277819 */ /* 0x100fe40000001221 */
[----:B------:R-:W-:Y:S02]  /*8610*/  SHF.R.U32.HI R32, RZ, 0x10, R33 ;  /* 0x00000010ff207819 */ /* 0x000fe40000011621 */
[--C-:B------:R-:W-:Y:S02]  /*8620*/  SHF.R.U64 R41, R30, 0x10, R31.reuse ;  /* 0x000000101e297819 */ /* 0x100fe4000000121f */
[----:B------:R-:W-:Y:S01]  /*8630*/  SHF.R.U32.HI R40, RZ, 0x10, R31 ;  /* 0x00000010ff287819 */ /* 0x000fe2000001161f */
[----:B------:R-:W-:Y:S01]  /*8640*/  HADD2.F32 R31, -RZ, R32.H0_H0 ;  /* 0x20000020ff1f7230 */ /* 0x000fe20000004100 */
[----:B------:R-:W-:-:S02]  /*8650*/  SHF.R.U64 R37, R34, 0x10, R35 ;  /* 0x0000001022257819 */ /* 0x000fc40000001223 */
[----:B------:R-:W-:Y:S01]  /*8660*/  SHF.R.U32.HI R35, RZ, 0x10, R35 ;  /* 0x00000010ff237819 */ /* 0x000fe20000011623 */
[----:B0-----:R-:W-:Y:S01]  /*8670*/  IMAD.IADD R9, R8, 0x1, R38 ;  /* 0x0000000108097824 */ /* 0x001fe200078e0226 */
[----:B--2---:R-:W0:Y:S04]  /*8680*/  LDS.128 R4, [R44+0x8400] ;  /* 0x008400002c047984 */ /* 0x004e280000000c00 */
[----:B------:R-:W-:-:S05]  /*8690*/  LEA R12, R9, R2, 0x1 ;  /* 0x00000002090c7211 */ /* 0x000fca00078e08ff */
[----:B------:R-:W1:Y:S01]  /*86a0*/  LDS.128 R8, [R12+0x8400] ;  /* 0x008400000c087984 */ /* 0x000e620000000c00 */
[----:B------:R-:W-:Y:S01]  /*86b0*/  SHF.R.U32.HI R38, RZ, 0x10, R29 ;  /* 0x00000010ff267819 */ /* 0x000fe2000001161d */
[----:B------:R-:W-:Y:S02]  /*86c0*/  HADD2.F32 R29, -RZ, R20.H0_H0 ;  /* 0x20000014ff1d7230 */ /* 0x000fe40000004100 */
[----:B0-----:R-:W-:Y:S02]  /*86d0*/  HADD2.F32 R13, -RZ, R5.H0_H0 ;  /* 0x20000005ff0d7230 */ /* 0x001fe40000004100 */
[----:B-1----:R-:W-:-:S05]  /*86e0*/  HADD2.F32 R20, -RZ, R9.H0_H0 ;  /* 0x20000009ff147230 */ /* 0x002fca0000004100 */
[C---:B------:R-:W-:Y:S01]  /*86f0*/  FMUL.FTZ R28, R20.reuse, R29 ;  /* 0x0000001d141c7220 */ /* 0x040fe20000410000 */
[-C--:B------:R-:W-:Y:S01]  /*8700*/  FMUL.FTZ R20, R20, R27.reuse ;  /* 0x0000001b14147220 */ /* 0x080fe20000410000 */
[----:B------:R-:W-:Y:S02]  /*8710*/  HADD2.F32 R24, -RZ, R9.H1_H1 ;  /* 0x30000009ff187230 */ /* 0x000fe40000004100 */
[C---:B------:R-:W-:Y:S01]  /*8720*/  FFMA.FTZ R32, R13.reuse, R27, -R28 ;  /* 0x0000001b0d207223 */ /* 0x040fe2000001081c */
[----:B------:R-:W-:Y:S02]  /*8730*/  HADD2.F32 R27, -RZ, R38.H0_H0 ;  /* 0x20000026ff1b7230 */ /* 0x000fe40000004100 */
[----:B------:R-:W-:Y:S01]  /*8740*/  FFMA.FTZ R29, R13, R29, R20 ;  /* 0x0000001d0d1d7223 */ /* 0x000fe20000010014 */
[----:B------:R-:W-:Y:S02]  /*8750*/  HADD2.F32 R9, -RZ, R8.H0_H0 ;  /* 0x20000008ff097230 */ /* 0x000fe40000004100 */
[----:B------:R-:W-:-:S02]  /*8760*/  HADD2.F32 R28, -RZ, R3.H1_H1 ;  /* 0x30000003ff1c7230 */ /* 0x000fc40000004100 */
[C---:B------:R-:W-:Y:S01]  /*8770*/  FMUL.FTZ R33, R24.reuse, R31 ;  /* 0x0000001f18217220 */ /* 0x040fe20000410000 */
[----:B------:R-:W-:Y:S02]  /*8780*/  HADD2.F32 R14, -RZ, R5.H1_H1 ;  /* 0x30000005ff0e7230 */ /* 0x000fe40000004100 */
[----:B------:R-:W-:Y:S02]  /*8790*/  HADD2.F32 R20, -RZ, R3.H0_H0 ;  /* 0x20000003ff147230 */ /* 0x000fe40000004100 */
[----:B------:R-:W-:Y:S01]  /*87a0*/  FMUL.FTZ R3, R24, R27 ;  /* 0x0000001b18037220 */ /* 0x000fe20000410000 */
[----:B------:R-:W-:Y:S02]  /*87b0*/  HADD2.F32 R5, -RZ, R4.H0_H0 ;  /* 0x20000004ff057230 */ /* 0x000fe40000004100 */
[----:B------:R-:W-:Y:S01]  /*87c0*/  FMUL.FTZ R30, R9, R28 ;  /* 0x0000001c091e7220 */ /* 0x000fe20000410000 */
[----:B------:R-:W-:Y:S02]  /*87d0*/  HADD2.F32 R25, -RZ, R10.H0_H0 ;  /* 0x2000000aff197230 */ /* 0x000fe40000004100 */
[----:B------:R-:W-:-:S02]  /*87e0*/  HADD2.F32 R24, -RZ, R43.H0_H0 ;  /* 0x2000002bff187230 */ /* 0x000fc40000004100 */
[C---:B------:R-:W-:Y:S01]  /*87f0*/  FFMA.FTZ R33, R14.reuse, R27, -R33 ;  /* 0x0000001b0e217223 */ /* 0x040fe20000010821 */
[----:B------:R-:W-:Y:S01]  /*8800*/  FFMA.FTZ R34, R14, R31, R3 ;  /* 0x0000001f0e227223 */ /* 0x000fe20000010003 */
[----:B------:R-:W-:Y:S02]  /*8810*/  HADD2.F32 R14, -RZ, R0.H1_H1 ;  /* 0x30000000ff0e7230 */ /* 0x000fe40000004100 */
[-C--:B------:R-:W-:Y:S01]  /*8820*/  FMUL.FTZ R9, R9, R20.reuse ;  /* 0x0000001409097220 */ /* 0x080fe20000410000 */
[----:B------:R-:W-:Y:S02]  /*8830*/  HADD2.F32 R15, -RZ, R6.H0_H0 ;  /* 0x20000006ff0f7230 */ /* 0x000fe40000004100 */
[----:B------:R-:W-:Y:S01]  /*8840*/  FFMA.FTZ R30, R5, R20, -R30 ;  /* 0x00000014051e7223 */ /* 0x000fe2000001081e */
[----:B------:R-:W-:Y:S01]  /*8850*/  FMUL.FTZ R20, R25, R24 ;  /* 0x0000001819147220 */ /* 0x000fe20000410000 */
[----:B------:R-:W-:Y:S02]  /*8860*/  HADD2.F32 R26, -RZ, R11.H0_H0 ;  /* 0x2000000bff1a7230 */ /* 0x000fe40000004100 */
[----:B------:R-:W-:-:S02]  /*8870*/  HADD2.F32 R3, -RZ, R43.H1_H1 ;  /* 0x3000002bff037230 */ /* 0x000fc40000004100 */
[-C--:B------:R-:W-:Y:S01]  /*8880*/  FMUL.FTZ R38, R25, R14.reuse ;  /* 0x0000000e19267220 */ /* 0x080fe20000410000 */
[----:B------:R-:W-:Y:S02]  /*8890*/  HADD2.F32 R0, -RZ, R0.H0_H0 ;  /* 0x20000000ff007230 */ /* 0x000fe40000004100 */
[----:B------:R-:W-:Y:S01]  /*88a0*/  FFMA.FTZ R25, R15, R14, -R20 ;  /* 0x0000000e0f197223 */ /* 0x000fe20000010814 */
[----:B------:R-:W-:Y:S02]  /*88b0*/  HADD2.F32 R21, -RZ, R7.H0_H0 ;  /* 0x20000007ff157230 */ /* 0x000fe40000004100 */
[----:B------:R-:W-:Y:S02]  /*88c0*/  HADD2.F32 R14, -RZ, R40.H0_H0 ;  /* 0x20000028ff0e7230 */ /* 0x000fe40000004100 */
[----:B------:R-:W-:Y:S01]  /*88d0*/  FMUL.FTZ R40, R26, R3 ;  /* 0x000000031a287220 */ /* 0x000fe20000410000 */
[----:B------:R-:W-:Y:S02]  /*88e0*/  HADD2.F32 R11, -RZ, R11.H1_H1 ;  /* 0x3000000bff0b7230 */ /* 0x000fe40000004100 */
[----:B------:R-:W-:-:S02]  /*88f0*/  HADD2.F32 R20, -RZ, R35.H0_H0 ;  /* 0x20000023ff147230 */ /* 0x000fc40000004100 */
[----:B------:R-:W-:Y:S01]  /*8900*/  FMUL.FTZ R26, R26, R0 ;  /* 0x000000001a1a7220 */ /* 0x000fe20000410000 */
[----:B------:R-:W-:Y:S01]  /*8910*/  FFMA.FTZ R38, R15, R24, R38 ;  /* 0x000000180f267223 */ /* 0x000fe20000010026 */
[----:B------:R-:W-:Y:S01]  /*8920*/  FFMA.FTZ R40, R21, R0, -R40 ;  /* 0x0000000015287223 */ /* 0x000fe20000010828 */
[----:B------:R-:W-:Y:S02]  /*8930*/  HADD2.F32 R7, -RZ, R7.H1_H1 ;  /* 0x30000007ff077230 */ /* 0x000fe40000004100 */
[----:B------:R-:W-:Y:S01]  /*8940*/  FFMA.FTZ R28, R5, R28, R9 ;  /* 0x0000001c051c7223 */ /* 0x000fe20000010009 */
[C---:B------:R-:W-:Y:S01]  /*8950*/  FMUL.FTZ R24, R11.reuse, R20 ;  /* 0x000000140b187220 */ /* 0x040fe20000410000 */
[----:B------:R-:W-:Y:S01]  /*8960*/  FMUL.FTZ R0, R11, R14 ;  /* 0x0000000e0b007220 */ /* 0x000fe20000410000 */
[----:B------:R-:W-:Y:S02]  /*8970*/  HADD2.F32 R8, -RZ, R8.H1_H1 ;  /* 0x30000008ff087230 */ /* 0x000fe40000004100 */
[----:B------:R-:W-:Y:S01]  /*8980*/  FFMA.FTZ R26, R21, R3, R26 ;  /* 0x00000003151a7223 */ /* 0x000fe2000001001a */
[----:B------:R-:W-:-:S02]  /*8990*/  HADD2.F32 R10, -RZ, R10.H1_H1 ;  /* 0x3000000aff0a7230 */ /* 0x000fc40000004100 */
[----:B------:R-:W-:Y:S02]  /*89a0*/  HADD2.F32 R9, -RZ, R39.H0_H0 ;  /* 0x20000027ff097230 */ /* 0x000fe40000004100 */
        /* <DEDUP_REMOVED lines=25> */
.L_x_1989:
[----:B------:R-:W-:Y:S05]  /*8b40*/  BSYNC B0 ;  /* 0x0000000000007941 */ /* 0x000fea0003800000 */
.L_x_1969:
        /* <DEDUP_REMOVED lines=8> */
.L_x_1966:
[----:B------:R-:W-:-:S13]  /*8bd0*/  ISETP.NE.AND P0, PT, R157, 0x3, PT ;  /* 0x000000039d00780c */ /* 0x000fda0003f05270 */
[----:B------:R-:W-:Y:S05]  /*8be0*/  @!P0 BRA `(.L_x_2004) ;  /* 0x0000000000048947 */ /* 0x000fea0003800000 */
[----:B------:R-:W-:Y:S01]  /*8bf0*/  BPT.TRAP 0x1 ;  /* 0x000000040000795c */ /* 0x000fe20000300000 */
.L_x_2004:
[----:B-1234-:R-:W-:Y:S01]  /*8c00*/  IMAD R4, R18, 0x8, R2 ;  /* 0x0000000812047824 */ /* 0x01efe200078e0202 */
[----:B------:R-:W-:-:S04]  /*8c10*/  SHF.L.U32 R3, R23, 0x1f, RZ ;  /* 0x0000001f17037819 */ /* 0x000fc800000006ff */
[----:B------:R1:W2:Y:S01]  /*8c20*/  SYNCS.PHASECHK.TRANS64.TRYWAIT P1, [R4+URZ+0x16830], R3 ;  /* 0x01683003040075a7 */ /* 0x0002a2000802017f */
[----:B------:R-:W-:Y:S05]  /*8c30*/  @!P0 BRA `(.L_x_2005) ;  /* 0x0000000000048947 */ /* 0x000fea0003800000 */
[----:B------:R-:W-:Y:S01]  /*8c40*/  BPT.TRAP 0x1 ;  /* 0x000000040000795c */ /* 0x000fe20000300000 */
.L_x_2005:
[----:B------:R-:W-:Y:S01]  /*8c50*/  VIADD R0, R2, 0xe400 ;  /* 0x0000e40002007836 */ /* 0x000fe20000000000 */
[----:B------:R-:W-:Y:S01]  /*8c60*/  LOP3.LUT R6, R36, 0x10000, RZ, 0xfc, !PT ;  /* 0x0001000024067812 */ /* 0x000fe200078efcff */
[----:B0-----:R-:W-:-:S03]  /*8c70*/  IMAD.MOV.U32 R7, RZ, RZ, 0x40000040 ;  /* 0x40000040ff077424 */ /* 0x001fc600078e00ff */
[----:B------:R-:W-:-:S04]  /*8c80*/  SHF.R.U32.HI R0, RZ, 0x4, R0 ;  /* 0x00000004ff007819 */ /* 0x000fc80000011600 */
[----:B------:R-:W-:-:S04]  /*8c90*/  LOP3.LUT R0, R0, 0x3fff, RZ, 0xc0, !PT ;  /* 0x00003fff00007812 */ /* 0x000fc800078ec0ff */
[----:B------:R-:W-:-:S05]  /*8ca0*/  LOP3.LUT R0, R0, 0x10000, RZ, 0xfc, !PT ;  /* 0x0001000000007812 */ /* 0x000fca00078efcff */
[----:B------:R0:W-:Y:S01]  /*8cb0*/  STL [R1+0xc], R0 ;  /* 0x00000c0001007387 */ /* 0x0001e20000100800 */
[----:B--2---:R-:W-:Y:S05]  /*8cc0*/  @P1 BRA `(.L_x_2006) ;  /* 0x0000000000081947 */ /* 0x004fea0003800000 */
[----:B------:R-:W2:Y:S02]  /*8cd0*/  SYNCS.PHASECHK.TRANS64.TRYWAIT P1, [R4+URZ+0x16830], R3 ;  /* 0x01683003040075a7 */ /* 0x000ea4000802017f */
[----:B--2---:R-:W-:Y:S05]  /*8ce0*/  @!P1 BRA `(.L_x_2007) ;  /* 0x000000e400cc9947 */ /* 0x004fea0003800000 */
.L_x_2006:
[----:B0-----:R-:W3:Y:S01]  /*8cf0*/  LDL R0, [R1+0xc] ;  /* 0x00000c0001007983 */ /* 0x001ee20000100800 */
[----:B------:R-:W-:Y:S01]  /*8d00*/  IMAD.MOV.U32 R9, RZ, RZ, 0x40000040 ;  /* 0x40000040ff097424 */ /* 0x000fe200078e00ff */
[----:B------:R-:W-:Y:S05]  /*8d10*/  WARPSYNC.ALL ;  /* 0x0000000000007948 */ /* 0x000fea0003800000 */
[C---:B------:R-:W-:Y:S01]  /*8d20*/  R2UR UR4, R6.reuse ;  /* 0x00000000060472ca */ /* 0x040fe200000e0000 */
[----:B------:R-:W4:Y:S01]  /*8d30*/  LDL R90, [R1+0x18] ;  /* 0x00001800015a7983 */ /* 0x000f220000100800 */
[----:B------:R-:W-:Y:S02]  /*8d40*/  R2UR UR5, R7 ;  /* 0x00000000070572ca */ /* 0x000fe400000e0000 */
[----:B------:R-:W-:Y:S01]  /*8d50*/  R2UR UR7, R9 ;  /* 0x00000000090772ca */ /* 0x000fe200000e0000 */
[----:B-----5:R-:W-:Y:S01]  /*8d60*/  WARPGROUP.ARRIVE ;  /* 0x00000000000079c5 */ /* 0x020fe20000000000 */
[----:B------:R-:W-:Y:S01]  /*8d70*/  VIADD R20, R6, 0x2 ;  /* 0x0000000206147836 */ /* 0x000fe20000000000 */
[----:B------:R-:W4:Y:S01]  /*8d80*/  LDL R92, [R1+0x10] ;  /* 0x00001000015c7983 */ /* 0x000f220000100800 */
[----:B------:R-:W-:-:S02]  /*8d90*/  IMAD.MOV.U32 R21, RZ, RZ, 0x40000040 ;  /* 0x40000040ff157424 */ /* 0x000fc400078e00ff */
[----:B------:R-:W-:Y:S01]  /*8da0*/  IMAD.MOV.U32 R11, RZ, RZ, 0x40000040 ;  /* 0x40000040ff0b7424 */ /* 0x000fe200078e00ff */
[----:B------:R-:W4:Y:S04]  /*8db0*/  LDL R14, [R1+0x28] ;  /* 0x00002800010e7983 */ /* 0x000f280000100800 */
[----:B------:R-:W4:Y:S01]  /*8dc0*/  LDL R5, [R1+0x24] ;  /* 0x0000240001057983 */ /* 0x000f220000100800 */
[----:B------:R-:W-:Y:S02]  /*8dd0*/  VIADD R12, R6, 0x4 ;  /* 0x00000004060c7836 */ /* 0x000fe40000000000 */
[----:B------:R-:W-:Y:S02]  /*8de0*/  IMAD.MOV.U32 R13, RZ, RZ, 0x40000040 ;  /* 0x40000040ff0d7424 */ /* 0x000fe400078e00ff */
[----:B---3--:R-:W-:-:S05]  /*8df0*/  IMAD R8, R18, 0x400, R0 ;  /* 0x0000040012087824 */ /* 0x008fca00078e0200 */
[----:B------:R-:W-:-:S13]  /*8e00*/  R2UR UR6, R8 ;  /* 0x00000000080672ca */ /* 0x000fda00000e0000 */
[----:B------:R-:W-:Y:S01]  /*8e10*/  HGMMA.64x128x16.F32 R24, gdesc[UR4], RZ, !UPT, gsb0 ;  /* 0x01e00000041879f0 */ /* 0x000fe2000c0008ff */
[----:B------:R-:W-:Y:S02]  /*8e20*/  IADD3 R10, R8, 0x2, RZ ;  /* 0x00000002080a7810 */ /* 0x000fe40007ffe0ff */
[----:B------:R-:W-:Y:S02]  /*8e30*/  R2UR UR4, R20 ;  /* 0x00000000140472ca */ /* 0x000fe400000e0000 */
[----:B------:R-:W-:Y:S02]  /*8e40*/  R2UR UR5, R21 ;  /* 0x00000000150572ca */ /* 0x000fe400000e0000 */
[----:B------:R-:W-:Y:S02]  /*8e50*/  R2UR UR6, R10 ;  /* 0x000000000a0672ca */ /* 0x000fe400000e0000 */
[----:B------:R-:W-:Y:S01]  /*8e60*/  R2UR UR7, R11 ;  /* 0x000000000b0772ca */ /* 0x000fe200000e0000 */
[----:B------:R-:W-:-:S02]  /*8e70*/  VIADD R10, R8, 0x4 ;  /* 0x00000004080a7836 */ /* 0x000fc40000000000 */
[----:B------:R-:W-:Y:S01]  /*8e80*/  IMAD.MOV.U32 R11, RZ, RZ, 0x40000040 ;  /* 0x40000040ff0b7424 */ /* 0x000fe200078e00ff */
[----:B------:R-:W-:Y:S02]  /*8e90*/  WARPGROUP.DEPBAR.LE gsb0, 0x0 ;  /* 0x00008000000079c5 */ /* 0x000fe40000010000 */
[----:B------:R-:W-:-:S07]  /*8ea0*/  WARPGROUP.ARRIVE ;  /* 0x00000000000079c5 */ /* 0x000fce0000000000 */
[----:B------:R-:W-:Y:S01]  /*8eb0*/  HGMMA.64x128x16.F32 R24, gdesc[UR4], R24, gsb0 ;  /* 0x01e00000041879f0 */ /* 0x000fe20008000818 */
[----:B------:R-:W-:Y:S02]  /*8ec0*/  R2UR UR4, R12 ;  /* 0x000000000c0472ca */ /* 0x000fe400000e0000 */
[----:B------:R-:W-:Y:S02]  /*8ed0*/  R2UR UR5, R13 ;  /* 0x000000000d0572ca */ /* 0x000fe400000e0000 */
[----:B------:R-:W-:Y:S02]  /*8ee0*/  R2UR UR6, R10 ;  /* 0x000000000a0672ca */ /* 0x000fe400000e0000 */
[----:B------:R-:W-:Y:S01]  /*8ef0*/  R2UR UR7, R11 ;  /* 0x000000000b0772ca */ /* 0x000fe200000e0000 */
[----:B------:R-:W-:Y:S01]  /*8f00*/  VIADD R8, R8, 0x6 ;  /* 0x0000000608087836 */ /* 0x000fe20000000000 */
[----:B------:R-:W-:Y:S01]  /*8f10*/  IADD3 R10, R6, 0x6, RZ ;  /* 0x00000006060a7810 */ /* 0x000fe20007ffe0ff */
[----:B------:R-:W-:-:S02]  /*8f20*/  IMAD.MOV.U32 R11, RZ, RZ, 0x40000040 ;  /* 0x40000040ff0b7424 */ /* 0x000fc400078e00ff */
        /* <DEDUP_REMOVED lines=8> */
[----:B-12---:R-:W-:-:S04]  /*8fb0*/  IMAD.MOV.U32 R3, RZ, RZ, -0x80 ;  /* 0xffffff80ff037424 */ /* 0x006fc800078e00ff */
[----:B------:R-:W-:-:S04]  /*8fc0*/  IMAD R0, R152, R3, 0x80 ;  /* 0x0000008098007424 */ /* 0x000fc800078e0203 */
[----:B----4-:R-:W-:-:S05]  /*8fd0*/  IMAD.IADD R0, R90, 0x1, R0 ;  /* 0x000000015a007824 */ /* 0x010fca00078e0200 */
[----:B------:R-:W-:Y:S01]  /*8fe0*/  IADD3 R91, -R92, 0x1, R0 ;  /* 0x000000015c5b7810 */ /* 0x000fe20007ffe100 */
[----:B------:R-:W-:Y:S01]  /*8ff0*/  IMAD R8, R153, 0xc0, R14 ;  /* 0x000000c099087824 */ /* 0x000fe200078e020e */
[----:B------:R0:W-:Y:S03]  /*9000*/  STL.64 [R1], R20 ;  /* 0x0000001401007387 */ /* 0x0001e60000100a00 */
[----:B------:R-:W-:-:S05]  /*9010*/  IMAD R91, R5, -0x2, R91 ;  /* 0xfffffffe055b7824 */ /* 0x000fca00078e025b */
[----:B------:R-:W-:Y:S01]  /*9020*/  IADD3 R3, R91, 0x8, R8 ;  /* 0x000000085b037810 */ /* 0x000fe20007ffe008 */
[----:B------:R-:W-:Y:S02]  /*9030*/  WARPGROUP.DEPBAR.LE gsb0, 0x0 ;  /* 0x00008000000079c5 */ /* 0x000fe40000010000 */
[----:B------:R-:W-:-:S06]  /*9040*/  WARPGROUP.ARRIVE ;  /* 0x00000000000079c5 */ /* 0x000fcc0000000000 */
[----:B------:R-:W-:Y:S01]  /*9050*/  HGMMA.64x128x16.F32 R24, gdesc[UR4], R24, gsb0 ;  /* 0x01e00000041879f0 */ /* 0x000fe20008000818 */
[----:B0-----:R-:W-:Y:S01]  /*9060*/  IMAD R20, R5, -0x2, R0 ;  /* 0xfffffffe05147824 */ /* 0x001fe200078e0200 */
[----:B------:R-:W-:-:S04]  /*9070*/  ULDC UR4, c[0x0][0x988] ;  /* 0x0002620000047ab9 */ /* 0x000fc80000000800 */
[----:B------:R-:W-:-:S04]  /*9080*/  VIMNMX R0, R20, R3, PT ;  /* 0x0000000314007248 */ /* 0x000fc80003fe0100 */
[C---:B------:R-:W-:Y:S02]  /*9090*/  ISETP.GT.AND P1, PT, R0.reuse, RZ, PT ;  /* 0x000000ff0000720c */ /* 0x040fe40003f24270 */
[C---:B------:R-:W-:Y:S02]  /*90a0*/  ISETP.GT.AND P2, PT, R0.reuse, 0x1, PT ;  /* 0x000000010000780c */ /* 0x040fe40003f44270 */
[----:B------:R-:W-:Y:S01]  /*90b0*/  ISETP.GT.AND P3, PT, R0, 0x8, PT ;  /* 0x000000080000780c */ /* 0x000fe20003f64270 */
[----:B------:R-:W-:Y:S02]  /*90c0*/  WARPGROUP.DEPBAR.LE gsb0, 0x0 ;  /* 0x00008000000079c5 */ /* 0x000fe40000010000 */
[----:B------:R-:W-:Y:S02]  /*90d0*/  FSEL R113, R26, -INF , P1 ;  /* 0xff8000001a717808 */ /* 0x000fe40000800000 */
[----:B------:R-:W-:Y:S02]  /*90e0*/  FSEL R111, R27, -INF , P2 ;  /* 0xff8000001b6f7808 */ /* 0x000fe40001000000 */
[----:B------:R-:W-:-:S02]  /*90f0*/  ISETP.GT.AND P1, PT, R0, 0x9, PT ;  /* 0x000000090000780c */ /* 0x000fc40003f24270 */
[----:B------:R-:W-:Y:S02]  /*9100*/  FSEL R93, R30, -INF , P3 ;  /* 0xff8000001e5d7808 */ /* 0x000fe40001800000 */
[----:B------:R-:W-:Y:S02]  /*9110*/  FMNMX.FTZ R14, R113, R111, !PT ;  /* 0x0000006f710e7209 */ /* 0x000fe40007810000 */
[C---:B------:R-:W-:Y:S02]  /*9120*/  ISETP.GT.AND P2, PT, R0.reuse, 0x10, PT ;  /* 0x000000100000780c */ /* 0x040fe40003f44270 */
[----:B------:R-:W-:Y:S02]  /*9130*/  FSEL R95, R31, -INF , P1 ;  /* 0xff8000001f5f7808 */ /* 0x000fe40000800000 */
[----:B------:R-:W-:Y:S02]  /*9140*/  FMNMX.FTZ R14, R93, R14, !PT ;  /* 0x0000000e5d0e7209 */ /* 0x000fe40007810000 */
        /* <DEDUP_REMOVED lines=81> */
[----:B------:R-:W-:Y:S02]  /*9660*/  FSEL R87, R87, -INF , P1 ;  /* 0xff80000057577808 */ /* 0x000fe40000800000 */
[----:B------:R-:W-:-:S04]  /*9670*/  FMNMX.FTZ R14, R83, R14, !PT ;  /* 0x0000000e530e7209 */ /* 0x000fc80007810000 */
[----:B------:R-:W-:-:S05]  /*9680*/  FMNMX.FTZ R26, R87, R14, !PT ;  /* 0x0000000e571a7209 */ /* 0x000fca0007810000 */
[----:B------:R-:W0:Y:S02]  /*9690*/  SHFL.BFLY PT, R9, R26, 0x2, 0x1f ;  /* 0x0c401f001a097f89 */ /* 0x000e2400000e0000 */
[----:B0-----:R-:W-:-:S05]  /*96a0*/  FMNMX.FTZ R30, R26, R9, !PT ;  /* 0x000000091a1e7209 */ /* 0x001fca0007810000 */
[----:B------:R-:W0:Y:S01]  /*96b0*/  SHFL.BFLY PT, R9, R30, 0x1, 0x1f ;  /* 0x0c201f001e097f89 */ /* 0x000e2200000e0000 */
[----:B------:R-:W-:Y:S01]  /*96c0*/  IMAD.U32 R0, RZ, RZ, UR4 ;  /* 0x00000004ff007e24 */ /* 0x000fe2000f8e00ff */
[----:B------:R-:W-:-:S04]  /*96d0*/  VIADDMNMX R34, R8, R91, R20, PT ;  /* 0x0000005b08227246 */ /* 0x000fc80003800114 */
[C---:B------:R-:W-:Y:S02]  /*96e0*/  ISETP.GT.AND P2, PT, R34.reuse, 0x1, PT ;  /* 0x000000012200780c */ /* 0x040fe40003f44270 */
[----:B------:R-:W-:Y:S02]  /*96f0*/  ISETP.GT.AND P3, PT, R34, 0x8, PT ;  /* 0x000000082200780c */ /* 0x000fe40003f64270 */
[----:B0-----:R-:W-:-:S04]  /*9700*/  FMNMX.FTZ R9, R30, R9, !PT ;  /* 0x000000091e097209 */ /* 0x001fc80007810000 */
[C---:B------:R-:W-:Y:S01]  /*9710*/  FSETP.NEU.FTZ.AND P1, PT, R9.reuse, -INF , PT ;  /* 0xff8000000900780b */ /* 0x040fe20003f3d000 */
[----:B------:R-:W-:-:S05]  /*9720*/  FMUL.FTZ R14, R9, R0 ;  /* 0x00000000090e7220 */ /* 0x000fca0000410000 */
[----:B------:R-:W-:Y:S02]  /*9730*/  FSEL R14, R14, RZ, P1 ;  /* 0x000000ff0e0e7208 */ /* 0x000fe40000800000 */
[----:B------:R-:W-:Y:S02]  /*9740*/  ISETP.GT.AND P1, PT, R34, RZ, PT ;  /* 0x000000ff2200720c */ /* 0x000fe40003f24270 */
[----:B------:R-:W-:Y:S02]  /*9750*/  FSEL R25, R25, -INF , P2 ;  /* 0xff80000019197808 */ /* 0x000fe40001000000 */
[----:B------:R-:W-:Y:S01]  /*9760*/  FSEL R91, R24, -INF , P1 ;  /* 0xff800000185b7808 */ /* 0x000fe20000800000 */
[----:B------:R-:W-:Y:S01]  /*9770*/  FFMA.FTZ R151, R93, R0, -R14 ;  /* 0x000000005d977223 */ /* 0x000fe2000001080e */
[----:B------:R-:W-:Y:S02]  /*9780*/  ISETP.GT.AND P1, PT, R34, 0x9, PT ;  /* 0x000000092200780c */ /* 0x000fe40003f24270 */
[----:B------:R-:W-:-:S02]  /*9790*/  FSEL R93, R28, -INF , P3 ;  /* 0xff8000001c5d7808 */ /* 0x000fc40001800000 */
[----:B------:R-:W-:Y:S02]  /*97a0*/  FMNMX.FTZ R24, R91, R25, !PT ;  /* 0x000000195b187209 */ /* 0x000fe40007810000 */
[C---:B------:R-:W-:Y:S02]  /*97b0*/  ISETP.GT.AND P2, PT, R34.reuse, 0x10, PT ;  /* 0x000000102200780c */ /* 0x040fe40003f44270 */
[----:B------:R-:W-:Y:S02]  /*97c0*/  FSEL R29, R29, -INF , P1 ;  /* 0xff8000001d1d7808 */ /* 0x000fe40000800000 */
[----:B------:R-:W-:Y:S01]  /*97d0*/  FMNMX.FTZ R24, R93, R24, !PT ;  /* 0x000000185d187209 */ /* 0x000fe20007810000 */
        /* <DEDUP_REMOVED lines=21> */
[----:B------:R0:W-:Y:S01]  /*9930*/  MUFU.EX2 R24, R28 ;  /* 0x0000001c00187308 */ /* 0x0001e20000000800 */
[----:B------:R-:W-:Y:S01]  /*9940*/  FFMA.FTZ R147, R101, R0, -R14 ;  /* 0x0000000065937223 */ /* 0x000fe2000001080e */
[----:B------:R-:W-:Y:S02]  /*9950*/  ISETP.GT.AND P1, PT, R34, 0x29, PT ;  /* 0x000000292200780c */ /* 0x000fe40003f24270 */
[----:B------:R-:W-:-:S02]  /*9960*/  FSEL R101, R44, -INF , P2 ;  /* 0xff8000002c657808 */ /* 0x000fc40001000000 */
[----:B0-----:R-:W-:Y:S02]  /*9970*/  FMNMX.FTZ R28, R41, R26, !PT ;  /* 0x0000001a291c7209 */ /* 0x001fe40007810000 */
        /* <DEDUP_REMOVED lines=36> */
[----:B------:R-:W-:Y:S01]  /*9bc0*/  FMNMX.FTZ R32, R61, R32, !PT ;  /* 0x000000203d207209 */ /* 0x000fe20007810000 */
[----:B------:R-:W-:Y:S01]  /*9bd0*/  FFMA.FTZ R111, R111, R0, -R14 ;  /* 0x000000006f6f7223 */ /* 0x000fe2000001080e */
[C---:B------:R-:W-:Y:S02]  /*9be0*/  ISETP.GT.AND P2, PT, R34.reuse, 0x58, PT ;  /* 0x000000582200780c */ /* 0x040fe40003f44270 */
[----:B------:R-:W-:Y:S02]  /*9bf0*/  FSEL R65, R65, -INF , P1 ;  /* 0xff80000041417808 */ /* 0x000fe40000800000 */
[----:B------:R-:W-:Y:S01]  /*9c00*/  FMNMX.FTZ R32, R47, R32, !PT ;  /* 0x000000202f207209 */ /* 0x000fe20007810000 */
[----:B------:R0:W-:Y:S01]  /*9c10*/  MUFU.EX2 R8, R111 ;  /* 0x0000006f00087308 */ /* 0x0001e20000000800 */
[----:B------:R-:W-:-:S07]  /*9c20*/  ISETP.GT.AND P1, PT, R34, 0x59, PT ;  /* 0x000000592200780c */ /* 0x000fce0003f24270 */
[----:B------:R1:W-:Y:S01]  /*9c30*/  MUFU.EX2 R30, R36 ;  /* 0x00000024001e7308 */ /* 0x0003e20000000800 */
[----:B0-----:R-:W-:Y:S02]  /*9c40*/  FSEL R111, R68, -INF , P2 ;  /* 0xff800000446f7808 */ /* 0x001fe40001000000 */
[----:B------:R-:W-:Y:S02]  /*9c50*/  ISETP.GT.AND P2, PT, R34, 0x60, PT ;  /* 0x000000602200780c */ /* 0x000fe40003f44270 */
[----:B------:R-:W-:Y:S02]  /*9c60*/  FSEL R69, R69, -INF , P1 ;  /* 0xff80000045457808 */ /* 0x000fe40000800000 */
[----:B-1----:R-:W-:Y:S01]  /*9c70*/  FMNMX.FTZ R36, R65, R32, !PT ;  /* 0x0000002041247209 */ /* 0x002fe20007810000 */
[----:B------:R-:W-:-:S03]  /*9c80*/  FFMA.FTZ R137, R3, R0, -R14 ;  /* 0x0000000003897223 */ /* 0x000fc6000001080e */
[----:B------:R-:W-:Y:S01]  /*9c90*/  FMNMX.FTZ R36, R111, R36, !PT ;  /* 0x000000246f247209 */ /* 0x000fe20007810000 */
[----:B------:R-:W-:Y:S01]  /*9ca0*/  FFMA.FTZ R3, R51, R0, -R14 ;  /* 0x0000000033037223 */ /* 0x000fe2000001080e */
[----:B------:R-:W-:Y:S02]  /*9cb0*/  ISETP.GT.AND P1, PT, R34, 0x61, PT ;  /* 0x000000612200780c */ /* 0x000fe40003f24270 */
[----:B------:R-:W-:Y:S02]  /*9cc0*/  FSEL R51, R72, -INF , P2 ;  /* 0xff80000048337808 */ /* 0x000fe40001000000 */
[----:B------:R-:W-:Y:S02]  /*9cd0*/  FMNMX.FTZ R36, R69, R36, !PT ;  /* 0x0000002445247209 */ /* 0x000fe40007810000 */
[----:B------:R-:W-:Y:S02]  /*9ce0*/  ISETP.GT.AND P2, PT, R34, 0x68, PT ;  /* 0x000000682200780c */ /* 0x000fe40003f44270 */
[----:B------:R-:W-:-:S02]  /*9cf0*/  FSEL R73, R73, -INF , P1 ;  /* 0xff80000049497808 */ /* 0x000fc40000800000 */
        /* <DEDUP_REMOVED lines=8> */
[----:B------:R0:W-:Y:S01]  /*9d80*/  MUFU.EX2 R32, R3 ;  /* 0x0000000300207308 */ /* 0x0001e20000000800 */
[----:B------:R-:W-:Y:S02]  /*9d90*/  ISETP.GT.AND P1, PT, R34, 0x71, PT ;  /* 0x000000712200780c */ /* 0x000fe40003f24270 */
[----:B------:R-:W-:Y:S01]  /*9da0*/  FMNMX.FTZ R38, R77, R38, !PT ;  /* 0x000000264d267209 */ /* 0x000fe20007810000 */
[----:B0-----:R-:W-:Y:S01]  /*9db0*/  FFMA.FTZ R3, R55, R0, -R14 ;  /* 0x0000000037037223 */ /* 0x001fe2000001080e */
[----:B------:R-:W-:Y:S02]  /*9dc0*/  FSEL R55, R80, -INF , P2 ;  /* 0xff80000050377808 */ /* 0x000fe40001000000 */
[----:B------:R-:W-:Y:S02]  /*9dd0*/  ISETP.GT.AND P2, PT, R34, 0x78, PT ;  /* 0x000000782200780c */ /* 0x000fe40003f44270 */
[----:B------:R-:W-:-:S02]  /*9de0*/  FSEL R81, R81, -INF , P1 ;  /* 0xff80000051517808 */ /* 0x000fc40000800000 */
[----:B------:R-:W-:Y:S01]  /*9df0*/  FMNMX.FTZ R38, R55, R38, !PT ;  /* 0x0000002637267209 */ /* 0x000fe20007810000 */
[----:B------:R-:W-:Y:S01]  /*9e00*/  FFMA.FTZ R133, R15, R0, -R14 ;  /* 0x000000000f857223 */ /* 0x000fe2000001080e */
[----:B------:R-:W-:Y:S02]  /*9e10*/  ISETP.GT.AND P1, PT, R34, 0x79, PT ;  /* 0x000000792200780c */ /* 0x000fe40003f24270 */
[----:B------:R-:W-:Y:S02]  /*9e20*/  FSEL R15, R84, -INF , P2 ;  /* 0xff800000540f7808 */ /* 0x000fe40001000000 */
[----:B------:R-:W-:Y:S02]  /*9e30*/  FMNMX.FTZ R38, R81, R38, !PT ;  /* 0x0000002651267209 */ /* 0x000fe40007810000 */
[----:B------:R-:W-:Y:S02]  /*9e40*/  FSEL R85, R85, -INF , P1 ;  /* 0xff80000055557808 */ /* 0x000fe40000800000 */
[----:B------:R-:W-:Y:S01]  /*9e50*/  FMNMX.FTZ R38, R15, R38, !PT ;  /* 0x000000260f267209 */ /* 0x000fe20007810000 */
[----:B------:R0:W-:Y:S03]  /*9e60*/  MUFU.EX2 R36, R3 ;  /* 0x0000000300247308 */ /* 0x0001e60000000800 */
[----:B0-----:R-:W-:-:S05]  /*9e70*/  FMNMX.FTZ R3, R85, R38, !PT ;  /* 0x0000002655037209 */ /* 0x001fca0007810000 */
[----:B------:R-:W0:Y:S01]  /*9e80*/  SHFL.BFLY PT, R44, R3, 0x2, 0x1f ;  /* 0x0c401f00032c7f89 */ /* 0x000e2200000e0000 */
[-CC-:B------:R-:W-:Y:S01]  /*9e90*/  FFMA.FTZ R135, R21, R0.reuse, -R14.reuse ;  /* 0x0000000015877223 */ /* 0x180fe2000001080e */
[----:B------:R-:W-:Y:S01]  /*9ea0*/  FFMA.FTZ R149, R113, R0, -R14 ;  /* 0x0000000071957223 */ /* 0x000fe2000001080e */
[----:B0-----:R-:W-:-:S05]  /*9eb0*/  FMNMX.FTZ R21, R3, R44, !PT ;  /* 0x0000002c03157209 */ /* 0x001fca0007810000 */
[----:B------:R-:W0:Y:S01]  /*9ec0*/  SHFL.BFLY PT, R48, R21, 0x1, 0x1f ;  /* 0x0c201f0015307f89 */ /* 0x000e2200000e0000 */
[----:B------:R-:W1:Y:S08]  /*9ed0*/  MUFU.EX2 R149, R149 ;  /* 0x0000009500957308 */ /* 0x000e700000000800 */
[----:B------:R-:W2:Y:S08]  /*9ee0*/  MUFU.EX2 R151, R151 ;  /* 0x0000009700977308 */ /* 0x000eb00000000800 */
[----:B------:R-:W3:Y:S01]  /*9ef0*/  MUFU.EX2 R20, R20 ;  /* 0x0000001400147308 */ /* 0x000ee20000000800 */
[----:B0-----:R-:W-:-:S04]  /*9f00*/  FMNMX.FTZ R3, R21, R48, !PT ;  /* 0x0000003015037209 */ /* 0x001fc80007810000 */
[C---:B------:R-:W-:Y:S01]  /*9f10*/  FSETP.NEU.FTZ.AND P1, PT, R3.reuse, -INF , PT ;  /* 0xff8000000300780b */ /* 0x040fe20003f3d000 */
[-C--:B------:R-:W-:Y:S02]  /*9f20*/  FMUL.FTZ R52, R3, R0.reuse ;  /* 0x0000000003347220 */ /* 0x080fe40000410000 */
[----:B------:R-:W0:Y:S03]  /*9f30*/  MUFU.EX2 R145, R145 ;  /* 0x0000009100917308 */ /* 0x000e260000000800 */
[----:B------:R-:W-:Y:S01]  /*9f40*/  FSEL R52, R52, RZ, P1 ;  /* 0x000000ff34347208 */ /* 0x000fe20000800000 */
        /* <DEDUP_REMOVED lines=14> */
[-CC-:B------:R-:W-:Y:S01]  /*a030*/  FFMA.FTZ R148, R91, R0.reuse, -R52.reuse ;  /* 0x000000005b947223 */ /* 0x180fe20000010834 */
[-C--:B------:R-:W-:Y:S01]  /*a040*/  FFMA.FTZ R21, R25, R0.reuse, -R52 ;  /* 0x0000000019157223 */ /* 0x080fe20000010834 */
[----:B------:R-:W4:Y:S01]  /*a050*/  S2R R88, SR_TID.X ;  /* 0x0000000000587919 */ /* 0x000f220000002100 */
[----:B-1----:R-:W-:Y:S01]  /*a060*/  FADD.FTZ R14, R149, R8 ;  /* 0x00000008950e7221 */ /* 0x002fe20000010000 */
[----:B------:R-:W1:Y:S01]  /*a070*/  MUFU.EX2 R147, R147 ;  /* 0x0000009300937308 */ /* 0x000e620000000800 */
[----:B------:R-:W-:-:S02]  /*a080*/  FFMA.FTZ R150, R93, R0, -R52 ;  /* 0x000000005d967223 */ /* 0x000fc40000010834 */
[----:B--2---:R-:W-:Y:S01]  /*a090*/  FADD.FTZ R39, R151, R14 ;  /* 0x0000000e97277221 */ /* 0x004fe20000010000 */
[----:B------:R-:W-:-:S04]  /*a0a0*/  FFMA.FTZ R25, R29, R0, -R52 ;  /* 0x000000001d197223 */ /* 0x000fc80000010834 */
[----:B------:R-:W-:Y:S01]  /*a0b0*/  MUFU.EX2 R148, R148 ;  /* 0x0000009400947308 */ /* 0x000fe20000000800 */
[----:B---3--:R-:W-:Y:S01]  /*a0c0*/  FADD.FTZ R14, R20, R39 ;  /* 0x00000027140e7221 */ /* 0x008fe20000010000 */
[----:B------:R-:W-:-:S06]  /*a0d0*/  FFMA.FTZ R144, R95, R0, -R52 ;  /* 0x000000005f907223 */ /* 0x000fcc0000010834 */
[----:B------:R-:W2:Y:S01]  /*a0e0*/  MUFU.EX2 R21, R21 ;  /* 0x0000001500157308 */ /* 0x000ea20000000800 */
[----:B------:R-:W-:Y:S01]  /*a0f0*/  FFMA.FTZ R31, R41, R0, -R52 ;  /* 0x00000000291f7223 */ /* 0x000fe20000010834 */
[----:B0-----:R-:W-:-:S06]  /*a100*/  FADD.FTZ R41, R145, R14 ;  /* 0x0000000e91297221 */ /* 0x001fcc0000010000 */
[----:B------:R-:W0:Y:S01]  /*a110*/  MUFU.EX2 R150, R150 ;  /* 0x0000009600967308 */ /* 0x000e220000000800 */
[----:B------:R-:W-:Y:S01]  /*a120*/  FFMA.FTZ R27, R33, R0, -R52 ;  /* 0x00000000211b7223 */ /* 0x000fe20000010834 */
[----:B------:R-:W-:-:S06]  /*a130*/  FADD.FTZ R14, R24, R41 ;  /* 0x00000029180e7221 */ /* 0x000fcc0000010000 */
[----:B------:R-:W3:Y:S01]  /*a140*/  MUFU.EX2 R141, R141 ;  /* 0x0000008d008d7308 */ /* 0x000ee20000000800 */
[----:B------:R-:W-:-:S07]  /*a150*/  FFMA.FTZ R146, R97, R0, -R52 ;  /* 0x0000000061927223 */ /* 0x000fce0000010834 */
[----:B------:R-:W4:Y:S01]  /*a160*/  MUFU.EX2 R25, R25 ;  /* 0x0000001900197308 */ /* 0x000f220000000800 */
[----:B-1----:R-:W-:Y:S01]  /*a170*/  FADD.FTZ R41, R147, R14 ;  /* 0x0000000e93297221 */ /* 0x002fe20000010000 */
[----:B--2---:R-:W-:-:S06]  /*a180*/  FADD.FTZ R43, R148, R21 ;  /* 0x00000015942b7221 */ /* 0x004fcc0000010000 */
[----:B------:R-:W1:Y:S01]  /*a190*/  MUFU.EX2 R144, R144 ;  /* 0x0000009000907308 */ /* 0x000e620000000800 */
[----:B------:R-:W-:Y:S01]  /*a1a0*/  FFMA.FTZ R29, R37, R0, -R52 ;  /* 0x00000000251d7223 */ /* 0x000fe20000010834 */
[----:B------:R-:W-:-:S06]  /*a1b0*/  FADD.FTZ R54, R26, R41 ;  /* 0x000000291a367221 */ /* 0x000fcc0000010000 */
[----:B------:R-:W2:Y:S01]  /*a1c0*/  MUFU.EX2 R143, R143 ;  /* 0x0000008f008f7308 */ /* 0x000ea20000000800 */
[----:B0-----:R-:W-:Y:S01]  /*a1d0*/  FADD.FTZ R14, R150, R43 ;  /* 0x0000002b960e7221 */ /* 0x001fe20000010000 */
[----:B------:R-:W-:-:S06]  /*a1e0*/  FFMA.FTZ R140, R99, R0, -R52 ;  /* 0x00000000638c7223 */ /* 0x000fcc0000010834 */
[----:B------:R-:W0:Y:S01]  /*a1f0*/  MUFU.EX2 R27, R27 ;  /* 0x0000001b001b7308 */ /* 0x000e220000000800 */
[----:B------:R-:W-:Y:S01]  /*a200*/  FFMA.FTZ R33, R45, R0, -R52 ;  /* 0x000000002d217223 */ /* 0x000fe20000010834 */
[----:B------:R-:W-:Y:S01]  /*a210*/  IADD3 R56, R90, -R92, RZ ;  /* 0x8000005c5a387210 */ /* 0x000fe20007ffe0ff */
[----:B---3--:R-:W-:-:S05]  /*a220*/  FADD.FTZ R45, R141, R54 ;  /* 0x000000368d2d7221 */ /* 0x008fca0000010000 */
[----:B------:R-:W3:Y:S01]  /*a230*/  MUFU.EX2 R146, R146 ;  /* 0x0000009200927308 */ /* 0x000ee20000000800 */
[----:B----4-:R-:W-:Y:S01]  /*a240*/  FADD.FTZ R43, R25, R14 ;  /* 0x0000000e192b7221 */ /* 0x010fe20000010000 */
[-C--:B------:R-:W-:Y:S01]  /*a250*/  FFMA.FTZ R35, R49, R0.reuse, -R52 ;  /* 0x0000000031237223 */ /* 0x080fe20000010834 */
[----:B------:R-:W-:Y:S01]  /*a260*/  LOP3.LUT R88, R88, 0x7f, RZ, 0xc0, !PT ;  /* 0x0000007f58587812 */ /* 0x000fe200078ec0ff */
[----:B------:R-:W-:Y:S02]  /*a270*/  IMAD R49, R153, 0xc0, R56 ;  /* 0x000000c099317824 */ /* 0x000fe400078e0238 */
[----:B------:R-:W-:Y:S02]  /*a280*/  FADD.FTZ R54, R28, R45 ;  /* 0x0000002d1c367221 */ /* 0x000fe40000010000 */
[----:B------:R-:W4:Y:S01]  /*a290*/  MUFU.EX2 R29, R29 ;  /* 0x0000001d001d7308 */ /* 0x000f220000000800 */
[----:B-1----:R-:W-:Y:S01]  /*a2a0*/  FADD.FTZ R14, R144, R43 ;  /* 0x0000002b900e7221 */ /* 0x002fe20000010000 */
[----:B------:R-:W-:Y:S01]  /*a2b0*/  FFMA.FTZ R142, R101, R0, -R52 ;  /* 0x00000000658e7223 */ /* 0x000fe20000010834 */
[----:B------:R-:W-:Y:S01]  /*a2c0*/  ISETP.NE.AND P1, PT, R88, RZ, PT ;  /* 0x000000ff5800720c */ /* 0x000fe20003f25270 */
[----:B--2---:R-:W-:-:S04]  /*a2d0*/  FADD.FTZ R43, R143, R54 ;  /* 0x000000368f2b7221 */ /* 0x004fc80000010000 */
[----:B------:R-:W1:Y:S01]  /*a2e0*/  MUFU.EX2 R137, R137 ;  /* 0x0000008900897308 */ /* 0x000e620000000800 */
[----:B------:R-:W-:Y:S01]  /*a2f0*/  SHF.R.S32.HI R54, RZ, 0x1f, R49 ;  /* 0x0000001fff367819 */ /* 0x000fe20000011431 */
[----:B0-----:R-:W-:-:S06]  /*a300*/  FADD.FTZ R45, R27, R14 ;  /* 0x0000000e1b2d7221 */ /* 0x001fcc0000010000 */
[----:B------:R-:W0:Y:S01]  /*a310*/  MUFU.EX2 R140, R140 ;  /* 0x0000008c008c7308 */ /* 0x000e220000000800 */
[----:B------:R-:W-:Y:S01]  /*a320*/  LEA.HI R14, R54, R49, RZ, 0x7 ;  /* 0x00000031360e7211 */ /* 0x000fe200078f38ff */
[----:B---3--:R-:W-:-:S06]  /*a330*/  FADD.FTZ R54, R146, R45 ;  /* 0x0000002d92367221 */ /* 0x008fcc0000010000 */
[----:B------:R-:W2:Y:S01]  /*a340*/  MUFU.EX2 R31, R31 ;  /* 0x0000001f001f7308 */ /* 0x000ea20000000800 */
[----:B------:R-:W-:Y:S01]  /*a350*/  FFMA.FTZ R136, R103, R0, -R52 ;  /* 0x0000000067887223 */ /* 0x000fe20000010834 */
[----:B------:R-:W-:-:S06]  /*a360*/  FADD.FTZ R56, R30, R43 ;  /* 0x0000002b1e387221 */ /* 0x000fcc0000010000 */
[----:B------:R-:W3:Y:S01]  /*a370*/  MUFU.EX2 R139, R139 ;  /* 0x0000008b008b7308 */ /* 0x000ee20000000800 */
[----:B----4-:R-:W-:-:S07]  /*a380*/  FADD.FTZ R45, R29, R54 ;  /* 0x000000361d2d7221 */ /* 0x010fce0000010000 */
[----:B------:R-:W4:Y:S01]  /*a390*/  MUFU.EX2 R142, R142 ;  /* 0x0000008e008e7308 */ /* 0x000f220000000800 */
[----:B------:R-:W-:Y:S01]  /*a3a0*/  FFMA.FTZ R128, R47, R0, -R52 ;  /* 0x000000002f807223 */ /* 0x000fe20000010834 */
[----:B------:R-:W-:Y:S02]  /*a3b0*/  @!P1 VIADD R4, R4, 0x16840 ;  /* 0x0001684004049836 */ /* 0x000fe40000000000 */
[----:B-1----:R-:W-:-:S04]  /*a3c0*/  FADD.FTZ R47, R137, R56 ;  /* 0x00000038892f7221 */ /* 0x002fc80000010000 */
[----:B------:R-:W1:Y:S01]  /*a3d0*/  MUFU.EX2 R33, R33 ;  /* 0x0000002100217308 */ /* 0x000e620000000800 */
[----:B0-----:R-:W-:Y:S01]  /*a3e0*/  FADD.FTZ R54, R140, R45 ;  /* 0x0000002d8c367221 */ /* 0x001fe20000010000 */
[----:B------:R-:W-:Y:S01]  /*a3f0*/  FFMA.FTZ R138, R105, R0, -R52 ;  /* 0x00000000698a7223 */ /* 0x000fe20000010834 */
[----:B------:R-:W-:-:S05]  /*a400*/  FADD.FTZ R56, R32, R47 ;  /* 0x0000002f20387221 */ /* 0x000fca0000010000 */
[----:B------:R-:W0:Y:S01]  /*a410*/  MUFU.EX2 R133, R133 ;  /* 0x0000008500857308 */ /* 0x000e220000000800 */
[----:B------:R-:W-:Y:S01]  /*a420*/  @!P1 PRMT R4, RZ, 0x654, R4 ;  /* 0x00000654ff049816 */ /* 0x000fe20000000004 */
[----:B--2---:R-:W-:-:S06]  /*a430*/  FADD.FTZ R47, R31, R54 ;  /* 0x000000361f2f7221 */ /* 0x004fcc0000010000 */
[----:B------:R-:W2:Y:S01]  /*a440*/  MUFU.EX2 R136, R136 ;  /* 0x0000008800887308 */ /* 0x000ea20000000800 */
[-C--:B------:R-:W-:Y:S01]  /*a450*/  FFMA.FTZ R37, R53, R0.reuse, -R52 ;  /* 0x0000000035257223 */ /* 0x080fe20000010834 */
[----:B---3--:R-:W-:Y:S01]  /*a460*/  FADD.FTZ R45, R139, R56 ;  /* 0x000000388b2d7221 */ /* 0x008fe20000010000 */
[----:B------:R4:W-:Y:S05]  /*a470*/  @!P1 SYNCS.ARRIVE.TRANS64.RED.A1T0 RZ, [R4+URZ], RZ ;  /* 0x000000ff04ff99a7 */ /* 0x0009ea000810043f */
[----:B------:R-:W3:Y:S01]  /*a480*/  MUFU.EX2 R34, R34 ;  /* 0x0000002200227308 */ /* 0x000ee20000000800 */
[----:B------:R-:W-:Y:S01]  /*a490*/  FFMA.FTZ R132, R107, R0, -R52 ;  /* 0x000000006b847223 */ /* 0x000fe20000010834 */
[----:B----4-:R-:W-:-:S06]  /*a4a0*/  FADD.FTZ R4, R142, R47 ;  /* 0x0000002f8e047221 */ /* 0x010fcc0000010000 */
[----:B------:R-:W4:Y:S01]  /*a4b0*/  MUFU.EX2 R35, R35 ;  /* 0x0000002300237308 */ /* 0x000f220000000800 */
[----:B------:R-:W-:Y:S01]  /*a4c0*/  FADD.FTZ R54, R36, R45 ;  /* 0x0000002d24367221 */ /* 0x000fe20000010000 */
[----:B-1----:R-:W-:-:S06]  /*a4d0*/  FADD.FTZ R47, R33, R4 ;  /* 0x00000004212f7221 */ /* 0x002fcc0000010000 */
[----:B------:R-:W1:Y:S01]  /*a4e0*/  MUFU.EX2 R135, R135 ;  /* 0x0000008700877308 */ /* 0x000e620000000800 */
[----:B------:R-:W-:-:S07]  /*a4f0*/  FFMA.FTZ R39, R57, R0, -R52 ;  /* 0x0000000039277223 */ /* 0x000fce0000010834 */
[----:B------:R-:W1:Y:S01]  /*a500*/  MUFU.EX2 R138, R138 ;  /* 0x0000008a008a7308 */ /* 0x000e620000000800 */
[----:B0-----:R-:W-:Y:S01]  /*a510*/  FADD.FTZ R49, R133, R54 ;  /* 0x0000003685317221 */ /* 0x001fe20000010000 */
[----:B--2---:R-:W-:-:S06]  /*a520*/  FADD.FTZ R4, R136, R47 ;  /* 0x0000002f88047221 */ /* 0x004fcc0000010000 */
[----:B------:R-:W0:Y:S01]  /*a530*/  MUFU.EX2 R38, R38 ;  /* 0x0000002600267308 */ /* 0x000e220000000800 */
[----:B------:R-:W-:-:S07]  /*a540*/  FFMA.FTZ R134, R109, R0, -R52 ;  /* 0x000000006d867223 */ /* 0x000fce0000010834 */
[----:B------:R-:W2:Y:S01]  /*a550*/  MUFU.EX2 R37, R37 ;  /* 0x0000002500257308 */ /* 0x000ea20000000800 */
[----:B---3--:R-:W-:Y:S01]  /*a560*/  FADD.FTZ R54, R34, R49 ;  /* 0x0000003122367221 */ /* 0x008fe20000010000 */
[----:B------:R-:W-:-:S06]  /*a570*/  FFMA.FTZ R126, R5, R0, -R52 ;  /* 0x00000000057e7223 */ /* 0x000fcc0000010834 */
[----:B------:R-:W3:Y:S01]  /*a580*/  MUFU.EX2 R129, R129 ;  /* 0x0000008100817308 */ /* 0x000ee20000000800 */
[----:B----4-:R-:W-:Y:S01]  /*a590*/  FADD.FTZ R5, R35, R4 ;  /* 0x0000000423057221 */ /* 0x010fe20000010000 */
[----:B------:R-:W-:-:S06]  /*a5a0*/  FFMA.FTZ R41, R61, R0, -R52 ;  /* 0x000000003d297223 */ /* 0x000fcc0000010834 */
[----:B------:R-:W4:Y:S01]  /*a5b0*/  MUFU.EX2 R132, R132 ;  /* 0x0000008400847308 */ /* 0x000f220000000800 */
[----:B-1----:R-:W-:Y:S01]  /*a5c0*/  FADD.FTZ R47, R135, R54 ;  /* 0x00000036872f7221 */ /* 0x002fe20000010000 */
[----:B------:R-:W-:-:S06]  /*a5d0*/  FADD.FTZ R4, R138, R5 ;  /* 0x000000058a047221 */ /* 0x000fcc0000010000 */
[----:B------:R-:W1:Y:S08]  /*a5e0*/  MUFU.EX2 R40, R40 ;  /* 0x0000002800287308 */ /* 0x000e700000000800 */
[----:B------:R-:W1:Y:S01]  /*a5f0*/  MUFU.EX2 R39, R39 ;  /* 0x0000002700277308 */ /* 0x000e620000000800 */
[----:B0-----:R-:W-:Y:S01]  /*a600*/  FADD.FTZ R54, R38, R47 ;  /* 0x0000002f26367221 */ /* 0x001fe20000010000 */
[----:B--2---:R-:W-:-:S06]  /*a610*/  FADD.FTZ R47, R37, R4 ;  /* 0x00000004252f7221 */ /* 0x004fcc0000010000 */
[----:B------:R-:W0:Y:S01]  /*a620*/  MUFU.EX2 R131, R131 ;  /* 0x0000008300837308 */ /* 0x000e220000000800 */
[----:B------:R-:W-:-:S07]  /*a630*/  FFMA.FTZ R43, R65, R0, -R52 ;  /* 0x00000000412b7223 */ /* 0x000fce0000010834 */
[----:B------:R-:W2:Y:S01]  /*a640*/  MUFU.EX2 R134, R134 ;  /* 0x0000008600867308 */ /* 0x000ea20000000800 */
[----:B---3--:R-:W-:Y:S01]  /*a650*/  FADD.FTZ R49, R129, R54 ;  /* 0x0000003681317221 */ /* 0x008fe20000010000 */
[----:B----4-:R-:W-:-:S06]  /*a660*/  FADD.FTZ R4, R132, R47 ;  /* 0x0000002f84047221 */ /* 0x010fcc0000010000 */
[----:B------:R-:W3:Y:S01]  /*a670*/  MUFU.EX2 R42, R42 ;  /* 0x0000002a002a7308 */ /* 0x000ee20000000800 */
[----:B------:R-:W-:-:S07]  /*a680*/  FFMA.FTZ R130, R111, R0, -R52 ;  /* 0x000000006f827223 */ /* 0x000fce0000010834 */
[----:B------:R-:W4:Y:S01]  /*a690*/  MUFU.EX2 R41, R41 ;  /* 0x0000002900297308 */ /* 0x000f220000000800 */
[----:B-1----:R-:W-:Y:S01]  /*a6a0*/  FADD.FTZ R54, R40, R49 ;  /* 0x0000003128367221 */ /* 0x002fe20000010000 */
[----:B------:R-:W-:-:S06]  /*a6b0*/  FADD.FTZ R47, R39, R4 ;  /* 0x00000004272f7221 */ /* 0x000fcc0000010000 */
        /* <DEDUP_REMOVED lines=8> */
[----:B------:R-:W-:Y:S01]  /*a740*/  F2FP.F16.F32.PACK_AB R149, R8, R149 ;  /* 0x000000950895723e */ /* 0x000fe200000000ff */
[----:B---3--:R-:W-:-:S06]  /*a750*/  FADD.FTZ R8, R42, R49 ;  /* 0x000000312a087221 */ /* 0x008fcc0000010000 */
[----:B------:R-:W3:Y:S01]  /*a760*/  MUFU.EX2 R127, R127 ;  /* 0x0000007f007f7308 */ /* 0x000ee20000000800 */
[----:B----4-:R-:W-:-:S07]  /*a770*/  FADD.FTZ R47, R41, R4 ;  /* 0x00000004292f7221 */ /* 0x010fce0000010000 */
[----:B------:R-:W4:Y:S01]  /*a780*/  MUFU.EX2 R130, R130 ;  /* 0x0000008200827308 */ /* 0x000f220000000800 */
[----:B------:R-:W-:Y:S01]  /*a790*/  FFMA.FTZ R73, R73, R0, -R52 ;  /* 0x0000000049497223 */ /* 0x000fe20000010834 */
[----:B-1----:R-:W-:-:S06]  /*a7a0*/  FADD.FTZ R49, R125, R8 ;  /* 0x000000087d317221 */ /* 0x002fcc0000010000 */
[----:B------:R-:W1:Y:S01]  /*a7b0*/  MUFU.EX2 R46, R46 ;  /* 0x0000002e002e7308 */ /* 0x000e620000000800 */
[----:B------:R-:W-:-:S07]  /*a7c0*/  FADD.FTZ R4, R128, R47 ;  /* 0x0000002f80047221 */ /* 0x000fce0000010000 */
        /* <DEDUP_REMOVED lines=13> */
[----:B------:R-:W1:Y:S08]  /*a8a0*/  MUFU.EX2 R123, R123 ;  /* 0x0000007b007b7308 */ /* 0x000e700000000800 */
[----:B------:R-:W1:Y:S01]  /*a8b0*/  MUFU.EX2 R126, R126 ;  /* 0x0000007e007e7308 */ /* 0x000e620000000800 */
[----:B------:R-:W-:Y:S01]  /*a8c0*/  FFMA.FTZ R81, R81, R0, -R52 ;  /* 0x0000000051517223 */ /* 0x000fe20000010834 */
[----:B0-----:R-:W-:Y:S01]  /*a8d0*/  FADD.FTZ R49, R121, R8 ;  /* 0x0000000879317221 */ /* 0x001fe20000010000 */
[----:B------:R-:W-:-:S05]  /*a8e0*/  SHF.R.S32.HI R14, RZ, 0x7, R14 ;  /* 0x00000007ff0e7819 */ /* 0x000fca000001140e */
[----:B------:R-:W0:Y:S01]  /*a8f0*/  MUFU.EX2 R77, R77 ;  /* 0x0000004d004d7308 */ /* 0x000e220000000800 */
[----:B--2---:R-:W-:Y:S01]  /*a900*/  FADD.FTZ R4, R124, R47 ;  /* 0x0000002f7c047221 */ /* 0x004fe20000010000 */
[----:B------:R-:W-:Y:S01]  /*a910*/  FFMA.FTZ R15, R15, R0, -R52 ;  /* 0x000000000f0f7223 */ /* 0x000fe20000010834 */
[----:B---3--:R-:W-:Y:S01]  /*a920*/  FADD.FTZ R8, R48, R49 ;  /* 0x0000003130087221 */ /* 0x008fe20000010000 */
[----:B------:R-:W-:-:S04]  /*a930*/  VIMNMX R53, RZ, R14, !PT ;  /* 0x0000000eff357248 */ /* 0x000fc80007fe0100 */
[----:B------:R-:W2:Y:S01]  /*a940*/  MUFU.EX2 R55, R55 ;  /* 0x0000003700377308 */ /* 0x000ea20000000800 */
[----:B----4-:R-:W-:Y:S01]  /*a950*/  FADD.FTZ R47, R5, R4 ;  /* 0x00000004052f7221 */ /* 0x010fe20000010000 */
[----:B------:R-:W-:Y:S01]  /*a960*/  FFMA.FTZ R52, R85, R0, -R52 ;  /* 0x0000000055347223 */ /* 0x000fe20000010834 */
[----:B-1----:R-:W-:-:S05]  /*a970*/  FADD.FTZ R49, R123, R8 ;  /* 0x000000087b317221 */ /* 0x002fca0000010000 */
[----:B------:R-:W1:Y:S01]  /*a980*/  MUFU.EX2 R120, R81 ;  /* 0x0000005100787308 */ /* 0x000e620000000800 */
[----:B------:R-:W-:Y:S01]  /*a990*/  FADD.FTZ R8, R126, R47 ;  /* 0x0000002f7e087221 */ /* 0x000fe20000010000 */
[----:B------:R-:W-:Y:S01]  /*a9a0*/  VIADD R152, R152, 0xfffffffe ;  /* 0xfffffffe98987836 */ /* 0x000fe20000000000 */
[----:B------:R3:W-:Y:S05]  /*a9b0*/  STL [R1+0x14], R53 ;  /* 0x0000143501007387 */ /* 0x0007ea0000100800 */
[----:B------:R-:W4:Y:S01]  /*a9c0*/  MUFU.EX2 R15, R15 ;  /* 0x0000000f000f7308 */ /* 0x000f220000000800 */
[----:B0-----:R-:W-:Y:S01]  /*a9d0*/  FADD.FTZ R8, R77, R8 ;  /* 0x000000084d087221 */ /* 0x001fe20000010000 */
[----:B------:R-:W-:-:S02]  /*a9e0*/  ISETP.GE.AND P2, PT, R152, R53, PT ;  /* 0x000000359800720c */ /* 0x000fc40003f46270 */
[----:B------:R-:W-:-:S04]  /*a9f0*/  F2FP.F16.F32.PACK_AB R148, R21, R148 ;  /* 0x000000941594723e */ /* 0x000fc800000000ff */
[----:B------:R-:W0:Y:S01]  /*aa00*/  MUFU.EX2 R50, R50 ;  /* 0x0000003200327308 */ /* 0x000e220000000800 */
[----:B--2---:R-:W-:-:S07]  /*aa10*/  FADD.FTZ R21, R55, R8 ;  /* 0x0000000837157221 */ /* 0x004fce0000010000 */
[----:B------:R-:W2:Y:S01]  /*aa20*/  MUFU.EX2 R52, R52 ;  /* 0x0000003400347308 */ /* 0x000ea20000000800 */
[----:B-1----:R-:W-:Y:S01]  /*aa30*/  FADD.FTZ R8, R120, R21 ;  /* 0x0000001578087221 */ /* 0x002fe20000010000 */
[----:B------:R-:W-:Y:S01]  /*aa40*/  F2FP.F16.F32.PACK_AB R124, R5, R124 ;  /* 0x0000007c057c723e */ /* 0x000fe200000000ff */
[----:B------:R-:W-:Y:S02]  /*aa50*/  IMAD.MOV.U32 R119, RZ, RZ, RZ ;  /* 0x000000ffff777224 */ /* 0x000fe400078e00ff */
[----:B----4-:R-:W-:Y:S01]  /*aa60*/  FADD.FTZ R5, R15, R8 ;  /* 0x000000080f057221 */ /* 0x010fe20000010000 */
[----:B------:R-:W-:Y:S01]  /*aa70*/  F2FP.F16.F32.PACK_AB R151, R20, R151 ;  /* 0x000000971497723e */ /* 0x000fe200000000ff */
[----:B------:R-:W-:Y:S01]  /*aa80*/  IMAD.MOV.U32 R118, RZ, RZ, R119 ;  /* 0x000000ffff767224 */ /* 0x000fe200078e0077 */
[----:B------:R-:W-:Y:S01]  /*aa90*/  F2FP.F16.F32.PACK_AB R145, R24, R145 ;  /* 0x000000911891723e */ /* 0x000fe200000000ff */
[----:B0-----:R-:W-:Y:S01]  /*aaa0*/  FADD.FTZ R4, R50, R49 ;  /* 0x0000003132047221 */ /* 0x001fe20000010000 */
[----:B------:R-:W-:Y:S01]  /*aab0*/  F2FP.F16.F32.PACK_AB R147, R26, R147 ;  /* 0x000000931a93723e */ /* 0x000fe200000000ff */
[--C-:B------:R-:W-:Y:S01]  /*aac0*/  IMAD.MOV.U32 R117, RZ, RZ, R119.reuse ;  /* 0x000000ffff757224 */ /* 0x100fe200078e0077 */
[----:B------:R-:W-:Y:S01]  /*aad0*/  F2FP.F16.F32.PACK_AB R141, R28, R141 ;  /* 0x0000008d1c8d723e */ /* 0x000fe200000000ff */
[--C-:B------:R-:W-:Y:S01]  /*aae0*/  IMAD.MOV.U32 R116, RZ, RZ, R119.reuse ;  /* 0x000000ffff747224 */ /* 0x100fe200078e0077 */
[----:B------:R-:W-:Y:S01]  /*aaf0*/  F2FP.F16.F32.PACK_AB R143, R30, R143 ;  /* 0x0000008f1e8f723e */ /* 0x000fe200000000ff */
[----:B------:R-:W-:Y:S01]  /*ab00*/  IMAD.MOV.U32 R114, RZ, RZ, R119 ;  /* 0x000000ffff727224 */ /* 0x000fe200078e0077 */
[----:B------:R-:W-:Y:S01]  /*ab10*/  F2FP.F16.F32.PACK_AB R137, R32, R137 ;  /* 0x000000892089723e */ /* 0x000fe200000000ff */
[----:B--2---:R-:W-:Y:S01]  /*ab20*/  FADD.FTZ R5, R52, R5 ;  /* 0x0000000534057221 */ /* 0x004fe20000010000 */
[----:B------:R-:W-:Y:S01]  /*ab30*/  F2FP.F16.F32.PACK_AB R139, R36, R139 ;  /* 0x0000008b248b723e */ /* 0x000fe200000000ff */
[--C-:B------:R-:W-:Y:S01]  /*ab40*/  IMAD.MOV.U32 R113, RZ, RZ, R119.reuse ;  /* 0x000000ffff717224 */ /* 0x100fe200078e0077 */
        /* <DEDUP_REMOVED lines=43> */
[----:B------:R-:W-:Y:S01]  /*ae00*/  IMAD.MOV.U32 R88, RZ, RZ, R119 ;  /* 0x000000ffff587224 */ /* 0x000fe200078e0077 */
[----:B------:R-:W-:-:S02]  /*ae10*/  MOV R115, R119 ;  /* 0x0000007700737202 */ /* 0x000fc40000000f00 */
[-C--:B------:R-:W-:Y:S02]  /*ae20*/  MOV R108, R119.reuse ;  /* 0x00000077006c7202 */ /* 0x080fe40000000f00 */
[-C--:B------:R-:W-:Y:S02]  /*ae30*/  MOV R101, R119.reuse ;  /* 0x0000007700657202 */ /* 0x080fe40000000f00 */
[----:B------:R-:W-:Y:S01]  /*ae40*/  MOV R94, R119 ;  /* 0x00000077005e7202 */ /* 0x000fe20000000f00 */
[----:B---3--:R-:W-:Y:S06]  /*ae50*/  @!P2 BRA `(.L_x_2008) ;  /* 0x000000280048a947 */ /* 0x008fec0003800000 */
[----:B------:R-:W-:Y:S01]  /*ae60*/  MOV R14, R9 ;  /* 0x00000009000e7202 */ /* 0x000fe20000000f00 */
[----:B------:R-:W-:Y:S01]  /*ae70*/  IMAD.MOV.U32 R15, RZ, RZ, R3 ;  /* 0x000000ffff0f7224 */ /* 0x000fe200078e0003 */
[----:B------:R-:W-:Y:S01]  /*ae80*/  CS2R R118, SRZ ;  /* 0x0000000000767805 */ /* 0x000fe2000001ff00 */
        /* <DEDUP_REMOVED lines=16> */
[----:B------:R-:W-:-:S07]  /*af90*/  CS2R R88, SRZ ;  /* 0x0000000000587805 */ /* 0x000fce000001ff00 */
.L_x_2018:
[----:B------:R-:W-:Y:S01]  /*afa0*/  ISETP.NE.AND P2, PT, R155, RZ, PT ;  /* 0x000000ff9b00720c */ /* 0x000fe20003f45270 */
[----:B------:R-:W-:Y:S01]  /*afb0*/  VIADD R18, R154, 0x1 ;  /* 0x000000019a127836 */ /* 0x000fe20000000000 */
[----:B------:R-:W-:Y:S05]  /*afc0*/  YIELD ;  /* 0x0000000000007946 */ /* 0x000fea0003800000 */
[----:B------:R-:W-:-:S04]  /*afd0*/  ISETP.NE.AND P3, PT, R18, 0x2, PT ;  /* 0x000000021200780c */ /* 0x000fc80003f65270 */
[----:B------:R-:W-:Y:S02]  /*afe0*/  SEL R23, RZ, 0x1, P3 ;  /* 0x00000001ff177807 */ /* 0x000fe40001800000 */
[----:B------:R-:W-:Y:S02]  /*aff0*/  SEL R18, R18, RZ, P3 ;  /* 0x000000ff12127207 */ /* 0x000fe40001800000 */
[----:B------:R-:W-:Y:S01]  /*b000*/  LOP3.LUT R23, R8, R23, RZ, 0x3c, !PT ;  /* 0x0000001708177212 */ /* 0x000fe200078e3cff */
[----:B------:R-:W-:Y:S06]  /*b010*/  @P2 BRA `(.L_x_2009) ;  /* 0x0000000000302947 */ /* 0x000fec0003800000 */
[----:B------:R-:W-:Y:S05]  /*b020*/  @!P0 BRA `(.L_x_2010) ;  /* 0x0000000000048947 */ /* 0x000fea0003800000 */
[----:B------:R-:W-:Y:S01]  /*b030*/  BPT.TRAP 0x1 ;  /* 0x000000040000795c */ /* 0x000fe20000300000 */
.L_x_2010:
[----:B------:R-:W-:Y:S01]  /*b040*/  IMAD R0, R18, 0x8, R2 ;  /* 0x0000000812007824 */ /* 0x000fe200078e0202 */
[----:B------:R-:W-:-:S04]  /*b050*/  SHF.L.U32 R3, R23, 0x1f, RZ ;  /* 0x0000001f17037819 */ /* 0x000fc800000006ff */
[----:B------:R0:W1:Y:S01]  /*b060*/  SYNCS.PHASECHK.TRANS64.TRYWAIT P3, [R0+URZ+0x16830], R3 ;  /* 0x01683003000075a7 */ /* 0x000062000806017f */
[----:B------:R-:W-:Y:S05]  /*b070*/  @!P0 BRA `(.L_x_2011) ;  /* 0x0000000000048947 */ /* 0x000fea0003800000 */
[----:B------:R-:W-:Y:S01]  /*b080*/  BPT.TRAP 0x1 ;  /* 0x000000040000795c */ /* 0x000fe20000300000 */
.L_x_2011:
[----:B------:R-:W-:Y:S04]  /*b090*/  BSSY B0, `(.L_x_2009) ;  /* 0x0000004000007945 */ /* 0x000fe80003800000 */
[----:B-1----:R-:W-:Y:S05]  /*b0a0*/  @P3 BRA `(.L_x_2012) ;  /* 0x0000000000083947 */ /* 0x002fea0003800000 */
[----:B------:R-:W1:Y:S02]  /*b0b0*/  SYNCS.PHASECHK.TRANS64.TRYWAIT P3, [R0+URZ+0x16830], R3 ;  /* 0x01683003000075a7 */ /* 0x000e64000806017f */
[----:B-1----:R-:W-:Y:S05]  /*b0c0*/  @!P3 BRA `(.L_x_2013) ;  /* 0x000000c000e8b947 */ /* 0x002fea0003800000 */
.L_x_2012:
[----:B------:R-:W-:Y:S05]  /*b0d0*/  BSYNC B0 ;  /* 0x0000000000007941 */ /* 0x000fea0003800000 */
.L_x_2009:
[----:B01----:R-:W2:Y:S01]  /*b0e0*/  LDL R3, [R1+0xc] ;  /* 0x00000c0001037983 */ /* 0x003ea20000100800 */
[----:B------:R-:W-:Y:S01]  /*b0f0*/  IMAD.MOV.U32 R21, RZ, RZ, 0x40000040 ;  /* 0x40000040ff157424 */ /* 0x000fe200078e00ff */
[----:B------:R-:W-:Y:S05]  /*b100*/  WARPSYNC.ALL ;  /* 0x0000000000007948 */ /* 0x000fea0003800000 */
[----:B------:R-:W-:Y:S01]  /*b110*/  R2UR UR15, R21 ;  /* 0x00000000150f72ca */ /* 0x000fe200000e0000 */
[----:B------:R-:W0:Y:S01]  /*b120*/  S2R R0, SR_TID.X ;  /* 0x0000000000007919 */ /* 0x000e220000002100 */
[----:B------:R-:W-:Y:S01]  /*b130*/  IMAD.MOV.U32 R27, RZ, RZ, 0x40000040 ;  /* 0x40000040ff1b7424 */ /* 0x000fe200078e00ff */
[----:B------:R-:W-:Y:S01]  /*b140*/  R2UR UR4, R6 ;  /* 0x00000000060472ca */ /* 0x000fe200000e0000 */
[----:B------:R-:W-:Y:S01]  /*b150*/  IMAD.MOV.U32 R25, RZ, RZ, 0x40000040 ;  /* 0x40000040ff197424 */ /* 0x000fe200078e00ff */
[----:B------:R-:W-:-:S02]  /*b160*/  R2UR UR5, R7 ;  /* 0x00000000070572ca */ /* 0x000fc400000e0000 */
[----:B------:R-:W-:Y:S02]  /*b170*/  R2UR UR7, R27 ;  /* 0x000000001b0772ca */ /* 0x000fe400000e0000 */
[----:B0-----:R-:W-:-:S04]  /*b180*/  SHF.R.U32.HI R0, RZ, 0x7, R0 ;  /* 0x00000007ff007819 */ /* 0x001fc80000011600 */
[----:B------:R-:W-:Y:S02]  /*b190*/  IADD3 R0, R0, 0x8, RZ ;  /* 0x0000000800007810 */ /* 0x000fe40007ffe0ff */
[----:B------:R-:W-:Y:S02]  /*b1a0*/  R2UR UR11, R25 ;  /* 0x00000000190b72ca */ /* 0x000fe400000e0000 */
[----:B------:R-:W-:Y:S01]  /*b1b0*/  R2UR UR19, R27 ;  /* 0x000000001b1372ca */ /* 0x000fe200000e0000 */
[----:B------:R0:W-:Y:S01]  /*b1c0*/  BAR.SYNC.DEFER_BLOCKING R0, 0x100 ;  /* 0x000400000000751d */ /* 0x0001e20000010000 */
[----:B--2---:R-:W-:-:S04]  /*b1d0*/  IMAD R26, R18, 0x400, R3 ;  /* 0x00000400121a7824 */ /* 0x004fc800078e0203 */
[----:B------:R-:W-:-:S05]  /*b1e0*/  VIADD R20, R26, 0x4 ;  /* 0x000000041a147836 */ /* 0x000fca0000000000 */
[----:B------:R-:W-:Y:S02]  /*b1f0*/  R2UR UR14, R20 ;  /* 0x00000000140e72ca */ /* 0x000fe400000e0000 */
[----:B------:R-:W2:Y:S01]  /*b200*/  LDL.64 R20, [R1] ;  /* 0x0000000001147983 */ /* 0x000ea20000100a00 */
[C---:B------:R-:W-:Y:S01]  /*b210*/  R2UR UR6, R26.reuse ;  /* 0x000000001a0672ca */ /* 0x040fe200000e0000 */
[C---:B------:R-:W-:Y:S02]  /*b220*/  VIADD R24, R26.reuse, 0x2 ;  /* 0x000000021a187836 */ /* 0x040fe40000000000 */
[----:B------:R-:W-:-:S03]  /*b230*/  VIADD R26, R26, 0x6 ;  /* 0x000000061a1a7836 */ /* 0x000fc60000000000 */
[----:B------:R-:W-:Y:S02]  /*b240*/  R2UR UR10, R24 ;  /* 0x00000000180a72ca */ /* 0x000fe400000e0000 */
[----:B------:R-:W-:Y:S02]  /*b250*/  R2UR UR18, R26 ;  /* 0x000000001a1272ca */ /* 0x000fe400000e0000 */
[----:B------:R-:W-:-:S06]  /*b260*/  WARPGROUP.ARRIVE ;  /* 0x00000000000079c5 */ /* 0x000fcc0000000000 */
[----:B------:R-:W-:Y:S01]  /*b270*/  HGMMA.64x128x16.F32 R24, gdesc[UR4], RZ, !UPT, gsb0 ;  /* 0x01e00000041879f0 */ /* 0x000fe2000c0008ff */
[----:B------:R-:W-:Y:S02]  /*b280*/  R2UR UR12, R12 ;  /* 0x000000000c0c72ca */ /* 0x000fe400000e0000 */
[----:B------:R-:W-:Y:S01]  /*b290*/  R2UR UR13, R13 ;  /* 0x000000000d0d72ca */ /* 0x000fe200000e0000 */
[----:B------:R-:W-:Y:S02]  /*b2a0*/  WARPGROUP.DEPBAR.LE gsb0, 0x0 ;  /* 0x00008000000079c5 */ /* 0x000fe40000010000 */
[----:B------:R-:W-:Y:S01]  /*b2b0*/  WARPGROUP.ARRIVE ;  /* 0x00000000000079c5 */ /* 0x000fe20000000000 */
[----:B--2---:R-:W-:Y:S02]  /*b2c0*/  R2UR UR8, R20 ;  /* 0x00000000140872ca */ /* 0x004fe400000e0000 */
[----:B------:R-:W-:-:S13]  /*b2d0*/  R2UR UR9, R21 ;  /* 0x00000000150972ca */ /* 0x000fda00000e0000 */
        /* <DEDUP_REMOVED lines=13> */
.L_x_2015:
[----:B------:R-:W-:Y:S02]  /*b3b0*/  SHF.L.U32 R0, R8, 0x1f, RZ ;  /* 0x0000001f08007819 */ /* 0x000fe400000006ff */
[----:B------:R-:W-:-:S04]  /*b3c0*/  LEA R3, R154, R2, 0x3 ;  /* 0x000000029a037211 */ /* 0x000fc800078e18ff */
[----:B------:R0:W1:Y:S01]  /*b3d0*/  SYNCS.PHASECHK.TRANS64.TRYWAIT P2, [R3+URZ+0x16850], R0 ;  /* 0x01685000030075a7 */ /* 0x000062000804017f */
[----:B------:R-:W-:Y:S05]  /*b3e0*/  @!P0 BRA `(.L_x_2016) ;  /* 0x0000000000048947 */ /* 0x000fea0003800000 */
[----:B------:R-:W-:Y:S01]  /*b3f0*/  BPT.TRAP 0x1 ;  /* 0x000000040000795c */ /* 0x000fe20000300000 */
.L_x_2016:
[----:B-1----:R-:W-:Y:S05]  /*b400*/  @P2 BRA `(.L_x_2014) ;  /* 0x0000000000082947 */ /* 0x002fea0003800000 */
[----:B------:R-:W1:Y:S02]  /*b410*/  SYNCS.PHASECHK.TRANS64.TRYWAIT P2, [R3+URZ+0x16850], R0 ;  /* 0x01685000030075a7 */ /* 0x000e64000804017f */
[----:B-1----:R-:W-:Y:S05]  /*b420*/  @!P2 BRA `(.L_x_2017) ;  /* 0x000000c00024a947 */ /* 0x002fea0003800000 */
.L_x_2014:
[----:B01----:R-:W-:Y:S01]  /*b430*/  VIADD R0, R2, 0x400 ;  /* 0x0000040002007836 */ /* 0x003fe20000000000 */
[----:B------:R-:W2:Y:S01]  /*b440*/  LDL R3, [R1+0x28] ;  /* 0x0000280001037983 */ /* 0x000ea20000100800 */
[----:B------:R-:W-:Y:S01]  /*b450*/  IMAD.MOV.U32 R9, RZ, RZ, 0x40000040 ;  /* 0x40000040ff097424 */ /* 0x000fe200078e00ff */
[----:B------:R-:W-:Y:S05]  /*b460*/  WARPSYNC.ALL ;  /* 0x0000000000007948 */ /* 0x000fea0003800000 */
[----:B------:R-:W-:Y:S01]  /*b470*/  SHF.R.U32.HI R0, RZ, 0x4, R0 ;  /* 0x00000004ff007819 */ /* 0x000fe20000011600 */
[----:B------:R-:W-:Y:S01]  /*b480*/  WARPGROUP.ARRIVE ;  /* 0x00000000000079c5 */ /* 0x000fe20000000000 */
[----:B------:R-:W-:Y:S01]  /*b490*/  R2UR UR7, R9 ;  /* 0x00000000090772ca */ /* 0x000fe200000e0000 */
[----:B------:R-:W-:Y:S01]  /*b4a0*/  IMAD.MOV.U32 R21, RZ, RZ, 0x40000040 ;  /* 0x40000040ff157424 */ /* 0x000fe200078e00ff */
[----:B------:R-:W-:Y:S01]  /*b4b0*/  LOP3.LUT R0, R0, 0x3fff, RZ, 0xc0, !PT ;  /* 0x00003fff00007812 */ /* 0x000fe200078ec0ff */
[----:B------:R-:W-:-:S04]  /*b4c0*/  ULDC UR4, c[0x0][0x988] ;  /* 0x0002620000047ab9 */ /* 0x000fc80000000800 */
[----:B------:R-:W-:-:S05]  /*b4d0*/  IMAD R8, R154, 0x400, R0 ;  /* 0x000004009a087824 */ /* 0x000fca00078e0200 */
[----:B------:R-:W-:-:S13]  /*b4e0*/  R2UR UR6, R8 ;  /* 0x00000000080672ca */ /* 0x000fda00000e0000 */
[----:B------:R-:W-:Y:S03]  /*b4f0*/  HGMMA.64x64x16.F32 R88, R148, gdesc[UR4].tnspB, R88, gsb0 ;  /* 0x40e0000494587df0 */ /* 0x000fe60008000858 */
[----:B------:R-:W-:Y:S02]  /*b500*/  WARPGROUP.DEPBAR.LE gsb0, 0x0 ;  /* 0x00008000000079c5 */ /* 0x000fe40000010000 */
[----:B------:R-:W3:Y:S04]  /*b510*/  LDL R149, [R1+0x18] ;  /* 0x0000180001957983 */ /* 0x000ee80000100800 */
[----:B------:R-:W3:Y:S04]  /*b520*/  LDL R150, [R1+0x10] ;  /* 0x0000100001967983 */ /* 0x000ee80000100800 */
[----:B------:R-:W4:Y:S01]  /*b530*/  LDL R151, [R1+0x24] ;  /* 0x0000240001977983 */ /* 0x000f220000100800 */
[----:B------:R-:W-:Y:S01]  /*b540*/  IMAD.MOV.U32 R0, RZ, RZ, -0x80 ;  /* 0xffffff80ff007424 */ /* 0x000fe200078e00ff */
[----:B------:R-:W-:Y:S01]  /*b550*/  R2UR UR7, R21 ;  /* 0x00000000150772ca */ /* 0x000fe200000e0000 */
[----:B------:R-:W-:Y:S01]  /*b560*/  VIADD R20, R8, 0x80 ;  /* 0x0000008008147836 */ /* 0x000fe20000000000 */
[----:B------:R-:W-:Y:S01]  /*b570*/  WARPGROUP.ARRIVE ;  /* 0x00000000000079c5 */ /* 0x000fe20000000000 */
[----:B------:R-:W-:Y:S01]  /*b580*/  IMAD R0, R152, R0, 0x1 ;  /* 0x0000000198007424 */ /* 0x000fe200078e0200 */
[----:B------:R-:W-:-:S02]  /*b590*/  MOV R21, 0x40000040 ;  /* 0x4000004000157802 */ /* 0x000fc40000000f00 */
[----:B------:R-:W-:Y:S01]  /*b5a0*/  R2UR UR6, R20 ;  /* 0x00000000140672ca */ /* 0x000fe200000e0000 */
[----:B------:R-:W-:Y:S02]  /*b5b0*/  IMAD R0, R153, 0xc0, R0 ;  /* 0x000000c099007824 */ /* 0x000fe400078e0200 */
[----:B------:R-:W-:-:S10]  /*b5c0*/  VIADD R20, R8, 0x100 ;  /* 0x0000010008147836 */ /* 0x000fd40000000000 */
        /* <DEDUP_REMOVED lines=10> */
[----:B------:R-:W-:Y:S02]  /*b670*/  R2UR UR7, R21 ;  /* 0x00000000150772ca */ /* 0x000fe400000e0000 */
[----:B------:R-:W-:Y:S01]  /*b680*/  MOV R21, 0x40000040 ;  /* 0x4000004000157802 */ /* 0x000fe20000000f00 */
[----:B------:R-:W-:Y:S02]  /*b690*/  WARPGROUP.DEPBAR.LE gsb0, 0x0 ;  /* 0x00008000000079c5 */ /* 0x000fe40000010000 */
[----:B------:R-:W-:-:S08]  /*b6a0*/  WARPGROUP.ARRIVE ;  /* 0x00000000000079c5 */ /* 0x000fd00000000000 */
[----:B------:R-:W-:Y:S01]  /*b6b0*/  HGMMA.64x64x16.F32 R88, R136, gdesc[UR4].tnspB, R88, gsb0 ;  /* 0x40e0000488587df0 */ /* 0x000fe20008000858 */
[----:B------:R-:W-:Y:S02]  /*b6c0*/  R2UR UR7, R21 ;  /* 0x00000000150772ca */ /* 0x000fe400000e0000 */
[----:B------:R-:W-:Y:S01]  /*b6d0*/  R2UR UR6, R20 ;  /* 0x00000000140672ca */ /* 0x000fe200000e0000 */
[----:B------:R-:W-:Y:S02]  /*b6e0*/  WARPGROUP.DEPBAR.LE gsb0, 0x0 ;  /* 0x00008000000079c5 */ /* 0x000fe40000010000 */
[----:B------:R-:W-:-:S10]  /*b6f0*/  WARPGROUP.ARRIVE ;  /* 0x00000000000079c5 */ /* 0x000fd40000000000 */
[----:B------:R-:W-:Y:S01]  /*b700*/  HGMMA.64x64x16.F32 R88, R132, gdesc[UR4].tnspB, R88, gsb0 ;  /* 0x40e0000484587df0 */ /* 0x000fe20008000858 */
[----:B---3--:R-:W-:-:S05]  /*b710*/  IADD3 R0, -R150, R0, R149 ;  /* 0x0000000096007210 */ /* 0x008fca0007ffe195 */
[----:B----4-:R-:W-:-:S04]  /*b720*/  IMAD R0, R151, -0x2, R0 ;  /* 0xfffffffe97007824 */ /* 0x010fc800078e0200 */
[----:B--2---:R-:W-:-:S05]  /*b730*/  IMAD.IADD R9, R3, 0x1, R0 ;  /* 0x0000000103097824 */ /* 0x004fca00078e0200 */
[C---:B------:R-:W-:Y:S02]  /*b740*/  ISETP.GT.AND P2, PT, R9.reuse, RZ, PT ;  /* 0x000000ff0900720c */ /* 0x040fe40003f44270 */
[C---:B------:R-:W-:Y:S02]  /*b750*/  ISETP.GT.AND P3, PT, R9.reuse, 0x1, PT ;  /* 0x000000010900780c */ /* 0x040fe40003f64270 */
        /* <DEDUP_REMOVED lines=21> */
[----:B------:R-:W-:Y:S01]  /*b8b0*/  FMNMX.FTZ R0, R36, R0, !PT ;  /* 0x0000000024007209 */ /* 0x000fe20007810000 */
[----:B------:R-:W-:-:S02]  /*b8c0*/  WARPGROUP.DEPBAR.LE gsb0, 0x0 ;  /* 0x00008000000079c5 */ /* 0x000fc40000010000 */
[----:B------:R-:W-:Y:S01]  /*b8d0*/  ISETP.GT.AND P3, PT, R9, 0x21, PT ;  /* 0x000000210900780c */ /* 0x000fe20003f64270 */
[----:B------:R-:W-:Y:S01]  /*b8e0*/  WARPGROUP.ARRIVE ;  /* 0x00000000000079c5 */ /* 0x000fe20000000000 */
        /* <DEDUP_REMOVED lines=73> */
[C---:B------:R-:W-:Y:S02]  /*bd80*/  ISETP.GT.AND P4, PT, R9.reuse, 0x1, PT ;  /* 0x000000010900780c */ /* 0x040fe40003f84270 */
[----:B------:R-:W-:Y:S01]  /*bd90*/  FSEL R26, R26, -INF , P3 ;  /* 0xff8000001a1a7808 */ /* 0x000fe20001800000 */
[----:B------:R-:W0:Y:S01]  /*bda0*/  SHFL.BFLY PT, R3, R0, 0x2, 0x1f ;  /* 0x0c401f0000037f89 */ /* 0x000e2200000e0000 */
[----:B------:R-:W-:Y:S02]  /*bdb0*/  ISETP.GT.AND P3, PT, R9, 0x8, PT ;  /* 0x000000080900780c */ /* 0x000fe40003f64270 */
[----:B------:R-:W-:Y:S02]  /*bdc0*/  FSEL R27, R27, -INF , P4 ;  /* 0xff8000001b1b7808 */ /* 0x000fe40002000000 */
[----:B------:R-:W-:-:S02]  /*bdd0*/  ISETP.GT.AND P4, PT, R9, 0x9, PT ;  /* 0x000000090900780c */ /* 0x000fc40003f84270 */
[----:B------:R-:W-:Y:S02]  /*bde0*/  FSEL R30, R30, -INF , P3 ;  /* 0xff8000001e1e7808 */ /* 0x000fe40001800000 */
[----:B------:R-:W-:Y:S02]  /*bdf0*/  ISETP.GT.AND P3, PT, R9, 0x10, PT ;  /* 0x000000100900780c */ /* 0x000fe40003f64270 */
[----:B------:R-:W-:Y:S02]  /*be00*/  FSEL R31, R31, -INF , P4 ;  /* 0xff8000001f1f7808 */ /* 0x000fe40002000000 */
[C---:B------:R-:W-:Y:S02]  /*be10*/  ISETP.GT.AND P4, PT, R9.reuse, 0x11, PT ;  /* 0x000000110900780c */ /* 0x040fe40003f84270 */
[----:B------:R-:W-:Y:S02]  /*be20*/  FSEL R34, R34, -INF , P3 ;  /* 0xff80000022227808 */ /* 0x000fe40001800000 */
[----:B------:R-:W-:-:S02]  /*be30*/  ISETP.GT.AND P3, PT, R9, 0x18, PT ;  /* 0x000000180900780c */ /* 0x000fc40003f64270 */
[----:B------:R-:W-:Y:S02]  /*be40*/  FSEL R35, R35, -INF , P4 ;  /* 0xff80000023237808 */ /* 0x000fe40002000000 */
[C---:B------:R-:W-:Y:S02]  /*be50*/  ISETP.GT.AND P4, PT, R9.reuse, 0x19, PT ;  /* 0x000000190900780c */ /* 0x040fe40003f84270 */
[----:B------:R-:W-:Y:S02]  /*be60*/  FSEL R38, R38, -INF , P3 ;  /* 0xff80000026267808 */ /* 0x000fe40001800000 */
[----:B0-----:R-:W-:Y:S02]  /*be70*/  FMNMX.FTZ R3, R0, R3, !PT ;  /* 0x0000000300037209 */ /* 0x001fe40007810000 */
[----:B------:R-:W-:Y:S02]  /*be80*/  ISETP.GT.AND P3, PT, R9, 0x20, PT ;  /* 0x000000200900780c */ /* 0x000fe40003f64270 */
[----:B------:R-:W-:Y:S01]  /*be90*/  FSEL R39, R39, -INF , P4 ;  /* 0xff80000027277808 */ /* 0x000fe20002000000 */
[----:B------:R-:W0:Y:S01]  /*bea0*/  SHFL.BFLY PT, R0, R3, 0x1, 0x1f ;  /* 0x0c201f0003007f89 */ /* 0x000e2200000e0000 */
        /* <DEDUP_REMOVED lines=12> */
[----:B0-----:R-:W-:Y:S01]  /*bf70*/  FMNMX.FTZ R3, R3, R0, !PT ;  /* 0x0000000003037209 */ /* 0x001fe20007810000 */
[----:B------:R-:W-:Y:S01]  /*bf80*/  IMAD.U32 R0, RZ, RZ, UR4 ;  /* 0x00000004ff007e24 */ /* 0x000fe2000f8e00ff */
[----:B------:R-:W-:-:S02]  /*bf90*/  ISETP.GT.AND P4, PT, R9, 0x39, PT ;  /* 0x000000390900780c */ /* 0x000fc40003f84270 */
[C---:B------:R-:W-:Y:S01]  /*bfa0*/  FSETP.NEU.FTZ.AND P2, PT, R3.reuse, -INF , PT ;  /* 0xff8000000300780b */ /* 0x040fe20003f5d000 */
[-C--:B------:R-:W-:Y:S01]  /*bfb0*/  FMUL.FTZ R21, R3, R0.reuse ;  /* 0x0000000003157220 */ /* 0x080fe20000410000 */
[----:B------:R-:W-:Y:S02]  /*bfc0*/  FSEL R54, R54, -INF , P3 ;  /* 0xff80000036367808 */ /* 0x000fe40001800000 */
[----:B------:R-:W-:Y:S02]  /*bfd0*/  ISETP.GT.AND P3, PT, R9, 0x40, PT ;  /* 0x000000400900780c */ /* 0x000fe40003f64270 */
[----:B------:R-:W-:Y:S02]  /*bfe0*/  FSEL R21, R21, RZ, P2 ;  /* 0x000000ff15157208 */ /* 0x000fe40001000000 */
[----:B------:R-:W-:Y:S02]  /*bff0*/  FSEL R55, R55, -INF , P4 ;  /* 0xff80000037377808 */ /* 0x000fe40002000000 */
[----:B------:R-:W-:Y:S01]  /*c000*/  ISETP.GT.AND P4, PT, R9, 0x41, PT ;  /* 0x000000410900780c */ /* 0x000fe20003f84270 */
        /* <DEDUP_REMOVED lines=21> */
[----:B------:R-:W-:Y:S01]  /*c160*/  MUFU.EX2 R28, R37 ;  /* 0x00000025001c7308 */ /* 0x000fe20000000800 */
[----:B------:R-:W-:Y:S01]  /*c170*/  FMNMX.FTZ R29, R35, R29, !PT ;  /* 0x0000001d231d7209 */ /* 0x000fe20007810000 */
[-CC-:B------:R-:W-:Y:S01]  /*c180*/  FFMA.FTZ R48, R65, R0.reuse, -R21.reuse ;  /* 0x0000000041307223 */ /* 0x180fe20000010815 */
[----:B------:R-:W-:Y:S01]  /*c190*/  FSEL R62, R62, -INF , P3 ;  /* 0xff8000003e3e7808 */ /* 0x000fe20001800000 */
[-CC-:B------:R-:W-:Y:S01]  /*c1a0*/  FFMA.FTZ R49, R49, R0.reuse, -R21.reuse ;  /* 0x0000000031317223 */ /* 0x180fe20000010815 */
        /* <DEDUP_REMOVED lines=9> */
[--C-:B------:R-:W-:Y:S01]  /*c240*/  FFMA.FTZ R40, R53, R0, -R21.reuse ;  /* 0x0000000035287223 */ /* 0x100fe20000010815 */
[----:B------:R-:W-:Y:S01]  /*c250*/  ISETP.GT.AND P4, PT, R9, 0x51, PT ;  /* 0x000000510900780c */ /* 0x000fe20003f84270 */
[----:B------:R-:W-:Y:S01]  /*c260*/  MUFU.EX2 R20, R20 ;  /* 0x0000001400147308 */ /* 0x000fe20000000800 */
[----:B------:R-:W-:Y:S01]  /*c270*/  FMNMX.FTZ R32, R43, R32, !PT ;  /* 0x000000202b207209 */ /* 0x000fe20007810000 */
[-CC-:B------:R-:W-:Y:S01]  /*c280*/  FFMA.FTZ R132, R56, R0.reuse, -R21.reuse ;  /* 0x0000000038847223 */ /* 0x180fe20000010815 */
[----:B------:R-:W-:Y:S01]  /*c290*/  FSEL R66, R66, -INF , P3 ;  /* 0xff80000042427808 */ /* 0x000fe20001800000 */
[--C-:B------:R-:W-:Y:S01]  /*c2a0*/  FFMA.FTZ R134, R60, R0, -R21.reuse ;  /* 0x000000003c867223 */ /* 0x100fe20000010815 */
        /* <DEDUP_REMOVED lines=9> */
[-CC-:B------:R-:W-:Y:S01]  /*c340*/  FFMA.FTZ R60, R81, R0.reuse, -R21.reuse ;  /* 0x00000000513c7223 */ /* 0x180fe20000010815 */
[----:B------:R-:W-:Y:S01]  /*c350*/  ISETP.GT.AND P4, PT, R9, 0x59, PT ;  /* 0x000000590900780c */ /* 0x000fe20003f84270 */
[----:B------:R0:W-:Y:S01]  /*c360*/  MUFU.EX2 R32, R45 ;  /* 0x0000002d00207308 */ /* 0x0001e20000000800 */
[----:B------:R-:W-:Y:S01]  /*c370*/  FMNMX.FTZ R33, R51, R33, !PT ;  /* 0x0000002133217209 */ /* 0x000fe20007810000 */
[----:B------:R-:W-:Y:S01]  /*c380*/  FFMA.FTZ R84, R84, R0, -R21 ;  /* 0x0000000054547223 */ /* 0x000fe20000010815 */
[----:B------:R-:W-:-:S02]  /*c390*/  FSEL R70, R70, -INF , P3 ;  /* 0xff80000046467808 */ /* 0x000fc40001800000 */
[----:B------:R-:W-:Y:S02]  /*c3a0*/  FMNMX.FTZ R33, R54, R33, !PT ;  /* 0x0000002136217209 */ /* 0x000fe40007810000 */
[----:B------:R-:W-:Y:S01]  /*c3b0*/  ISETP.GT.AND P3, PT, R9, 0x60, PT ;  /* 0x000000600900780c */ /* 0x000fe20003f64270 */
[----:B------:R-:W-:Y:S01]  /*c3c0*/  MUFU.EX2 R24, R24 ;  /* 0x0000001800187308 */ /* 0x000fe20000000800 */
[----:B------:R-:W-:Y:S01]  /*c3d0*/  FMNMX.FTZ R33, R55, R33, !PT ;  /* 0x0000002137217209 */ /* 0x000fe20007810000 */
[----:B0-----:R-:W-:Y:S01]  /*c3e0*/  FFMA.FTZ R45, R64, R0, -R21 ;  /* 0x00000000402d7223 */ /* 0x001fe20000010815 */
[----:B------:R-:W-:Y:S02]  /*c3f0*/  FSEL R71, R71, -INF , P4 ;  /* 0xff80000047477808 */ /* 0x000fe40002000000 */
[----:B------:R-:W-:Y:S02]  /*c400*/  FMNMX.FTZ R36, R58, R33, !PT ;  /* 0x000000213a247209 */ /* 0x000fe40007810000 */
[----:B------:R-:W-:Y:S01]  /*c410*/  ISETP.GT.AND P4, PT, R9, 0x61, PT ;  /* 0x000000610900780c */ /* 0x000fe20003f84270 */
[----:B------:R0:W-:Y:S01]  /*c420*/  MUFU.EX2 R33, R49 ;  /* 0x0000003100217308 */ /* 0x0001e20000000800 */
[----:B------:R-:W-:-:S02]  /*c430*/  FMNMX.FTZ R36, R59, R36, !PT ;  /* 0x000000243b247209 */ /* 0x000fc40007810000 */
[----:B------:R-:W-:Y:S02]  /*c440*/  FSEL R74, R74, -INF , P3 ;  /* 0xff8000004a4a7808 */ /* 0x000fe40001800000 */
[----:B------:R-:W-:Y:S02]  /*c450*/  FMNMX.FTZ R36, R62, R36, !PT ;  /* 0x000000243e247209 */ /* 0x000fe40007810000 */
[----:B------:R-:W-:Y:S01]  /*c460*/  ISETP.GT.AND P3, PT, R9, 0x68, PT ;  /* 0x000000680900780c */ /* 0x000fe20003f64270 */
[----:B------:R-:W-:Y:S01]  /*c470*/  MUFU.EX2 R144, R144 ;  /* 0x0000009000907308 */ /* 0x000fe20000000800 */
[----:B------:R-:W-:Y:S01]  /*c480*/  FMNMX.FTZ R36, R63, R36, !PT ;  /* 0x000000243f247209 */ /* 0x000fe20007810000 */
[----:B0-----:R-:W-:Y:S01]  /*c490*/  FFMA.FTZ R49, R68, R0, -R21 ;  /* 0x0000000044317223 */ /* 0x001fe20000010815 */
[----:B------:R-:W-:Y:S01]  /*c4a0*/  FSEL R75, R75, -INF , P4 ;  /* 0xff8000004b4b7808 */ /* 0x000fe20002000000 */
[----:B------:R-:W0:Y:S01]  /*c4b0*/  S2R R68, SR_TID.X ;  /* 0x0000000000447919 */ /* 0x000e220000002100 */
[----:B------:R-:W-:-:S02]  /*c4c0*/  FMNMX.FTZ R36, R66, R36, !PT ;  /* 0x0000002442247209 */ /* 0x000fc40007810000 */
[----:B------:R-:W-:Y:S01]  /*c4d0*/  ISETP.GT.AND P4, PT, R9, 0x69, PT ;  /* 0x000000690900780c */ /* 0x000fe20003f84270 */
[----:B------:R-:W-:Y:S01]  /*c4e0*/  MUFU.EX2 R25, R25 ;  /* 0x0000001900197308 */ /* 0x000fe20000000800 */
[----:B------:R-:W-:Y:S02]  /*c4f0*/  FMNMX.FTZ R36, R67, R36, !PT ;  /* 0x0000002443247209 */ /* 0x000fe40007810000 */
[----:B------:R-:W-:Y:S02]  /*c500*/  FSEL R78, R78, -INF , P3 ;  /* 0xff8000004e4e7808 */ /* 0x000fe40001800000 */
[----:B------:R-:W-:Y:S02]  /*c510*/  FMNMX.FTZ R36, R70, R36, !PT ;  /* 0x0000002446247209 */ /* 0x000fe40007810000 */
[----:B------:R-:W-:Y:S01]  /*c520*/  ISETP.GT.AND P3, PT, R9, 0x70, PT ;  /* 0x000000700900780c */ /* 0x000fe20003f64270 */
[----:B------:R-:W-:Y:S01]  /*c530*/  MUFU.EX2 R146, R146 ;  /* 0x0000009200927308 */ /* 0x000fe20000000800 */
[----:B------:R-:W-:-:S02]  /*c540*/  FMNMX.FTZ R36, R71, R36, !PT ;  /* 0x0000002447247209 */ /* 0x000fc40007810000 */
[----:B------:R-:W-:Y:S02]  /*c550*/  FSEL R79, R79, -INF , P4 ;  /* 0xff8000004f4f7808 */ /* 0x000fe40002000000 */
[----:B------:R-:W-:Y:S02]  /*c560*/  FMNMX.FTZ R36, R74, R36, !PT ;  /* 0x000000244a247209 */ /* 0x000fe40007810000 */
[----:B------:R-:W-:Y:S01]  /*c570*/  ISETP.GT.AND P4, PT, R9, 0x71, PT ;  /* 0x000000710900780c */ /* 0x000fe20003f84270 */
[----:B------:R-:W-:Y:S01]  /*c580*/  MUFU.EX2 R140, R140 ;  /* 0x0000008c008c7308 */ /* 0x000fe20000000800 */
[----:B------:R-:W-:Y:S02]  /*c590*/  FMNMX.FTZ R36, R75, R36, !PT ;  /* 0x000000244b247209 */ /* 0x000fe40007810000 */
[----:B------:R-:W-:Y:S02]  /*c5a0*/  FSEL R82, R82, -INF , P3 ;  /* 0xff80000052527808 */ /* 0x000fe40001800000 */
[----:B------:R-:W-:-:S02]  /*c5b0*/  FMNMX.FTZ R36, R78, R36, !PT ;  /* 0x000000244e247209 */ /* 0x000fc40007810000 */
[----:B------:R-:W-:Y:S01]  /*c5c0*/  ISETP.GT.AND P3, PT, R9, 0x78, PT ;  /* 0x000000780900780c */ /* 0x000fe20003f64270 */
[----:B------:R1:W-:Y:S01]  /*c5d0*/  MUFU.EX2 R29, R41 ;  /* 0x00000029001d7308 */ /* 0x0003e20000000800 */
[----:B------:R-:W-:Y:S02]  /*c5e0*/  FMNMX.FTZ R36, R79, R36, !PT ;  /* 0x000000244f247209 */ /* 0x000fe40007810000 */
[----:B------:R-:W-:Y:S02]  /*c5f0*/  FSEL R83, R83, -INF , P4 ;  /* 0xff80000053537808 */ /* 0x000fe40002000000 */
[----:B------:R-:W-:Y:S02]  /*c600*/  FMNMX.FTZ R36, R82, R36, !PT ;  /* 0x0000002452247209 */ /* 0x000fe40007810000 */
[----:B------:R-:W-:Y:S01]  /*c610*/  ISETP.GT.AND P4, PT, R9, 0x79, PT ;  /* 0x000000790900780c */ /* 0x000fe20003f84270 */
[----:B------:R-:W-:Y:S01]  /*c620*/  MUFU.EX2 R142, R142 ;  /* 0x0000008e008e7308 */ /* 0x000fe20000000800 */
[----:B------:R-:W-:Y:S01]  /*c630*/  FSEL R86, R86, -INF , P3 ;  /* 0xff80000056567808 */ /* 0x000fe20001800000 */
[--C-:B-1----:R-:W-:Y:S01]  /*c640*/  FFMA.FTZ R41, R57, R0, -R21.reuse ;  /* 0x0000000039297223 */ /* 0x102fe20000010815 */
[----:B------:R-:W-:Y:S01]  /*c650*/  FMNMX.FTZ R36, R83, R36, !PT ;  /* 0x0000002453247209 */ /* 0x000fe20007810000 */
[----:B------:R-:W-:Y:S01]  /*c660*/  FFMA.FTZ R57, R76, R0, -R21 ;  /* 0x000000004c397223 */ /* 0x000fe20000010815 */
[----:B------:R-:W-:-:S02]  /*c670*/  FSEL R87, R87, -INF , P4 ;  /* 0xff80000057577808 */ /* 0x000fc40002000000 */
[----:B------:R-:W-:Y:S01]  /*c680*/  FMNMX.FTZ R9, R86, R36, !PT ;  /* 0x0000002456097209 */ /* 0x000fe20007810000 */
[----:B------:R-:W-:Y:S01]  /*c690*/  VIADD R36, R8, 0x280 ;  /* 0x0000028008247836 */ /* 0x000fe20000000000 */
[----:B------:R-:W-:Y:S01]  /*c6a0*/  FSEL R64, R3, RZ, P2 ;  /* 0x000000ff03407208 */ /* 0x000fe20001000000 */
[----:B------:R-:W-:Y:S01]  /*c6b0*/  MUFU.EX2 R136, R136 ;  /* 0x0000008800887308 */ /* 0x000fe20000000800 */
[----:B------:R-:W-:Y:S02]  /*c6c0*/  FMNMX.FTZ R9, R87, R9, !PT ;  /* 0x0000000957097209 */ /* 0x000fe40007810000 */
[----:B------:R-:W-:Y:S01]  /*c6d0*/  R2UR UR6, R36 ;  /* 0x00000000240672ca */ /* 0x000fe200000e0000 */
[----:B------:R-:W-:Y:S01]  /*c6e0*/  FADD.FTZ R64, -R64, R15 ;  /* 0x0000000f40407221 */ /* 0x000fe20000010100 */
[----:B0-----:R-:W-:Y:S01]  /*c6f0*/  SHF.R.U32.HI R135, RZ, 0x7, R68 ;  /* 0x00000007ff877819 */ /* 0x001fe20000011644 */
[----:B------:R-:W0:Y:S01]  /*c700*/  SHFL.BFLY PT, R37, R9, 0x2, 0x1f ;  /* 0x0c401f0009257f89 */ /* 0x000e2200000e0000 */
[-C--:B------:R-:W-:Y:S01]  /*c710*/  FFMA.FTZ R36, R77, R0.reuse, -R21 ;  /* 0x000000004d247223 */ /* 0x080fe20000010815 */
[----:B------:R-:W-:Y:S01]  /*c720*/  FMUL.FTZ R15, R64, R0 ;  /* 0x00000000400f7220 */ /* 0x000fe20000410000 */
[----:B------:R-:W-:Y:S08]  /*c730*/  MUFU.EX2 R138, R138 ;  /* 0x0000008a008a7308 */ /* 0x000ff00000000800 */
[----:B------:R-:W1:Y:S08]  /*c740*/  MUFU.EX2 R15, R15 ;  /* 0x0000000f000f7308 */ /* 0x000e700000000800 */
[----:B------:R-:W-:Y:S01]  /*c750*/  MUFU.EX2 R40, R40 ;  /* 0x0000002800287308 */ /* 0x000fe20000000800 */
[----:B0-----:R-:W-:Y:S01]  /*c760*/  FMNMX.FTZ R9, R9, R37, !PT ;  /* 0x0000002509097209 */ /* 0x001fe20007810000 */
[----:B------:R-:W-:-:S06]  /*c770*/  IMAD.MOV.U32 R37, RZ, RZ, 0x40000040 ;  /* 0x40000040ff257424 */ /* 0x000fcc00078e00ff */
[----:B------:R-:W-:Y:S01]  /*c780*/  MUFU.EX2 R132, R132 ;  /* 0x0000008400847308 */ /* 0x000fe20000000800 */
[----:B-1----:R-:W-:Y:S01]  /*c790*/  FFMA.FTZ R5, R15, R5, R148 ;  /* 0x000000050f057223 */ /* 0x002fe20000010094 */
[----:B------:R-:W0:Y:S01]  /*c7a0*/  SHFL.BFLY PT, R61, R9, 0x1, 0x1f ;  /* 0x0c201f00093d7f89 */ /* 0x000e2200000e0000 */
[----:B------:R-:W-:Y:S01]  /*c7b0*/  R2UR UR7, R37 ;  /* 0x00000000250772ca */ /* 0x000fe200000e0000 */
[----:B------:R-:W-:Y:S01]  /*c7c0*/  FFMA.FTZ R37, R80, R0, -R21 ;  /* 0x0000000050257223 */ /* 0x000fe20000010815 */
[----:B------:R-:W-:-:S03]  /*c7d0*/  FADD.FTZ R5, R20, R5 ;  /* 0x0000000514057221 */ /* 0x000fc60000010000 */
[----:B------:R-:W-:Y:S01]  /*c7e0*/  MUFU.EX2 R41, R41 ;  /* 0x0000002900297308 */ /* 0x000fe20000000800 */
[----:B------:R-:W-:-:S07]  /*c7f0*/  FADD.FTZ R5, R150, R5 ;  /* 0x0000000596057221 */ /* 0x000fce0000010000 */
[----:B------:R-:W-:Y:S01]  /*c800*/  HGMMA.64x64x16.F32 R88, R128, gdesc[UR4].tnspB, R88, gsb0 ;  /* 0x40e0000480587df0 */ /* 0x000fe20008000858 */
[----:B------:R-:W-:Y:S08]  /*c810*/  MUFU.EX2 R134, R134 ;  /* 0x0000008600867308 */ /* 0x000ff00000000800 */
[----:B------:R-:W-:Y:S01]  /*c820*/  MUFU.EX2 R44, R44 ;  /* 0x0000002c002c7308 */ /* 0x000fe20000000800 */
[----:B0-----:R-:W-:Y:S01]  /*c830*/  FMNMX.FTZ R9, R9, R61, !PT ;  /* 0x0000003d09097209 */ /* 0x001fe20007810000 */
[----:B------:R-:W-:-:S03]  /*c840*/  FFMA.FTZ R21, R85, R0, -R21 ;  /* 0x0000000055157223 */ /* 0x000fc60000010815 */
[C---:B------:R-:W-:Y:S01]  /*c850*/  FSETP.NEU.FTZ.AND P2, PT, R9.reuse, -INF , PT ;  /* 0xff8000000900780b */ /* 0x040fe20003f5d000 */
[----:B------:R-:W-:Y:S02]  /*c860*/  FMUL.FTZ R65, R9, R0 ;  /* 0x0000000009417220 */ /* 0x000fe40000410000 */
[----:B------:R-:W-:Y:S03]  /*c870*/  MUFU.EX2 R45, R45 ;  /* 0x0000002d002d7308 */ /* 0x000fe60000000800 */
[----:B------:R-:W-:-:S05]  /*c880*/  FSEL R65, R65, RZ, P2 ;  /* 0x000000ff41417208 */ /* 0x000fca0001000000 */
[-CC-:B------:R-:W-:Y:S01]  /*c890*/  FFMA.FTZ R145, R34, R0.reuse, -R65.reuse ;  /* 0x0000000022917223 */ /* 0x180fe20000010841 */
[-CC-:B------:R-:W-:Y:S01]  /*c8a0*/  FFMA.FTZ R34, R39, R0.reuse, -R65.reuse ;  /* 0x0000000027227223 */ /* 0x180fe20000010841 */
[-CC-:B------:R-:W-:Y:S01]  /*c8b0*/  FFMA.FTZ R39, R51, R0.reuse, -R65.reuse ;  /* 0x0000000033277223 */ /* 0x180fe20000010841 */
[-CC-:B------:R-:W-:Y:S01]  /*c8c0*/  FFMA.FTZ R149, R26, R0.reuse, -R65.reuse ;  /* 0x000000001a957223 */ /* 0x180fe20000010841 */
[----:B------:R-:W2:Y:S01]  /*c8d0*/  LDL R51, [R1+0x14] ;  /* 0x0000140001337983 */ /* 0x000ea20000100800 */
[-CC-:B------:R-:W-:Y:S01]  /*c8e0*/  FFMA.FTZ R64, R27, R0.reuse, -R65.reuse ;  /* 0x000000001b407223 */ /* 0x180fe20000010841 */
[----:B------:R-:W-:Y:S02]  /*c8f0*/  VIADD R26, R8, 0x300 ;  /* 0x00000300081a7836 */ /* 0x000fe40000000000 */
[-CC-:B------:R-:W-:Y:S01]  /*c900*/  FFMA.FTZ R151, R30, R0.reuse, -R65.reuse ;  /* 0x000000001e977223 */ /* 0x180fe20000010841 */
[----:B------:R-:W-:Y:S01]  /*c910*/  IMAD.MOV.U32 R27, RZ, RZ, 0x40000040 ;  /* 0x40000040ff1b7424 */ /* 0x000fe200078e00ff */
[----:B------:R-:W-:Y:S01]  /*c920*/  MUFU.EX2 R149, R149 ;  /* 0x0000009500957308 */ /* 0x000fe20000000800 */
[-CC-:B------:R-:W-:Y:S01]  /*c930*/  FFMA.FTZ R30, R31, R0.reuse, -R65.reuse ;  /* 0x000000001f1e7223 */ /* 0x180fe20000010841 */
[----:B------:R-:W-:Y:S01]  /*c940*/  R2UR UR6, R26 ;  /* 0x000000001a0672ca */ /* 0x000fe200000e0000 */
[----:B------:R-:W-:Y:S01]  /*c950*/  VIADD R26, R8, 0x380 ;  /* 0x00000380081a7836 */ /* 0x000fe20000000000 */
[----:B------:R-:W-:Y:S01]  /*c960*/  R2UR UR7, R27 ;  /* 0x000000001b0772ca */ /* 0x000fe200000e0000 */
[-CC-:B------:R-:W-:Y:S01]  /*c970*/  FFMA.FTZ R31, R35, R0.reuse, -R65.reuse ;  /* 0x00000000231f7223 */ /* 0x180fe20000010841 */
[----:B------:R-:W-:Y:S01]  /*c980*/  FSEL R27, R9, RZ, P2 ;  /* 0x000000ff091b7208 */ /* 0x000fe20001000000 */
[-CC-:B------:R-:W-:Y:S01]  /*c990*/  FFMA.FTZ R35, R43, R0.reuse, -R65.reuse ;  /* 0x000000002b237223 */ /* 0x180fe20000010841 */
[----:B------:R-:W-:Y:S01]  /*c9a0*/  MUFU.EX2 R64, R64 ;  /* 0x0000004000407308 */ /* 0x000fe20000000800 */
[-CC-:B------:R-:W-:Y:S01]  /*c9b0*/  FFMA.FTZ R147, R38, R0.reuse, -R65.reuse ;  /* 0x0000000026937223 */ /* 0x180fe20000010841 */
[-CC-:B------:R-:W-:Y:S01]  /*c9c0*/  FFMA.FTZ R141, R42, R0.reuse, -R65.reuse ;  /* 0x000000002a8d7223 */ /* 0x180fe20000010841 */
[----:B------:R-:W-:Y:S01]  /*c9d0*/  FADD.FTZ R8, -R27, R14 ;  /* 0x0000000e1b087221 */ /* 0x000fe20000010100 */
[----:B------:R-:W-:Y:S01]  /*c9e0*/  MOV R27, 0x40000040 ;  /* 0x40000040001b7802 */ /* 0x000fe20000000f00 */
[-CC-:B------:R-:W-:Y:S01]  /*c9f0*/  FFMA.FTZ R143, R46, R0.reuse, -R65.reuse ;  /* 0x000000002e8f7223 */ /* 0x180fe20000010841 */
[----:B------:R-:W-:Y:S01]  /*ca00*/  ISETP.GE.U32.AND P2, PT, R68, 0x180, PT ;  /* 0x000001804400780c */ /* 0x000fe20003f46070 */
[-C--:B------:R-:W-:Y:S01]  /*ca10*/  FMUL.FTZ R8, R8, R0.reuse ;  /* 0x0000000008087220 */ /* 0x080fe20000410000 */
[----:B------:R-:W-:Y:S01]  /*ca20*/  MUFU.EX2 R151, R151 ;  /* 0x0000009700977308 */ /* 0x000fe20000000800 */
[-CC-:B------:R-:W-:Y:S01]  /*ca30*/  FFMA.FTZ R38, R47, R0.reuse, -R65.reuse ;  /* 0x000000002f267223 */ /* 0x180fe20000010841 */
[-CC-:B------:R-:W-:Y:S01]  /*ca40*/  FFMA.FTZ R137, R50, R0.reuse, -R65.reuse ;  /* 0x0000000032897223 */ /* 0x180fe20000010841 */
[-CC-:B------:R-:W-:Y:S01]  /*ca50*/  FFMA.FTZ R139, R54, R0.reuse, -R65.reuse ;  /* 0x00000000368b7223 */ /* 0x180fe20000010841 */
[-CC-:B------:R-:W-:Y:S01]  /*ca60*/  FFMA.FTZ R55, R55, R0.reuse, -R65.reuse ;  /* 0x0000000037377223 */ /* 0x180fe20000010841 */
[----:B------:R-:W-:-:S03]  /*ca70*/  FFMA.FTZ R133, R58, R0, -R65 ;  /* 0x000000003a857223 */ /* 0x000fc60000010841 */
[----:B------:R-:W0:Y:S08]  /*ca80*/  MUFU.EX2 R8, R8 ;  /* 0x0000000800087308 */ /* 0x000e300000000800 */
[----:B------:R-:W1:Y:S08]  /*ca90*/  MUFU.EX2 R30, R30 ;  /* 0x0000001e001e7308 */ /* 0x000e700000000800 */
[----:B------:R-:W3:Y:S01]  /*caa0*/  MUFU.EX2 R145, R145 ;  /* 0x0000009100917308 */ /* 0x000ee20000000800 */
[----:B------:R-:W-:-:S02]  /*cab0*/  WARPGROUP.DEPBAR.LE gsb0, 0x0 ;  /* 0x00008000000079c5 */ /* 0x000fc40000010000 */
[----:B------:R-:W-:-:S05]  /*cac0*/  WARPGROUP.ARRIVE ;  /* 0x00000000000079c5 */ /* 0x000fca0000000000 */
[----:B------:R-:W4:Y:S01]  /*cad0*/  MUFU.EX2 R31, R31 ;  /* 0x0000001f001f7308 */ /* 0x000f220000000800 */
[----:B------:R-:W-:Y:S01]  /*cae0*/  HGMMA.64x64x16.F32 R88, R124, gdesc[UR4].tnspB, R88, gsb0 ;  /* 0x40e000047c587df0 */ /* 0x000fe20008000858 */
[----:B------:R-:W-:Y:S02]  /*caf0*/  R2UR UR6, R26 ;  /* 0x000000001a0672ca */ /* 0x000fe400000e0000 */
[----:B------:R-:W-:Y:S01]  /*cb00*/  R2UR UR7, R27 ;  /* 0x000000001b0772ca */ /* 0x000fe200000e0000 */
[----:B------:R-:W-:Y:S01]  /*cb10*/  FADD.FTZ R27, R24, R5 ;  /* 0x00000005181b7221 */ /* 0x000fe20000010000 */
[----:B------:R-:W-:Y:S02]  /*cb20*/  VIADD R5, R135, 0x9 ;  /* 0x0000000987057836 */ /* 0x000fe40000000000 */
[----:B------:R-:W5:Y:S01]  /*cb30*/  MUFU.EX2 R147, R147 ;  /* 0x0000009300937308 */ /* 0x000f620000000800 */
[----:B------:R-:W-:Y:S01]  /*cb40*/  FADD.FTZ R26, R144, R27 ;  /* 0x0000001b901a7221 */ /* 0x000fe20000010000 */
[----:B0-----:R-:W-:-:S03]  /*cb50*/  FFMA.FTZ R27, R8, R4, R149 ;  /* 0x00000004081b7223 */ /* 0x001fc60000010095 */
[----:B------:R-:W-:Y:S01]  /*cb60*/  FADD.FTZ R43, R25, R26 ;  /* 0x0000001a192b7221 */ /* 0x000fe20000010000 */
[----:B------:R-:W-:Y:S02]  /*cb70*/  FADD.FTZ R42, R64, R27 ;  /* 0x0000001b402a7221 */ /* 0x000fe40000010000 */
[----:B------:R-:W0:Y:S01]  /*cb80*/  MUFU.EX2 R34, R34 ;  /* 0x0000002200227308 */ /* 0x000e220000000800 */
[----:B------:R-:W-:-:S07]  /*cb90*/  @!P1 IMAD R47, R18, 0x8, R2 ;  /* 0x00000008122f9824 */ /* 0x000fce00078e0202 */
[----:B------:R-:W0:Y:S08]  /*cba0*/  MUFU.EX2 R141, R141 ;  /* 0x0000008d008d7308 */ /* 0x000e300000000800 */
[----:B------:R-:W0:Y:S08]  /*cbb0*/  MUFU.EX2 R35, R35 ;  /* 0x0000002300237308 */ /* 0x000e300000000800 */
[----:B------:R-:W0:Y:S08]  /*cbc0*/  MUFU.EX2 R143, R143 ;  /* 0x0000008f008f7308 */ /* 0x000e300000000800 */
[----:B------:R-:W0:Y:S08]  /*cbd0*/  MUFU.EX2 R38, R38 ;  /* 0x0000002600267308 */ /* 0x000e300000000800 */
[----:B------:R-:W0:Y:S08]  /*cbe0*/  MUFU.EX2 R137, R137 ;  /* 0x0000008900897308 */ /* 0x000e300000000800 */
[----:B------:R-:W0:Y:S08]  /*cbf0*/  MUFU.EX2 R39, R39 ;  /* 0x0000002700277308 */ /* 0x000e300000000800 */
[----:B------:R-:W0:Y:S01]  /*cc00*/  MUFU.EX2 R139, R139 ;  /* 0x0000008b008b7308 */ /* 0x000e220000000800 */
[----:B------:R-:W-:-:S02]  /*cc10*/  WARPGROUP.DEPBAR.LE gsb0, 0x0 ;  /* 0x00008000000079c5 */ /* 0x000fc40000010000 */
[----:B------:R-:W-:-:S05]  /*cc20*/  WARPGROUP.ARRIVE ;  /* 0x00000000000079c5 */ /* 0x000fca0000000000 */
[----:B------:R-:W0:Y:S01]  /*cc30*/  MUFU.EX2 R14, R55 ;  /* 0x00000037000e7308 */ /* 0x000e220000000800 */
[----:B------:R-:W-:Y:S01]  /*cc40*/  HGMMA.64x64x16.F32 R88, R120, gdesc[UR4].tnspB, R88, gsb0 ;  /* 0x40e0000478587df0 */ /* 0x000fe20008000858 */
[----:B------:R-:W-:Y:S01]  /*cc50*/  FADD.FTZ R43, R146, R43 ;  /* 0x0000002b922b7221 */ /* 0x000fe20000010000 */
[----:B------:R-:W-:-:S05]  /*cc60*/  SEL R5, R5, 0x9, !P2 ;  /* 0x0000000905057807 */ /* 0x000fca0005000000 */
[----:B------:R-:W0:Y:S01]  /*cc70*/  MUFU.EX2 R48, R48 ;  /* 0x0000003000307308 */ /* 0x000e220000000800 */
[----:B------:R-:W-:Y:S01]  /*cc80*/  FADD.FTZ R27, R28, R43 ;  /* 0x0000002b1c1b7221 */ /* 0x000fe20000010000 */
[----:B------:R-:W-:-:S03]  /*cc90*/  FADD.FTZ R43, R151, R42 ;  /* 0x0000002a972b7221 */ /* 0x000fc60000010000 */
[----:B------:R-:W-:Y:S01]  /*cca0*/  FADD.FTZ R46, R140, R27 ;  /* 0x0000001b8c2e7221 */ /* 0x000fe20000010000 */
[----:B-1----:R-:W-:Y:S02]  /*ccb0*/  FADD.FTZ R42, R30, R43 ;  /* 0x0000002b1e2a7221 */ /* 0x002fe40000010000 */
[----:B------:R-:W1:Y:S02]  /*ccc0*/  MUFU.EX2 R133, R133 ;  /* 0x0000008500857308 */ /* 0x000e640000000800 */
[----:B---3--:R-:W-:-:S04]  /*ccd0*/  FADD.FTZ R42, R145, R42 ;  /* 0x0000002a912a7221 */ /* 0x008fc80000010000 */
[----:B----4-:R-:W-:Y:S01]  /*cce0*/  FADD.FTZ R42, R31, R42 ;  /* 0x0000002a1f2a7221 */ /* 0x010fe20000010000 */
[----:B------:R-:W-:Y:S01]  /*ccf0*/  @!P1 VIADD R27, R47, 0x16840 ;  /* 0x000168402f1b9836 */ /* 0x000fe20000000000 */
[----:B------:R-:W3:Y:S01]  /*cd00*/  MUFU.EX2 R49, R49 ;  /* 0x0000003100317308 */ /* 0x000ee20000000800 */
[----:B------:R-:W-:-:S03]  /*cd10*/  @!P1 IMAD R47, R154, 0x8, R2 ;  /* 0x000000089a2f9824 */ /* 0x000fc600078e0202 */
[----:B------:R-:W-:Y:S01]  /*cd20*/  @!P1 PRMT R27, RZ, 0x654, R27 ;  /* 0x00000654ff1b9816 */ /* 0x000fe2000000001b */
[-CC-:B------:R-:W-:Y:S01]  /*cd30*/  FFMA.FTZ R59, R59, R0.reuse, -R65.reuse ;  /* 0x000000003b3b7223 */ /* 0x180fe20000010841 */
[-CC-:B------:R-:W-:Y:S01]  /*cd40*/  FFMA.FTZ R135, R62, R0.reuse, -R65.reuse ;  /* 0x000000003e877223 */ /* 0x180fe20000010841 */
[-CC-:B------:R-:W-:Y:S01]  /*cd50*/  FFMA.FTZ R4, R63, R0.reuse, -R65.reuse ;  /* 0x000000003f047223 */ /* 0x180fe20000010841 */
[----:B------:R-:W-:Y:S01]  /*cd60*/  MUFU.EX2 R52, R52 ;  /* 0x0000003400347308 */ /* 0x000fe20000000800 */
[----:B------:R-:W-:-:S07]  /*cd70*/  FFMA.FTZ R129, R66, R0, -R65 ;  /* 0x0000000042817223 */ /* 0x000fce0000010841 */
[----:B------:R-:W4:Y:S08]  /*cd80*/  MUFU.EX2 R26, R59 ;  /* 0x0000003b001a7308 */ /* 0x000f300000000800 */
[----:B------:R-:W-:Y:S01]  /*cd90*/  MUFU.EX2 R53, R53 ;  /* 0x0000003500357308 */ /* 0x000fe20000000800 */
[----:B------:R-:W-:-:S07]  /*cda0*/  F2FP.F16.F32.PACK_AB R148, R20, R148 ;  /* 0x000000941494723e */ /* 0x000fce00000000ff */
[----:B------:R-:W-:Y:S01]  /*cdb0*/  MUFU.EX2 R56, R56 ;  /* 0x0000003800387308 */ /* 0x000fe20000000800 */
[----:B------:R-:W-:-:S07]  /*cdc0*/  F2FP.F16.F32.PACK_AB R150, R24, R150 ;  /* 0x000000961896723e */ /* 0x000fce00000000ff */
[----:B------:R-:W-:Y:S08]  /*cdd0*/  MUFU.EX2 R57, R57 ;  /* 0x0000003900397308 */ /* 0x000ff00000000800 */
[----:B------:R-:W-:Y:S08]  /*cde0*/  MUFU.EX2 R36, R36 ;  /* 0x0000002400247308 */ /* 0x000ff00000000800 */
[----:B------:R-:W-:Y:S01]  /*cdf0*/  MUFU.EX2 R37, R37 ;  /* 0x0000002500257308 */ /* 0x000fe20000000800 */
[----:B------:R-:W-:-:S02]  /*ce00*/  WARPGROUP.DEPBAR.LE gsb0, 0x0 ;  /* 0x00008000000079c5 */ /* 0x000fc40000010000 */
[----:B------:R5:W-:Y:S06]  /*ce10*/  BAR.ARV R5, 0x100 ;  /* 0x000400050000751d */ /* 0x000bec0000002000 */
[----:B------:R-:W-:Y:S01]  /*ce20*/  @!P1 SYNCS.ARRIVE.TRANS64.RED.A1T0 RZ, [R27+URZ], RZ ;  /* 0x000000ff1bff99a7 */ /* 0x000fe2000810043f */
[----:B------:R-:W-:Y:S01]  /*ce30*/  MUFU.EX2 R60, R60 ;  /* 0x0000003c003c7308 */ /* 0x000fe20000000800 */
[----:B-----5:R-:W-:-:S04]  /*ce40*/  FADD.FTZ R5, R29, R46 ;  /* 0x0000002e1d057221 */ /* 0x020fc80000010000 */
[----:B------:R-:W-:-:S03]  /*ce50*/  FADD.FTZ R5, R142, R5 ;  /* 0x000000058e057221 */ /* 0x000fc60000010000 */
[----:B------:R-:W-:Y:S01]  /*ce60*/  MUFU.EX2 R61, R84 ;  /* 0x00000054003d7308 */ /* 0x000fe20000000800 */
[----:B------:R-:W-:Y:S01]  /*ce70*/  FADD.FTZ R43, R32, R5 ;  /* 0x00000005202b7221 */ /* 0x000fe20000010000 */
[----:B------:R-:W-:-:S03]  /*ce80*/  FADD.FTZ R5, R147, R42 ;  /* 0x0000002a93057221 */ /* 0x000fc60000010000 */
[----:B------:R-:W-:Y:S01]  /*ce90*/  FADD.FTZ R46, R136, R43 ;  /* 0x0000002b882e7221 */ /* 0x000fe20000010000 */
[----:B0-----:R-:W-:Y:S01]  /*cea0*/  FADD.FTZ R42, R34, R5 ;  /* 0x00000005222a7221 */ /* 0x001fe20000010000 */
[----:B------:R-:W-:Y:S01]  /*ceb0*/  @!P1 VIADD R43, R47, 0x16860 ;  /* 0x000168602f2b9836 */ /* 0x000fe20000000000 */
[----:B------:R-:W-:Y:S01]  /*cec0*/  MUFU.EX2 R21, R21 ;  /* 0x0000001500157308 */ /* 0x000fe20000000800 */
[----:B------:R-:W-:Y:S01]  /*ced0*/  FADD.FTZ R5, R33, R46 ;  /* 0x0000002e21057221 */ /* 0x000fe20000010000 */
[----:B------:R-:W-:Y:S02]  /*cee0*/  FADD.FTZ R42, R141, R42 ;  /* 0x0000002a8d2a7221 */ /* 0x000fe40000010000 */
[----:B------:R-:W-:Y:S01]  /*cef0*/  @!P1 PRMT R43, RZ, 0x654, R43 ;  /* 0x00000654ff2b9816 */ /* 0x000fe2000000002b */
[----:B------:R-:W-:Y:S01]  /*cf00*/  FADD.FTZ R5, R138, R5 ;  /* 0x000000058a057221 */ /* 0x000fe20000010000 */
[----:B------:R-:W-:Y:S02]  /*cf10*/  FADD.FTZ R46, R35, R42 ;  /* 0x0000002a232e7221 */ /* 0x000fe40000010000 */
[----:B------:R0:W-:Y:S02]  /*cf20*/  @!P1 SYNCS.ARRIVE.TRANS64.RED.A1T0 RZ, [R43+URZ], RZ ;  /* 0x000000ff2bff99a7 */ /* 0x0001e4000810043f */
[----:B0-----:R-:W-:Y:S01]  /*cf30*/  FADD.FTZ R43, R40, R5 ;  /* 0x00000005282b7221 */ /* 0x001fe20000010000 */
[----:B------:R-:W-:-:S03]  /*cf40*/  FADD.FTZ R5, R143, R46 ;  /* 0x0000002e8f057221 */ /* 0x000fc60000010000 */
[----:B------:R-:W-:Y:S01]  /*cf50*/  FADD.FTZ R50, R132, R43 ;  /* 0x0000002b84327221 */ /* 0x000fe20000010000 */
[----:B------:R-:W-:-:S03]  /*cf60*/  FADD.FTZ R46, R38, R5 ;  /* 0x00000005262e7221 */ /* 0x000fc60000010000 */
[----:B------:R-:W-:Y:S01]  /*cf70*/  FADD.FTZ R5, R41, R50 ;  /* 0x0000003229057221 */ /* 0x000fe20000010000 */
[----:B------:R-:W-:-:S03]  /*cf80*/  FADD.FTZ R46, R137, R46 ;  /* 0x0000002e892e7221 */ /* 0x000fc60000010000 */
[----:B------:R-:W-:Y:S01]  /*cf90*/  FADD.FTZ R5, R134, R5 ;  /* 0x0000000586057221 */ /* 0x000fe20000010000 */
[----:B------:R-:W-:Y:S01]  /*cfa0*/  FADD.FTZ R46, R39, R46 ;  /* 0x0000002e272e7221 */ /* 0x000fe20000010000 */
[----:B------:R-:W0:Y:S02]  /*cfb0*/  MUFU.EX2 R135, R135 ;  /* 0x0000008700877308 */ /* 0x000e240000000800 */
[----:B------:R-:W-:Y:S01]  /*cfc0*/  FADD.FTZ R50, R44, R5 ;  /* 0x000000052c327221 */ /* 0x000fe20000010000 */
[----:B------:R-:W-:Y:S01]  /*cfd0*/  FADD.FTZ R5, R139, R46 ;  /* 0x0000002e8b057221 */ /* 0x000fe20000010000 */
[-C--:B------:R-:W-:Y:S02]  /*cfe0*/  FFMA.FTZ R27, R67, R0.reuse, -R65 ;  /* 0x00000000431b7223 */ /* 0x080fe40000010841 */
[----:B------:R-:W-:Y:S01]  /*cff0*/  FADD.FTZ R47, R45, R50 ;  /* 0x000000322d2f7221 */ /* 0x000fe20000010000 */
[----:B------:R-:W-:Y:S01]  /*d000*/  FADD.FTZ R46, R14, R5 ;  /* 0x000000050e2e7221 */ /* 0x000fe20000010000 */
[----:B------:R-:W5:Y:S02]  /*d010*/  MUFU.EX2 R4, R4 ;  /* 0x0000000400047308 */ /* 0x000f640000000800 */
[----:B------:R-:W-:Y:S01]  /*d020*/  FADD.FTZ R50, R48, R47 ;  /* 0x0000002f30327221 */ /* 0x000fe20000010000 */
[----:B-1----:R-:W-:Y:S01]  /*d030*/  FADD.FTZ R5, R133, R46 ;  /* 0x0000002e85057221 */ /* 0x002fe20000010000 */
[----:B------:R-:W-:-:S04]  /*d040*/  FFMA.FTZ R131, R70, R0, -R65 ;  /* 0x0000000046837223 */ /* 0x000fc80000010841 */
[----:B------:R-:W1:Y:S01]  /*d050*/  MUFU.EX2 R129, R129 ;  /* 0x0000008100817308 */ /* 0x000e620000000800 */
[----:B---3--:R-:W-:Y:S01]  /*d060*/  FADD.FTZ R47, R49, R50 ;  /* 0x00000032312f7221 */ /* 0x008fe20000010000 */
[----:B----4-:R-:W-:Y:S01]  /*d070*/  FADD.FTZ R20, R26, R5 ;  /* 0x000000051a147221 */ /* 0x010fe20000010000 */
[----:B------:R-:W-:-:S05]  /*d080*/  FFMA.FTZ R42, R71, R0, -R65 ;  /* 0x00000000472a7223 */ /* 0x000fca0000010841 */
[----:B------:R-:W3:Y:S01]  /*d090*/  MUFU.EX2 R27, R27 ;  /* 0x0000001b001b7308 */ /* 0x000ee20000000800 */
[----:B------:R-:W-:Y:S01]  /*d0a0*/  FADD.FTZ R24, R52, R47 ;  /* 0x0000002f34187221 */ /* 0x000fe20000010000 */
[----:B0-----:R-:W-:Y:S01]  /*d0b0*/  FADD.FTZ R5, R135, R20 ;  /* 0x0000001487057221 */ /* 0x001fe20000010000 */
[----:B------:R-:W-:Y:S01]  /*d0c0*/  FFMA.FTZ R125, R74, R0, -R65 ;  /* 0x000000004a7d7223 */ /* 0x000fe20000010841 */
[----:B------:R-:W-:-:S04]  /*d0d0*/  F2FP.F16.F32.PACK_AB R144, R25, R144 ;  /* 0x000000901990723e */ /* 0x000fc800000000ff */
[----:B------:R-:W0:Y:S01]  /*d0e0*/  MUFU.EX2 R131, R131 ;  /* 0x0000008300837308 */ /* 0x000e220000000800 */
[----:B------:R-:W-:Y:S01]  /*d0f0*/  FADD.FTZ R25, R53, R24 ;  /* 0x0000001835197221 */ /* 0x000fe20000010000 */
[----:B-----5:R-:W-:Y:S01]  /*d100*/  FADD.FTZ R24, R4, R5 ;  /* 0x0000000504187221 */ /* 0x020fe20000010000 */
[----:B------:R-:W-:Y:S01]  /*d110*/  FFMA.FTZ R43, R75, R0, -R65 ;  /* 0x000000004b2b7223 */ /* 0x000fe20000010841 */
[----:B------:R-:W-:-:S04]  /*d120*/  F2FP.F16.F32.PACK_AB R146, R28, R146 ;  /* 0x000000921c92723e */ /* 0x000fc800000000ff */
[----:B------:R-:W4:Y:S01]  /*d130*/  MUFU.EX2 R42, R42 ;  /* 0x0000002a002a7308 */ /* 0x000f220000000800 */
[----:B------:R-:W-:Y:S01]  /*d140*/  FADD.FTZ R28, R56, R25 ;  /* 0x00000019381c7221 */ /* 0x000fe20000010000 */
[----:B-1----:R-:W-:Y:S01]  /*d150*/  FADD.FTZ R24, R129, R24 ;  /* 0x0000001881187221 */ /* 0x002fe20000010000 */
[----:B------:R-:W-:-:S05]  /*d160*/  FFMA.FTZ R127, R78, R0, -R65 ;  /* 0x000000004e7f7223 */ /* 0x000fca0000010841 */
[----:B------:R-:W1:Y:S01]  /*d170*/  MUFU.EX2 R125, R125 ;  /* 0x0000007d007d7308 */ /* 0x000e620000000800 */
[----:B------:R-:W-:Y:S01]  /*d180*/  FADD.FTZ R5, R57, R28 ;  /* 0x0000001c39057221 */ /* 0x000fe20000010000 */
[----:B---3--:R-:W-:Y:S01]  /*d190*/  FADD.FTZ R24, R27, R24 ;  /* 0x000000181b187221 */ /* 0x008fe20000010000 */
[----:B------:R-:W-:-:S05]  /*d1a0*/  FFMA.FTZ R79, R79, R0, -R65 ;  /* 0x000000004f4f7223 */ /* 0x000fca0000010841 */
[----:B------:R-:W3:Y:S01]  /*d1b0*/  MUFU.EX2 R43, R43 ;  /* 0x0000002b002b7308 */ /* 0x000ee20000000800 */
[----:B------:R-:W-:Y:S01]  /*d1c0*/  FADD.FTZ R28, R36, R5 ;  /* 0x00000005241c7221 */ /* 0x000fe20000010000 */
[----:B0-----:R-:W-:Y:S01]  /*d1d0*/  FADD.FTZ R5, R131, R24 ;  /* 0x0000001883057221 */ /* 0x001fe20000010000 */
[----:B------:R-:W-:-:S05]  /*d1e0*/  FFMA.FTZ R82, R82, R0, -R65 ;  /* 0x0000000052527223 */ /* 0x000fca0000010841 */
[----:B------:R-:W0:Y:S01]  /*d1f0*/  MUFU.EX2 R127, R127 ;  /* 0x0000007f007f7308 */ /* 0x000e220000000800 */
[----:B------:R-:W-:Y:S01]  /*d200*/  FADD.FTZ R25, R37, R28 ;  /* 0x0000001c25197221 */ /* 0x000fe20000010000 */
[----:B----4-:R-:W-:Y:S01]  /*d210*/  FADD.FTZ R24, R42, R5 ;  /* 0x000000052a187221 */ /* 0x010fe20000010000 */
[----:B------:R-:W-:-:S05]  /*d220*/  FFMA.FTZ R83, R83, R0, -R65 ;  /* 0x0000000053537223 */ /* 0x000fca0000010841 */
[----:B------:R-:W4:Y:S01]  /*d230*/  MUFU.EX2 R20, R79 ;  /* 0x0000004f00147308 */ /* 0x000f220000000800 */
[----:B------:R-:W-:Y:S01]  /*d240*/  FADD.FTZ R28, R60, R25 ;  /* 0x000000193c1c7221 */ /* 0x000fe20000010000 */
[----:B-1----:R-:W-:Y:S01]  /*d250*/  FADD.FTZ R24, R125, R24 ;  /* 0x000000187d187221 */ /* 0x002fe20000010000 */
[----:B------:R-:W-:-:S05]  /*d260*/  FFMA.FTZ R86, R86, R0, -R65 ;  /* 0x0000000056567223 */ /* 0x000fca0000010841 */
[----:B------:R-:W1:Y:S01]  /*d270*/  MUFU.EX2 R82, R82 ;  /* 0x0000005200527308 */ /* 0x000e620000000800 */
[----:B------:R-:W-:Y:S01]  /*d280*/  FADD.FTZ R28, R61, R28 ;  /* 0x0000001c3d1c7221 */ /* 0x000fe20000010000 */
[----:B---3--:R-:W-:Y:S01]  /*d290*/  FADD.FTZ R24, R43, R24 ;  /* 0x000000182b187221 */ /* 0x008fe20000010000 */
[----:B------:R-:W-:Y:S01]  /*d2a0*/  FFMA.FTZ R65, R87, R0, -R65 ;  /* 0x0000000057417223 */ /* 0x000fe20000010841 */
[----:B------:R-:W-:-:S04]  /*d2b0*/  F2FP.F16.F32.PACK_AB R122, R21, R61 ;  /* 0x0000003d157a723e */ /* 0x000fc800000000ff */
[----:B------:R-:W3:Y:S01]  /*d2c0*/  MUFU.EX2 R83, R83 ;  /* 0x0000005300537308 */ /* 0x000ee20000000800 */
[----:B------:R-:W-:Y:S01]  /*d2d0*/  FADD.FTZ R5, R21, R28 ;  /* 0x0000001c15057221 */ /* 0x000fe20000010000 */
[----:B0-----:R-:W-:-:S06]  /*d2e0*/  FADD.FTZ R21, R127, R24 ;  /* 0x000000187f157221 */ /* 0x001fcc0000010000 */
[----:B------:R-:W0:Y:S01]  /*d2f0*/  MUFU.EX2 R86, R86 ;  /* 0x0000005600567308 */ /* 0x000e220000000800 */
[----:B----4-:R-:W-:Y:S01]  /*d300*/  FADD.FTZ R21, R20, R21 ;  /* 0x0000001514157221 */ /* 0x010fe20000010000 */
[----:B--2---:R-:W-:-:S06]  /*d310*/  ISETP.GT.AND P2, PT, R152, R51, PT ;  /* 0x000000339800720c */ /* 0x004fcc0003f44270 */
[----:B------:R-:W2:Y:S01]  /*d320*/  MUFU.EX2 R65, R65 ;  /* 0x0000004100417308 */ /* 0x000ea20000000800 */
[----:B-1----:R-:W-:-:S04]  /*d330*/  FADD.FTZ R24, R82, R21 ;  /* 0x0000001552187221 */ /* 0x002fc80000010000 */
[----:B---3--:R-:W-:Y:S01]  /*d340*/  FADD.FTZ R21, R83, R24 ;  /* 0x0000001853157221 */ /* 0x008fe20000010000 */
[----:B------:R-:W-:-:S03]  /*d350*/  F2FP.F16.F32.PACK_AB R139, R14, R139 ;  /* 0x0000008b0e8b723e */ /* 0x000fc600000000ff */
[----:B0-----:R-:W-:Y:S01]  /*d360*/  FADD.FTZ R21, R86, R21 ;  /* 0x0000001556157221 */ /* 0x001fe20000010000 */
        /* <DEDUP_REMOVED lines=34> */
[----:B--2---:R-:W-:Y:S01]  /*d590*/  FADD.FTZ R4, R65, R21 ;  /* 0x0000001541047221 */ /* 0x004fe20000010000 */
        /* <DEDUP_REMOVED lines=28> */
[----:B------:R-:W-:Y:S01]  /*d760*/  MOV R8, R23 ;  /* 0x0000001700087202 */ /* 0x000fe20000000f00 */
[----:B------:R-:W-:Y:S06]  /*d770*/  @P2 BRA `(.L_x_2018) ;  /* 0xffffffd800082947 */ /* 0x000fec000383ffff */
.L_x_2008:
[----:B------:R-:W-:-:S13]  /*d780*/  ISETP.GE.AND P2, PT, R152, RZ, PT ;  /* 0x000000ff9800720c */ /* 0x000fda0003f46270 */
[----:B------:R-:W-:Y:S05]  /*d790*/  @!P2 BRA `(.L_x_2019) ;  /* 0x0000001c00c0a947 */ /* 0x000fea0003800000 */
[----:B------:R-:W-:Y:S01]  /*d7a0*/  IMAD.MOV.U32 R14, RZ, RZ, R9 ;  /* 0x000000ffff0e7224 */ /* 0x000fe200078e0009 */
[----:B------:R-:W-:Y:S01]  /*d7b0*/  MOV R153, R18 ;  /* 0x0000001200997202 */ /* 0x000fe20000000f00 */
[----:B------:R-:W-:Y:S02]  /*d7c0*/  IMAD.MOV.U32 R15, RZ, RZ, R3 ;  /* 0x000000ffff0f7224 */ /* 0x000fe400078e0003 */
[----:B------:R-:W-:-:S07]  /*d7d0*/  IMAD.MOV.U32 R8, RZ, RZ, R23 ;  /* 0x000000ffff087224 */ /* 0x000fce00078e0017 */
.L_x_2029:
        /* <DEDUP_REMOVED lines=10> */
.L_x_2021:
[----:B------:R-:W-:Y:S01]  /*d880*/  IMAD R0, R18, 0x8, R2 ;  /* 0x0000000812007824 */ /* 0x000fe200078e0202 */
[----:B------:R-:W-:-:S04]  /*d890*/  SHF.L.U32 R3, R23, 0x1f, RZ ;  /* 0x0000001f17037819 */ /* 0x000fc800000006ff */
[----:B------:R0:W1:Y:S01]  /*d8a0*/  SYNCS.PHASECHK.TRANS64.TRYWAIT P3, [R0+URZ+0x16830], R3 ;  /* 0x01683003000075a7 */ /* 0x000062000806017f */
[----:B------:R-:W-:Y:S05]  /*d8b0*/  @!P0 BRA `(.L_x_2022) ;  /* 0x0000000000048947 */ /* 0x000fea0003800000 */
[----:B------:R-:W-:Y:S01]  /*d8c0*/  BPT.TRAP 0x1 ;  /* 0x000000040000795c */ /* 0x000fe20000300000 */
.L_x_2022:
[----:B------:R-:W-:Y:S04]  /*d8d0*/  BSSY B0, `(.L_x_2020) ;  /* 0x0000004000007945 */ /* 0x000fe80003800000 */
[----:B-1----:R-:W-:Y:S05]  /*d8e0*/  @P3 BRA `(.L_x_2023) ;  /* 0x0000000000083947 */ /* 0x002fea0003800000 */
[----:B------:R-:W1:Y:S02]  /*d8f0*/  SYNCS.PHASECHK.TRANS64.TRYWAIT P3, [R0+URZ+0x16830], R3 ;  /* 0x01683003000075a7 */ /* 0x000e64000806017f */
[----:B-1----:R-:W-:Y:S05]  /*d900*/  @!P3 BRA `(.L_x_2024) ;  /* 0x0000009c0000b947 */ /* 0x002fea0003800000 */
.L_x_2023:
[----:B------:R-:W-:Y:S05]  /*d910*/  BSYNC B0 ;  /* 0x0000000000007941 */ /* 0x000fea0003800000 */
.L_x_2020:
        /* <DEDUP_REMOVED lines=9> */
[----:B0-----:R-:W-:-:S05]  /*d9b0*/  SHF.R.U32.HI R0, RZ, 0x7, R0 ;  /* 0x00000007ff007819 */ /* 0x001fca0000011600 */
[----:B------:R-:W-:Y:S01]  /*d9c0*/  VIADD R0, R0, 0x8 ;  /* 0x0000000800007836 */ /* 0x000fe20000000000 */
[----:B------:R-:W-:Y:S02]  /*d9d0*/  R2UR UR7, R27 ;  /* 0x000000001b0772ca */ /* 0x000fe400000e0000 */
[----:B------:R-:W-:Y:S02]  /*d9e0*/  R2UR UR11, R25 ;  /* 0x00000000190b72ca */ /* 0x000fe400000e0000 */
[----:B------:R-:W-:Y:S01]  /*d9f0*/  R2UR UR19, R27 ;  /* 0x000000001b1372ca */ /* 0x000fe200000e0000 */
[----:B------:R0:W-:Y:S01]  /*da00*/  BAR.SYNC.DEFER_BLOCKING R0, 0x100 ;  /* 0x000400000000751d */ /* 0x0001e20000010000 */
[----:B--2---:R-:W-:-:S05]  /*da10*/  IMAD R26, R18, 0x400, R3 ;  /* 0x00000400121a7824 */ /* 0x004fca00078e0203 */
[----:B------:R-:W-:-:S04]  /*da20*/  IADD3 R20, R26, 0x4, RZ ;  /* 0x000000041a147810 */ /* 0x000fc80007ffe0ff */
        /* <DEDUP_REMOVED lines=28> */
.L_x_2026:
[----:B------:R-:W-:Y:S01]  /*dbf0*/  SHF.L.U32 R0, R8, 0x1f, RZ ;  /* 0x0000001f08007819 */ /* 0x000fe200000006ff */
[----:B------:R-:W-:-:S04]  /*dc00*/  IMAD R3, R153, 0x8, R2 ;  /* 0x0000000899037824 */ /* 0x000fc800078e0202 */
[----:B------:R0:W1:Y:S01]  /*dc10*/  SYNCS.PHASECHK.TRANS64.TRYWAIT P2, [R3+URZ+0x16850], R0 ;  /* 0x01685000030075a7 */ /* 0x000062000804017f */
[----:B------:R-:W-:Y:S05]  /*dc20*/  @!P0 BRA `(.L_x_2027) ;  /* 0x0000000000048947 */ /* 0x000fea0003800000 */
[----:B------:R-:W-:Y:S01]  /*dc30*/  BPT.TRAP 0x1 ;  /* 0x000000040000795c */ /* 0x000fe20000300000 */
.L_x_2027:
[----:B-1----:R-:W-:Y:S05]  /*dc40*/  @P2 BRA `(.L_x_2025) ;  /* 0x0000000000082947 */ /* 0x002fea0003800000 */
[----:B------:R-:W1:Y:S02]  /*dc50*/  SYNCS.PHASECHK.TRANS64.TRYWAIT P2, [R3+URZ+0x16850], R0 ;  /* 0x01685000030075a7 */ /* 0x000e64000804017f */
[----:B-1----:R-:W-:Y:S05]  /*dc60*/  @!P2 BRA `(.L_x_2028) ;  /* 0x00000098003ca947 */ /* 0x002fea0003800000 */
.L_x_2025:
[----:B01----:R-:W-:Y:S01]  /*dc70*/  VIADD R0, R2, 0x400 ;  /* 0x0000040002007836 */ /* 0x003fe20000000000 */
[----:B------:R-:W-:Y:S01]  /*dc80*/  MOV R9, 0x40000040 ;  /* 0x4000004000097802 */ /* 0x000fe20000000f00 */
[----:B------:R-:W-:Y:S05]  /*dc90*/  WARPSYNC.ALL ;  /* 0x0000000000007948 */ /* 0x000fea0003800000 */
[----:B------:R-:W-:Y:S01]  /*dca0*/  SHF.R.U32.HI R0, RZ, 0x4, R0 ;  /* 0x00000004ff007819 */ /* 0x000fe20000011600 */
[----:B------:R-:W-:Y:S01]  /*dcb0*/  WARPGROUP.ARRIVE ;  /* 0x00000000000079c5 */ /* 0x000fe20000000000 */
[----:B------:R-:W-:Y:S01]  /*dcc0*/  R2UR UR7, R9 ;  /* 0x00000000090772ca */ /* 0x000fe200000e0000 */
[----:B------:R-:W-:Y:S01]  /*dcd0*/  IMAD.MOV.U32 R21, RZ, RZ, 0x40000040 ;  /* 0x40000040ff157424 */ /* 0x000fe200078e00ff */
[----:B------:R-:W-:Y:S01]  /*dce0*/  LOP3.LUT R0, R0, 0x3fff, RZ, 0xc0, !PT ;  /* 0x00003fff00007812 */ /* 0x000fe200078ec0ff */
[----:B------:R-:W-:-:S04]  /*dcf0*/  ULDC UR4, c[0x0][0x988] ;  /* 0x0002620000047ab9 */ /* 0x000fc80000000800 */
[----:B------:R-:W-:Y:S01]  /*dd00*/  IMAD R8, R153, 0x400, R0 ;  /* 0x0000040099087824 */ /* 0x000fe200078e0200 */
[----:B------:R-:W-:-:S03]  /*dd10*/  FMNMX.FTZ R0, R24, R15, !PT ;  /* 0x0000000f18007209 */ /* 0x000fc60007810000 */
[C---:B------:R-:W-:Y:S01]  /*dd20*/  VIADD R20, R8.reuse, 0x80 ;  /* 0x0000008008147836 */ /* 0x040fe20000000000 */
[----:B------:R-:W-:Y:S02]  /*dd30*/  R2UR UR6, R8 ;  /* 0x00000000080672ca */ /* 0x000fe400000e0000 */
[----:B------:R-:W-:-:S04]  /*dd40*/  FMNMX.FTZ R0, R25, R0, !PT ;  /* 0x0000000019007209 */ /* 0x000fc80007810000 */
[----:B------:R-:W-:-:S04]  /*dd50*/  FMNMX.FTZ R0, R28, R0, !PT ;  /* 0x000000001c007209 */ /* 0x000fc80007810000 */
[----:B------:R-:W-:-:S03]  /*dd60*/  FMNMX.FTZ R0, R29, R0, !PT ;  /* 0x000000001d007209 */ /* 0x000fc60007810000 */
[----:B------:R-:W-:Y:S01]  /*dd70*/  HGMMA.64x64x16.F32 R88, R148, gdesc[UR4].tnspB, R88, gsb0 ;  /* 0x40e0000494587df0 */ /* 0x000fe20008000858 */
[----:B------:R-:W-:Y:S02]  /*dd80*/  FMNMX.FTZ R0, R32, R0, !PT ;  /* 0x0000000020007209 */ /* 0x000fe40007810000 */
[----:B------:R-:W-:Y:S01]  /*dd90*/  R2UR UR6, R20 ;  /* 0x00000000140672ca */ /* 0x000fe200000e0000 */
[----:B------:R-:W-:Y:S01]  /*dda0*/  VIADD R20, R8, 0x100 ;  /* 0x0000010008147836 */ /* 0x000fe20000000000 */
[----:B------:R-:W-:Y:S02]  /*ddb0*/  FMNMX.FTZ R0, R33, R0, !PT ;  /* 0x0000000021007209 */ /* 0x000fe40007810000 */
[----:B------:R-:W-:Y:S01]  /*ddc0*/  R2UR UR7, R21 ;  /* 0x00000000150772ca */ /* 0x000fe200000e0000 */
[----:B------:R-:W-:Y:S01]  /*ddd0*/  IMAD.MOV.U32 R21, RZ, RZ, 0x40000040 ;  /* 0x40000040ff157424 */ /* 0x000fe200078e00ff */
        /* <DEDUP_REMOVED lines=23> */
[----:B------:R-:W-:Y:S01]  /*df50*/  R2UR UR6, R20 ;  /* 0x00000000140672ca */ /* 0x000fe200000e0000 */
[----:B------:R-:W-:Y:S01]  /*df60*/  VIADD R20, R8, 0x180 ;  /* 0x0000018008147836 */ /* 0x000fe20000000000 */
[----:B------:R-:W-:Y:S01]  /*df70*/  R2UR UR7, R21 ;  /* 0x00000000150772ca */ /* 0x000fe200000e0000 */
[----:B------:R-:W-:Y:S01]  /*df80*/  IMAD.MOV.U32 R21, RZ, RZ, 0x40000040 ;  /* 0x40000040ff157424 */ /* 0x000fe200078e00ff */
        /* <DEDUP_REMOVED lines=11> */
[----:B0-----:R-:W-:Y:S01]  /*e040*/  FMNMX.FTZ R3, R3, R0, !PT ;  /* 0x0000000003037209 */ /* 0x001fe20007810000 */
[----:B------:R-:W-:-:S04]  /*e050*/  IMAD.U32 R0, RZ, RZ, UR4 ;  /* 0x00000004ff007e24 */ /* 0x000fc8000f8e00ff */
[----:B------:R-:W-:Y:S01]  /*e060*/  HGMMA.64x64x16.F32 R88, R140, gdesc[UR4].tnspB, R88, gsb0 ;  /* 0x40e000048c587df0 */ /* 0x000fe20008000858 */
[----:B------:R-:W-:Y:S01]  /*e070*/  R2UR UR6, R20 ;  /* 0x00000000140672ca */ /* 0x000fe200000e0000 */
[----:B------:R-:W-:Y:S01]  /*e080*/  FADD.FTZ R9, -R3, R15 ;  /* 0x0000000f03097221 */ /* 0x000fe20000010100 */
[----:B------:R-:W-:Y:S01]  /*e090*/  R2UR UR7, R21 ;  /* 0x00000000150772ca */ /* 0x000fe200000e0000 */
[----:B------:R-:W-:Y:S01]  /*e0a0*/  IMAD.MOV.U32 R21, RZ, RZ, 0x40000040 ;  /* 0x40000040ff157424 */ /* 0x000fe200078e00ff */
[----:B------:R-:W-:Y:S01]  /*e0b0*/  IADD3 R20, R8, 0x200, RZ ;  /* 0x0000020008147810 */ /* 0x000fe20007ffe0ff */
[----:B------:R-:W-:-:S04]  /*e0c0*/  FMUL.FTZ R9, R9, R0 ;  /* 0x0000000009097220 */ /* 0x000fc80000410000 */
[----:B------:R0:W-:Y:S02]  /*e0d0*/  MUFU.EX2 R15, R9 ;  /* 0x00000009000f7308 */ /* 0x0001e40000000800 */
[----:B0-----:R-:W-:-:S04]  /*e0e0*/  FMNMX.FTZ R9, R26, R14, !PT ;  /* 0x0000000e1a097209 */ /* 0x001fc80007810000 */
        /* <DEDUP_REMOVED lines=19> */
[----:B------:R-:W-:Y:S02]  /*e220*/  R2UR UR6, R20 ;  /* 0x00000000140672ca */ /* 0x000fe400000e0000 */
[----:B------:R-:W-:Y:S01]  /*e230*/  R2UR UR7, R21 ;  /* 0x00000000150772ca */ /* 0x000fe200000e0000 */
[----:B------:R-:W-:Y:S01]  /*e240*/  FMUL.FTZ R21, R3, R0 ;  /* 0x0000000003157220 */ /* 0x000fe20000410000 */
[----:B------:R-:W-:-:S03]  /*e250*/  FMNMX.FTZ R9, R59, R9, !PT ;  /* 0x000000093b097209 */ /* 0x000fc60007810000 */
[-CC-:B------:R-:W-:Y:S01]  /*e260*/  FFMA.FTZ R150, R28, R0.reuse, -R21.reuse ;  /* 0x000000001c967223 */ /* 0x180fe20000010815 */
[----:B------:R-:W-:Y:S01]  /*e270*/  FMNMX.FTZ R9, R62, R9, !PT ;  /* 0x000000093e097209 */ /* 0x000fe20007810000 */
[----:B------:R-:W-:Y:S02]  /*e280*/  VIADD R28, R8, 0x280 ;  /* 0x00000280081c7836 */ /* 0x000fe40000000000 */
[-CC-:B------:R-:W-:Y:S01]  /*e290*/  FFMA.FTZ R142, R44, R0.reuse, -R21.reuse ;  /* 0x000000002c8e7223 */ /* 0x180fe20000010815 */
[-CC-:B------:R-:W-:Y:S01]  /*e2a0*/  FFMA.FTZ R148, R25, R0.reuse, -R21.reuse ;  /* 0x0000000019947223 */ /* 0x180fe20000010815 */
[----:B------:R-:W-:Y:S01]  /*e2b0*/  FMNMX.FTZ R9, R63, R9, !PT ;  /* 0x000000093f097209 */ /* 0x000fe20007810000 */
[-CC-:B------:R-:W-:Y:S01]  /*e2c0*/  FFMA.FTZ R145, R24, R0.reuse, -R21.reuse ;  /* 0x0000000018917223 */ /* 0x180fe20000010815 */
        /* <DEDUP_REMOVED lines=20> */
[----:B------:R-:W-:Y:S01]  /*e410*/  FFMA.FTZ R84, R84, R0, -R21 ;  /* 0x0000000054547223 */ /* 0x000fe20000010815 */
        /* <DEDUP_REMOVED lines=13> */
[----:B------:R-:W-:-:S03]  /*e4f0*/  F2FP.F16.F32.PACK_AB R148, R148, R145 ;  /* 0x000000919494723e */ /* 0x000fc600000000ff */
[----:B------:R-:W0:Y:S02]  /*e500*/  SHFL.BFLY PT, R44, R9, 0x2, 0x1f ;  /* 0x0c401f00092c7f89 */ /* 0x000e2400000e0000 */
[----:B------:R-:W-:Y:S08]  /*e510*/  MUFU.EX2 R144, R144 ;  /* 0x0000009000907308 */ /* 0x000ff00000000800 */
[----:B------:R-:W-:Y:S01]  /*e520*/  MUFU.EX2 R141, R141 ;  /* 0x0000008d008d7308 */ /* 0x000fe20000000800 */
[----:B------:R-:W-:-:S02]  /*e530*/  WARPGROUP.DEPBAR.LE gsb0, 0x0 ;  /* 0x00008000000079c5 */ /* 0x000fc40000010000 */
[----:B------:R-:W-:Y:S01]  /*e540*/  WARPGROUP.ARRIVE ;  /* 0x00000000000079c5 */ /* 0x000fe20000000000 */
[-CC-:B------:R-:W-:Y:S01]  /*e550*/  FFMA.FTZ R137, R29, R0.reuse, -R21.reuse ;  /* 0x000000001d897223 */ /* 0x180fe20000010815 */
[----:B------:R-:W-:Y:S02]  /*e560*/  IMAD.MOV.U32 R29, RZ, RZ, 0x40000040 ;  /* 0x40000040ff1d7424 */ /* 0x000fe400078e00ff */
[-CC-:B------:R-:W-:Y:S01]  /*e570*/  FFMA.FTZ R138, R52, R0.reuse, -R21.reuse ;  /* 0x00000000348a7223 */ /* 0x180fe20000010815 */
[-CC-:B------:R-:W-:Y:S01]  /*e580*/  FFMA.FTZ R139, R40, R0.reuse, -R21.reuse ;  /* 0x00000000288b7223 */ /* 0x180fe20000010815 */
[-CC-:B------:R-:W-:Y:S01]  /*e590*/  FFMA.FTZ R136, R48, R0.reuse, -R21.reuse ;  /* 0x0000000030887223 */ /* 0x180fe20000010815 */
[----:B------:R-:W-:Y:S01]  /*e5a0*/  HGMMA.64x64x16.F32 R88, R132, gdesc[UR4].tnspB, R88, gsb0 ;  /* 0x40e0000484587df0 */ /* 0x000fe20008000858 */
[----:B------:R-:W-:Y:S01]  /*e5b0*/  R2UR UR6, R28 ;  /* 0x000000001c0672ca */ /* 0x000fe200000e0000 */
[-CC-:B------:R-:W-:Y:S01]  /*e5c0*/  FFMA.FTZ R40, R68, R0.reuse, -R21.reuse ;  /* 0x0000000044287223 */ /* 0x180fe20000010815 */
[----:B------:R-:W-:Y:S01]  /*e5d0*/  R2UR UR7, R29 ;  /* 0x000000001d0772ca */ /* 0x000fe200000e0000 */
[--C-:B------:R-:W-:Y:S01]  /*e5e0*/  FFMA.FTZ R28, R72, R0, -R21.reuse ;  /* 0x00000000481c7223 */ /* 0x100fe20000010815 */
[----:B0-----:R-:W-:Y:S01]  /*e5f0*/  FMNMX.FTZ R9, R9, R44, !PT ;  /* 0x0000002c09097209 */ /* 0x001fe20007810000 */
[-CC-:B------:R-:W-:Y:S01]  /*e600*/  FFMA.FTZ R29, R73, R0.reuse, -R21.reuse ;  /* 0x00000000491d7223 */ /* 0x180fe20000010815 */
[-CC-:B------:R-:W-:Y:S01]  /*e610*/  FFMA.FTZ R44, R76, R0.reuse, -R21.reuse ;  /* 0x000000004c2c7223 */ /* 0x180fe20000010815 */
[----:B------:R-:W-:Y:S01]  /*e620*/  FFMA.FTZ R48, R80, R0, -R21 ;  /* 0x0000000050307223 */ /* 0x000fe20000010815 */
[----:B------:R-:W0:Y:S01]  /*e630*/  MUFU.EX2 R137, R137 ;  /* 0x0000008900897308 */ /* 0x000e220000000800 */
[----:B------:R-:W1:Y:S07]  /*e640*/  SHFL.BFLY PT, R52, R9, 0x1, 0x1f ;  /* 0x0c201f0009347f89 */ /* 0x000e6e00000e0000 */
[----:B------:R-:W-:Y:S08]  /*e650*/  MUFU.EX2 R146, R146 ;  /* 0x0000009200927308 */ /* 0x000ff00000000800 */
[----:B------:R-:W-:Y:S08]  /*e660*/  MUFU.EX2 R139, R139 ;  /* 0x0000008b008b7308 */ /* 0x000ff00000000800 */
[----:B------:R-:W-:Y:S01]  /*e670*/  MUFU.EX2 R140, R140 ;  /* 0x0000008c008c7308 */ /* 0x000fe20000000800 */
[----:B-1----:R-:W-:-:S05]  /*e680*/  FMNMX.FTZ R9, R9, R52, !PT ;  /* 0x0000003409097209 */ /* 0x002fca0007810000 */
[C---:B------:R-:W-:Y:S01]  /*e690*/  FADD.FTZ R53, -R9.reuse, R14 ;  /* 0x0000000e09357221 */ /* 0x040fe20000010100 */
[-C--:B------:R-:W-:Y:S01]  /*e6a0*/  FMUL.FTZ R57, R9, R0.reuse ;  /* 0x0000000009397220 */ /* 0x080fe20000410000 */
[----:B------:R-:W-:Y:S03]  /*e6b0*/  MUFU.EX2 R142, R142 ;  /* 0x0000008e008e7308 */ /* 0x000fe60000000800 */
[-CC-:B------:R-:W-:Y:S01]  /*e6c0*/  FFMA.FTZ R149, R26, R0.reuse, -R57.reuse ;  /* 0x000000001a957223 */ /* 0x180fe20000010839 */
[----:B------:R-:W-:Y:S02]  /*e6d0*/  VIADD R26, R8, 0x300 ;  /* 0x00000300081a7836 */ /* 0x000fe40000000000 */
[-CC-:B------:R-:W-:Y:S01]  /*e6e0*/  FFMA.FTZ R151, R30, R0.reuse, -R57.reuse ;  /* 0x000000001e977223 */ /* 0x180fe20000010839 */
[-CC-:B------:R-:W-:Y:S01]  /*e6f0*/  FFMA.FTZ R30, R34, R0.reuse, -R57.reuse ;  /* 0x00000000221e7223 */ /* 0x180fe20000010839 */
[-CC-:B------:R-:W-:Y:S01]  /*e700*/  FFMA.FTZ R31, R31, R0.reuse, -R57.reuse ;  /* 0x000000001f1f7223 */ /* 0x180fe20000010839 */
[-CC-:B------:R-:W-:Y:S01]  /*e710*/  FFMA.FTZ R34, R42, R0.reuse, -R57.reuse ;  /* 0x000000002a227223 */ /* 0x180fe20000010839 */
[----:B------:R-:W-:Y:S01]  /*e720*/  MUFU.EX2 R149, R149 ;  /* 0x0000009500957308 */ /* 0x000fe20000000800 */
[-CC-:B------:R-:W-:Y:S01]  /*e730*/  FFMA.FTZ R42, R47, R0.reuse, -R57.reuse ;  /* 0x000000002f2a7223 */ /* 0x180fe20000010839 */
[-CC-:B------:R-:W-:Y:S01]  /*e740*/  FFMA.FTZ R147, R38, R0.reuse, -R57.reuse ;  /* 0x0000000026937223 */ /* 0x180fe20000010839 */
[-C--:B------:R-:W-:Y:S01]  /*e750*/  FFMA.FTZ R38, R50, R0.reuse, -R57 ;  /* 0x0000000032267223 */ /* 0x080fe20000010839 */
[----:B--2---:R-:W-:Y:S01]  /*e760*/  FADD.FTZ R50, R150, R5 ;  /* 0x0000000596327221 */ /* 0x004fe20000010000 */
[-CC-:B------:R-:W-:Y:S01]  /*e770*/  FFMA.FTZ R55, R55, R0.reuse, -R57.reuse ;  /* 0x0000000037377223 */ /* 0x180fe20000010839 */
[-CC-:B------:R-:W-:Y:S01]  /*e780*/  FFMA.FTZ R75, R75, R0.reuse, -R57.reuse ;  /* 0x000000004b4b7223 */ /* 0x180fe20000010839 */
[-CC-:B------:R-:W-:Y:S01]  /*e790*/  FFMA.FTZ R78, R78, R0.reuse, -R57.reuse ;  /* 0x000000004e4e7223 */ /* 0x180fe20000010839 */
[----:B------:R-:W-:Y:S01]  /*e7a0*/  MUFU.EX2 R151, R151 ;  /* 0x0000009700977308 */ /* 0x000fe20000000800 */
[----:B0-----:R-:W-:Y:S01]  /*e7b0*/  FADD.FTZ R50, R137, R50 ;  /* 0x0000003289327221 */ /* 0x001fe20000010000 */
[-CC-:B------:R-:W-:Y:S01]  /*e7c0*/  FFMA.FTZ R79, R79, R0.reuse, -R57.reuse ;  /* 0x000000004f4f7223 */ /* 0x180fe20000010839 */
[-CC-:B------:R-:W-:Y:S01]  /*e7d0*/  FFMA.FTZ R82, R82, R0.reuse, -R57.reuse ;  /* 0x0000000052527223 */ /* 0x180fe20000010839 */
[-CC-:B------:R-:W-:Y:S01]  /*e7e0*/  FFMA.FTZ R83, R83, R0.reuse, -R57.reuse ;  /* 0x0000000053537223 */ /* 0x180fe20000010839 */
[----:B------:R-:W-:Y:S01]  /*e7f0*/  FFMA.FTZ R86, R86, R0, -R57 ;  /* 0x0000000056567223 */ /* 0x000fe20000010839 */
[----:B------:R-:W-:-:S02]  /*e800*/  F2FP.F16.F32.PACK_AB R150, R137, R150 ;  /* 0x000000968996723e */ /* 0x000fc400000000ff */
[----:B------:R-:W-:Y:S08]  /*e810*/  MUFU.EX2 R31, R31 ;  /* 0x0000001f001f7308 */ /* 0x000ff00000000800 */
[----:B------:R-:W-:Y:S01]  /*e820*/  MUFU.EX2 R30, R30 ;  /* 0x0000001e001e7308 */ /* 0x000fe20000000800 */
[----:B------:R-:W-:Y:S02]  /*e830*/  WARPGROUP.DEPBAR.LE gsb0, 0x0 ;  /* 0x00008000000079c5 */ /* 0x000fe40000010000 */
[----:B------:R-:W-:Y:S01]  /*e840*/  WARPGROUP.ARRIVE ;  /* 0x00000000000079c5 */ /* 0x000fe20000000000 */
[-CC-:B------:R-:W-:Y:S01]  /*e850*/  FFMA.FTZ R132, R56, R0.reuse, -R21.reuse ;  /* 0x0000000038847223 */ /* 0x180fe20000010815 */
[-CC-:B------:R-:W-:Y:S01]  /*e860*/  FFMA.FTZ R134, R60, R0.reuse, -R21.reuse ;  /* 0x000000003c867223 */ /* 0x180fe20000010815 */
[----:B------:R-:W-:-:S03]  /*e870*/  FFMA.FTZ R21, R85, R0, -R21 ;  /* 0x0000000055157223 */ /* 0x000fc60000010815 */
[----:B------:R-:W0:Y:S01]  /*e880*/  S2R R135, SR_TID.X ;  /* 0x0000000000877919 */ /* 0x000e220000002100 */
[-CC-:B------:R-:W-:Y:S01]  /*e890*/  FFMA.FTZ R56, R35, R0.reuse, -R57.reuse ;  /* 0x0000000023387223 */ /* 0x180fe20000010839 */
[----:B------:R-:W-:Y:S01]  /*e8a0*/  HGMMA.64x64x16.F32 R88, R128, gdesc[UR4].tnspB, R88, gsb0 ;  /* 0x40e0000480587df0 */ /* 0x000fe20008000858 */
[----:B------:R1:W-:Y:S01]  /*e8b0*/  MUFU.EX2 R14, R21 ;  /* 0x00000015000e7308 */ /* 0x0003e20000000800 */
[----:B------:R-:W-:Y:S01]  /*e8c0*/  R2UR UR6, R26 ;  /* 0x000000001a0672ca */ /* 0x000fe200000e0000 */
[-CC-:B------:R-:W-:Y:S01]  /*e8d0*/  FFMA.FTZ R35, R46, R0.reuse, -R57.reuse ;  /* 0x000000002e237223 */ /* 0x180fe20000010839 */
[----:B------:R-:W-:Y:S01]  /*e8e0*/  IADD3 R26, R8, 0x380, RZ ;  /* 0x00000380081a7810 */ /* 0x000fe20007ffe0ff */
[-CC-:B------:R-:W-:Y:S01]  /*e8f0*/  FFMA.FTZ R60, R39, R0.reuse, -R57.reuse ;  /* 0x00000000273c7223 */ /* 0x180fe20000010839 */
[-CC-:B------:R-:W-:Y:S01]  /*e900*/  FFMA.FTZ R39, R43, R0.reuse, -R57.reuse ;  /* 0x000000002b277223 */ /* 0x180fe20000010839 */
[-CC-:B------:R-:W-:Y:S01]  /*e910*/  FFMA.FTZ R43, R51, R0.reuse, -R57.reuse ;  /* 0x00000000332b7223 */ /* 0x180fe20000010839 */
[-CC-:B------:R-:W-:Y:S01]  /*e920*/  FFMA.FTZ R8, R54, R0.reuse, -R57.reuse ;  /* 0x0000000036087223 */ /* 0x180fe20000010839 */
[----:B------:R-:W2:Y:S01]  /*e930*/  MUFU.EX2 R56, R56 ;  /* 0x0000003800387308 */ /* 0x000ea20000000800 */
[-C--:B-1----:R-:W-:Y:S01]  /*e940*/  FMUL.FTZ R21, R53, R0.reuse ;  /* 0x0000000035157220 */ /* 0x082fe20000410000 */
[----:B------:R-:W-:Y:S01]  /*e950*/  FFMA.FTZ R53, R27, R0, -R57 ;  /* 0x000000001b357223 */ /* 0x000fe20000010839 */
[----:B------:R-:W-:-:S02]  /*e960*/  IMAD.MOV.U32 R27, RZ, RZ, 0x40000040 ;  /* 0x40000040ff1b7424 */ /* 0x000fc400078e00ff */
[----:B------:R-:W-:-:S03]  /*e970*/  FFMA.FTZ R133, R58, R0, -R57 ;  /* 0x000000003a857223 */ /* 0x000fc60000010839 */
[----:B------:R-:W-:Y:S01]  /*e980*/  R2UR UR7, R27 ;  /* 0x000000001b0772ca */ /* 0x000fe200000e0000 */
[----:B------:R-:W-:Y:S01]  /*e990*/  IMAD.MOV.U32 R27, RZ, RZ, 0x40000040 ;  /* 0x40000040ff1b7424 */ /* 0x000fe200078e00ff */
[----:B------:R-:W1:Y:S01]  /*e9a0*/  MUFU.EX2 R21, R21 ;  /* 0x0000001500157308 */ /* 0x000e620000000800 */
[----:B--2---:R-:W-:-:S07]  /*e9b0*/  F2FP.F16.F32.PACK_AB R145, R56, R30 ;  /* 0x0000001e3891723e */ /* 0x004fce00000000ff */
[----:B------:R-:W2:Y:S01]  /*e9c0*/  MUFU.EX2 R53, R53 ;  /* 0x0000003500357308 */ /* 0x000ea20000000800 */
[----:B0-----:R-:W-:Y:S02]  /*e9d0*/  SHF.R.U32.HI R154, RZ, 0x7, R135 ;  /* 0x00000007ff9a7819 */ /* 0x001fe40000011687 */
[----:B------:R-:W-:Y:S01]  /*e9e0*/  ISETP.GE.U32.AND P2, PT, R135, 0x180, PT ;  /* 0x000001808700780c */ /* 0x000fe20003f46070 */
[----:B------:R-:W-:Y:S02]  /*e9f0*/  FFMA.FTZ R135, R62, R0, -R57 ;  /* 0x000000003e877223 */ /* 0x000fe40000010839 */
[----:B------:R-:W-:Y:S02]  /*ea00*/  VIADD R46, R154, 0x9 ;  /* 0x000000099a2e7836 */ /* 0x000fe40000000000 */
[----:B-1----:R-:W-:Y:S01]  /*ea10*/  FFMA.FTZ R4, R21, R4, R149 ;  /* 0x0000000415047223 */ /* 0x002fe20000010095 */
[----:B------:R-:W-:Y:S02]  /*ea20*/  MUFU.EX2 R147, R147 ;  /* 0x0000009300937308 */ /* 0x000fe40000000800 */
[----:B------:R-:W-:-:S02]  /*ea30*/  SEL R51, R46, 0x9, !P2 ;  /* 0x000000092e337807 */ /* 0x000fc40005000000 */
[----:B------:R-:W-:Y:S01]  /*ea40*/  ISETP.GT.AND P2, PT, R152, RZ, PT ;  /* 0x000000ff9800720c */ /* 0x000fe20003f44270 */
[----:B--2---:R-:W-:-:S03]  /*ea50*/  FADD.FTZ R46, R53, R4 ;  /* 0x00000004352e7221 */ /* 0x004fc60000010000 */
[----:B------:R-:W-:Y:S01]  /*ea60*/  MUFU.EX2 R60, R60 ;  /* 0x0000003c003c7308 */ /* 0x000fe20000000800 */
[----:B------:R-:W-:Y:S01]  /*ea70*/  FFMA.FTZ R4, R63, R0, -R57 ;  /* 0x000000003f047223 */ /* 0x000fe20000010839 */
[----:B------:R-:W-:Y:S01]  /*ea80*/  F2FP.F16.F32.PACK_AB R149, R53, R149 ;  /* 0x000000953595723e */ /* 0x000fe200000000ff */
[----:B------:R-:W-:Y:S01]  /*ea90*/  FADD.FTZ R46, R151, R46 ;  /* 0x0000002e972e7221 */ /* 0x000fe20000010000 */
[C---:B------:R-:W-:Y:S02]  /*eaa0*/  F2FP.F16.F32.PACK_AB R151, R31.reuse, R151 ;  /* 0x000000971f97723e */ /* 0x040fe400000000ff */
[----:B------:R-:W-:Y:S01]  /*eab0*/  IADD3 R152, R152, -0x1, RZ ;  /* 0xffffffff98987810 */ /* 0x000fe20007ffe0ff */
[----:B------:R-:W-:Y:S01]  /*eac0*/  FADD.FTZ R5, R31, R46 ;  /* 0x0000002e1f057221 */ /* 0x000fe20000010000 */
[----:B------:R-:W-:Y:S08]  /*ead0*/  MUFU.EX2 R34, R34 ;  /* 0x0000002200227308 */ /* 0x000ff00000000800 */
[----:B------:R-:W-:Y:S08]  /*eae0*/  MUFU.EX2 R39, R39 ;  /* 0x0000002700277308 */ /* 0x000ff00000000800 */
[----:B------:R-:W-:Y:S08]  /*eaf0*/  MUFU.EX2 R35, R35 ;  /* 0x0000002300237308 */ /* 0x000ff00000000800 */
[----:B------:R-:W-:Y:S01]  /*eb00*/  MUFU.EX2 R25, R25 ;  /* 0x0000001900197308 */ /* 0x000fe20000000800 */
[----:B------:R-:W-:-:S02]  /*eb10*/  WARPGROUP.DEPBAR.LE gsb0, 0x0 ;  /* 0x00008000000079c5 */ /* 0x000fc40000010000 */
[----:B------:R-:W-:Y:S01]  /*eb20*/  WARPGROUP.ARRIVE ;  /* 0x00000000000079c5 */ /* 0x000fe20000000000 */
[-CC-:B------:R-:W-:Y:S01]  /*eb30*/  FFMA.FTZ R129, R66, R0.reuse, -R57.reuse ;  /* 0x0000000042817223 */ /* 0x180fe20000010839 */
[----:B------:R-:W-:-:S03]  /*eb40*/  FFMA.FTZ R131, R70, R0, -R57 ;  /* 0x0000000046837223 */ /* 0x000fc60000010839 */
[----:B------:R-:W-:Y:S01]  /*eb50*/  MUFU.EX2 R42, R42 ;  /* 0x0000002a002a7308 */ /* 0x000fe20000000800 */
[----:B------:R-:W-:Y:S01]  /*eb60*/  HGMMA.64x64x16.F32 R88, R124, gdesc[UR4].tnspB, R88, gsb0 ;  /* 0x40e000047c587df0 */ /* 0x000fe20008000858 */
[----:B------:R-:W-:Y:S02]  /*eb70*/  R2UR UR6, R26 ;  /* 0x000000001a0672ca */ /* 0x000fe400000e0000 */
[----:B------:R-:W-:Y:S01]  /*eb80*/  R2UR UR7, R27 ;  /* 0x000000001b0772ca */ /* 0x000fe200000e0000 */
[----:B------:R-:W-:-:S03]  /*eb90*/  @!P1 IMAD R27, R18, 0x8, R2 ;  /* 0x00000008121b9824 */ /* 0x000fc600078e0202 */
[----:B------:R-:W-:Y:S01]  /*eba0*/  MUFU.EX2 R136, R136 ;  /* 0x0000008800887308 */ /* 0x000fe20000000800 */
[----:B------:R-:W-:Y:S02]  /*ebb0*/  @!P1 VIADD R47, R27, 0x16840 ;  /* 0x000168401b2f9836 */ /* 0x000fe40000000000 */
[----:B------:R-:W-:-:S03]  /*ebc0*/  FFMA.FTZ R27, R59, R0, -R57 ;  /* 0x000000003b1b7223 */ /* 0x000fc60000010839 */
[----:B------:R-:W-:Y:S02]  /*ebd0*/  @!P1 PRMT R47, RZ, 0x654, R47 ;  /* 0x00000654ff2f9816 */ /* 0x000fe4000000002f */
[----:B------:R-:W-:Y:S08]  /*ebe0*/  MUFU.EX2 R38, R38 ;  /* 0x0000002600267308 */ /* 0x000ff00000000800 */
        /* <DEDUP_REMOVED lines=9> */
[----:B------:R-:W-:-:S05]  /*ec80*/  WARPGROUP.ARRIVE ;  /* 0x00000000000079c5 */ /* 0x000fca0000000000 */
[----:B------:R-:W-:Y:S01]  /*ec90*/  MUFU.EX2 R133, R133 ;  /* 0x0000008500857308 */ /* 0x000fe20000000800 */
[----:B------:R-:W-:Y:S01]  /*eca0*/  FFMA.FTZ R125, R74, R0, -R57 ;  /* 0x000000004a7d7223 */ /* 0x000fe20000010839 */
[----:B------:R-:W-:Y:S06]  /*ecb0*/  HGMMA.64x64x16.F32 R88, R120, gdesc[UR4].tnspB, R88, gsb0 ;  /* 0x40e0000478587df0 */ /* 0x000fec0008000858 */
        /* <DEDUP_REMOVED lines=8> */
[----:B------:R-:W0:Y:S08]  /*ed40*/  MUFU.EX2 R36, R36 ;  /* 0x0000002400247308 */ /* 0x000e300000000800 */
[----:B------:R-:W-:Y:S01]  /*ed50*/  MUFU.EX2 R40, R40 ;  /* 0x0000002800287308 */ /* 0x000fe20000000800 */
[----:B------:R-:W-:-:S02]  /*ed60*/  WARPGROUP.DEPBAR.LE gsb0, 0x0 ;  /* 0x00008000000079c5 */ /* 0x000fc40000010000 */
[----:B------:R1:W-:Y:S06]  /*ed70*/  BAR.ARV R51, 0x100 ;  /* 0x000400330000751d */ /* 0x0003ec0000002000 */
[----:B------:R2:W-:Y:S01]  /*ed80*/  @!P1 SYNCS.ARRIVE.TRANS64.RED.A1T0 RZ, [R47+URZ], RZ ;  /* 0x000000ff2fff99a7 */ /* 0x0005e2000810043f */
[----:B------:R-:W-:Y:S01]  /*ed90*/  MUFU.EX2 R131, R131 ;  /* 0x0000008300837308 */ /* 0x000fe20000000800 */
[----:B-1----:R-:W-:Y:S01]  /*eda0*/  FADD.FTZ R51, R30, R5 ;  /* 0x000000051e337221 */ /* 0x002fe20000010000 */
[----:B------:R-:W-:Y:S01]  /*edb0*/  FFMA.FTZ R5, R67, R0, -R57 ;  /* 0x0000000043057223 */ /* 0x000fe20000010839 */
[-C--:B------:R-:W-:Y:S01]  /*edc0*/  FMUL.FTZ R88, R88, R15.reuse ;  /* 0x0000000f58587220 */ /* 0x080fe20000410000 */
[-C--:B------:R-:W-:Y:S01]  /*edd0*/  FMUL.FTZ R89, R89, R15.reuse ;  /* 0x0000000f59597220 */ /* 0x080fe20000410000 */
[-C--:B------:R-:W-:Y:S01]  /*ede0*/  FMUL.FTZ R92, R92, R15.reuse ;  /* 0x0000000f5c5c7220 */ /* 0x080fe20000410000 */
[-C--:B------:R-:W-:Y:S01]  /*edf0*/  FMUL.FTZ R93, R93, R15.reuse ;  /* 0x0000000f5d5d7220 */ /* 0x080fe20000410000 */
[----:B--2---:R-:W-:Y:S01]  /*ee00*/  @!P1 IMAD R47, R153, 0x8, R2 ;  /* 0x00000008992f9824 */ /* 0x004fe200078e0202 */
[----:B------:R-:W-:Y:S01]  /*ee10*/  MUFU.EX2 R5, R5 ;  /* 0x0000000500057308 */ /* 0x000fe20000000800 */
[-C--:B------:R-:W-:Y:S01]  /*ee20*/  FMUL.FTZ R96, R96, R15.reuse ;  /* 0x0000000f60607220 */ /* 0x080fe20000410000 */
[----:B------:R-:W-:Y:S01]  /*ee30*/  FMUL.FTZ R97, R97, R15 ;  /* 0x0000000f61617220 */ /* 0x000fe20000410000 */
[----:B------:R-:W-:-:S02]  /*ee40*/  @!P1 VIADD R47, R47, 0x16860 ;  /* 0x000168602f2f9836 */ /* 0x000fc40000000000 */
[-C--:B------:R-:W-:Y:S01]  /*ee50*/  FMUL.FTZ R100, R100, R15.reuse ;  /* 0x0000000f64647220 */ /* 0x080fe20000410000 */
[-C--:B------:R-:W-:Y:S01]  /*ee60*/  FMUL.FTZ R101, R101, R15.reuse ;  /* 0x0000000f65657220 */ /* 0x080fe20000410000 */
[-C--:B------:R-:W-:Y:S01]  /*ee70*/  FMUL.FTZ R104, R104, R15.reuse ;  /* 0x0000000f68687220 */ /* 0x080fe20000410000 */
[-C--:B------:R-:W-:Y:S01]  /*ee80*/  FMUL.FTZ R105, R105, R15.reuse ;  /* 0x0000000f69697220 */ /* 0x080fe20000410000 */
[----:B------:R-:W-:Y:S01]  /*ee90*/  @!P1 PRMT R47, RZ, 0x654, R47 ;  /* 0x00000654ff2f9816 */ /* 0x000fe2000000002f */
[----:B------:R-:W1:Y:S01]  /*eea0*/  MUFU.EX2 R41, R41 ;  /* 0x0000002900297308 */ /* 0x000e620000000800 */
[-C--:B------:R-:W-:Y:S01]  /*eeb0*/  FMUL.FTZ R108, R108, R15.reuse ;  /* 0x0000000f6c6c7220 */ /* 0x080fe20000410000 */
[-C--:B------:R-:W-:Y:S01]  /*eec0*/  FMUL.FTZ R109, R109, R15.reuse ;  /* 0x0000000f6d6d7220 */ /* 0x080fe20000410000 */
[----:B------:R2:W-:Y:S01]  /*eed0*/  @!P1 SYNCS.ARRIVE.TRANS64.RED.A1T0 RZ, [R47+URZ], RZ ;  /* 0x000000ff2fff99a7 */ /* 0x0005e2000810043f */
[-C--:B------:R-:W-:Y:S01]  /*eee0*/  FMUL.FTZ R112, R112, R15.reuse ;  /* 0x0000000f70707220 */ /* 0x080fe20000410000 */
[-C--:B------:R-:W-:Y:S01]  /*eef0*/  FMUL.FTZ R113, R113, R15.reuse ;  /* 0x0000000f71717220 */ /* 0x080fe20000410000 */
[-C--:B------:R-:W-:Y:S01]  /*ef00*/  FMUL.FTZ R116, R116, R15.reuse ;  /* 0x0000000f74747220 */ /* 0x080fe20000410000 */
[----:B------:R-:W-:Y:S01]  /*ef10*/  FMUL.FTZ R117, R117, R15 ;  /* 0x0000000f75757220 */ /* 0x000fe20000410000 */
[----:B------:R-:W-:Y:S01]  /*ef20*/  MUFU.EX2 R28, R28 ;  /* 0x0000001c001c7308 */ /* 0x000fe20000000800 */
[----:B0-----:R-:W-:Y:S01]  /*ef30*/  F2FP.F16.F32.PACK_AB R128, R36, R32 ;  /* 0x000000202480723e */ /* 0x001fe200000000ff */
[-C--:B------:R-:W-:Y:S01]  /*ef40*/  FMUL.FTZ R90, R90, R21.reuse ;  /* 0x000000155a5a7220 */ /* 0x080fe20000410000 */
[----:B--2---:R-:W-:Y:S01]  /*ef50*/  FADD.FTZ R47, R143, R50 ;  /* 0x000000328f2f7221 */ /* 0x004fe20000010000 */
[----:B------:R-:W-:Y:S01]  /*ef60*/  FADD.FTZ R50, R56, R51 ;  /* 0x0000003338327221 */ /* 0x000fe20000010000 */
[-C--:B------:R-:W-:Y:S01]  /*ef70*/  FMUL.FTZ R91, R91, R21.reuse ;  /* 0x000000155b5b7220 */ /* 0x080fe20000410000 */
[----:B------:R-:W-:Y:S01]  /*ef80*/  FMUL.FTZ R94, R94, R21 ;  /* 0x000000155e5e7220 */ /* 0x000fe20000410000 */
[C---:B------:R-:W-:Y:S01]  /*ef90*/  FADD.FTZ R46, R144.reuse, R47 ;  /* 0x0000002f902e7221 */ /* 0x040fe20000010000 */
[----:B------:R-:W-:Y:S01]  /*efa0*/  FADD.FTZ R51, R147, R50 ;  /* 0x0000003293337221 */ /* 0x000fe20000010000 */
[----:B------:R-:W-:Y:S01]  /*efb0*/  MUFU.EX2 R125, R125 ;  /* 0x0000007d007d7308 */ /* 0x000fe20000000800 */
[----:B------:R-:W-:Y:S01]  /*efc0*/  F2FP.F16.F32.PACK_AB R144, R144, R143 ;  /* 0x0000008f9090723e */ /* 0x000fe200000000ff */
[----:B------:R-:W-:Y:S01]  /*efd0*/  FADD.FTZ R47, R141, R46 ;  /* 0x0000002e8d2f7221 */ /* 0x000fe20000010000 */
[----:B------:R-:W-:Y:S01]  /*efe0*/  FADD.FTZ R51, R60, R51 ;  /* 0x000000333c337221 */ /* 0x000fe20000010000 */
[----:B------:R-:W-:Y:S01]  /*eff0*/  FFMA.FTZ R46, R71, R0, -R57 ;  /* 0x00000000472e7223 */ /* 0x000fe20000010839 */
[----:B------:R-:W-:Y:S01]  /*f000*/  F2FP.F16.F32.PACK_AB R143, R42, R35 ;  /* 0x000000232a8f723e */ /* 0x000fe200000000ff */
[C---:B------:R-:W-:Y:S01]  /*f010*/  FADD.FTZ R50, R146.reuse, R47 ;  /* 0x0000002f92327221 */ /* 0x040fe20000010000 */
[----:B------:R-:W-:Y:S01]  /*f020*/  F2FP.F16.F32.PACK_AB R146, R146, R141 ;  /* 0x0000008d9292723e */ /* 0x000fe200000000ff */
[----:B------:R-:W0:Y:S01]  /*f030*/  MUFU.EX2 R29, R29 ;  /* 0x0000001d001d7308 */ /* 0x000e220000000800 */
[----:B------:R-:W-:Y:S01]  /*f040*/  F2FP.F16.F32.PACK_AB R141, R39, R34 ;  /* 0x00000022278d723e */ /* 0x000fe200000000ff */
[----:B------:R-:W-:Y:S01]  /*f050*/  FADD.FTZ R47, R139, R50 ;  /* 0x000000328b2f7221 */ /* 0x000fe20000010000 */
[----:B------:R-:W-:Y:S01]  /*f060*/  FADD.FTZ R50, R34, R51 ;  /* 0x0000003322327221 */ /* 0x000fe20000010000 */
[----:B------:R-:W-:Y:S01]  /*f070*/  FFMA.FTZ R57, R87, R0, -R57 ;  /* 0x0000000057397223 */ /* 0x000fe20000010839 */
[----:B------:R-:W-:Y:S01]  /*f080*/  F2FP.F16.F32.PACK_AB R147, R60, R147 ;  /* 0x000000933c93723e */ /* 0x000fe200000000ff */
[C---:B------:R-:W-:Y:S01]  /*f090*/  FADD.FTZ R47, R140.reuse, R47 ;  /* 0x0000002f8c2f7221 */ /* 0x040fe20000010000 */
[----:B------:R-:W-:Y:S01]  /*f0a0*/  FADD.FTZ R50, R39, R50 ;  /* 0x0000003227327221 */ /* 0x000fe20000010000 */
[----:B------:R-:W-:Y:S01]  /*f0b0*/  MUFU.EX2 R46, R46 ;  /* 0x0000002e002e7308 */ /* 0x000fe20000000800 */
[----:B------:R-:W-:Y:S01]  /*f0c0*/  F2FP.F16.F32.PACK_AB R140, R140, R139 ;  /* 0x0000008b8c8c723e */ /* 0x000fe200000000ff */
[----:B------:R-:W-:Y:S01]  /*f0d0*/  FADD.FTZ R54, R142, R47 ;  /* 0x0000002f8e367221 */ /* 0x000fe20000010000 */
[----:B------:R-:W-:Y:S01]  /*f0e0*/  FADD.FTZ R47, R35, R50 ;  /* 0x00000032232f7221 */ /* 0x000fe20000010000 */
[----:B------:R-:W-:Y:S01]  /*f0f0*/  F2FP.F16.F32.PACK_AB R142, R25, R142 ;  /* 0x0000008e198e723e */ /* 0x000fe200000000ff */
[-C--:B------:R-:W-:Y:S01]  /*f100*/  FMUL.FTZ R95, R95, R21.reuse ;  /* 0x000000155f5f7220 */ /* 0x080fe20000410000 */
[----:B------:R-:W-:Y:S01]  /*f110*/  FADD.FTZ R51, R25, R54 ;  /* 0x0000003619337221 */ /* 0x000fe20000010000 */
        /* <DEDUP_REMOVED lines=10> */
[----:B-1----:R-:W-:Y:S01]  /*f1c0*/  F2FP.F16.F32.PACK_AB R130, R41, R40 ;  /* 0x000000282982723e */ /* 0x002fe200000000ff */
[----:B------:R-:W-:Y:S01]  /*f1d0*/  FADD.FTZ R51, R138, R51 ;  /* 0x000000338a337221 */ /* 0x000fe20000010000 */
[----:B------:R-:W-:Y:S01]  /*f1e0*/  FADD.FTZ R47, R8, R47 ;  /* 0x0000002f082f7221 */ /* 0x000fe20000010000 */
[C---:B------:R-:W-:Y:S01]  /*f1f0*/  F2FP.F16.F32.PACK_AB R138, R24.reuse, R138 ;  /* 0x0000008a188a723e */ /* 0x040fe200000000ff */
[----:B------:R-:W-:Y:S01]  /*f200*/  FMUL.FTZ R99, R99, R21 ;  /* 0x0000001563637220 */ /* 0x000fe20000410000 */
[----:B------:R-:W-:Y:S01]  /*f210*/  FADD.FTZ R51, R24, R51 ;  /* 0x0000003318337221 */ /* 0x000fe20000010000 */
[----:B------:R-:W-:Y:S01]  /*f220*/  FADD.FTZ R50, R26, R47 ;  /* 0x0000002f1a327221 */ /* 0x000fe20000010000 */
[----:B------:R-:W-:Y:S01]  /*f230*/  MUFU.EX2 R78, R78 ;  /* 0x0000004e004e7308 */ /* 0x000fe20000000800 */
[----:B0-----:R-:W-:Y:S01]  /*f240*/  F2FP.F16.F32.PACK_AB R124, R29, R28 ;  /* 0x0000001c1d7c723e */ /* 0x001fe200000000ff */
[----:B------:R-:W-:Y:S01]  /*f250*/  FADD.FTZ R30, R132, R51 ;  /* 0x00000033841e7221 */ /* 0x000fe20000010000 */
[----:B------:R-:W-:Y:S01]  /*f260*/  FADD.FTZ R50, R133, R50 ;  /* 0x0000003285327221 */ /* 0x000fe20000010000 */
[----:B------:R-:W-:Y:S01]  /*f270*/  F2FP.F16.F32.PACK_AB R133, R27, R133 ;  /* 0x000000851b85723e */ /* 0x000fe200000000ff */
[----:B------:R-:W-:Y:S01]  /*f280*/  FMUL.FTZ R102, R102, R21 ;  /* 0x0000001566667220 */ /* 0x000fe20000410000 */
[----:B------:R-:W-:Y:S01]  /*f290*/  FADD.FTZ R47, R37, R30 ;  /* 0x0000001e252f7221 */ /* 0x000fe20000010000 */
[----:B------:R-:W-:Y:S01]  /*f2a0*/  FADD.FTZ R50, R27, R50 ;  /* 0x000000321b327221 */ /* 0x000fe20000010000 */
[----:B------:R-:W0:Y:S01]  /*f2b0*/  MUFU.EX2 R45, R45 ;  /* 0x0000002d002d7308 */ /* 0x000e220000000800 */
[----:B------:R-:W-:Y:S01]  /*f2c0*/  F2FP.F16.F32.PACK_AB R132, R37, R132 ;  /* 0x000000842584723e */ /* 0x000fe200000000ff */
[----:B------:R-:W-:Y:S01]  /*f2d0*/  FADD.FTZ R30, R134, R47 ;  /* 0x0000002f861e7221 */ /* 0x000fe20000010000 */
[----:B------:R-:W-:Y:S01]  /*f2e0*/  FADD.FTZ R39, R135, R50 ;  /* 0x0000003287277221 */ /* 0x000fe20000010000 */
[C---:B------:R-:W-:Y:S01]  /*f2f0*/  F2FP.F16.F32.PACK_AB R135, R4.reuse, R135 ;  /* 0x000000870487723e */ /* 0x040fe200000000ff */
[----:B------:R-:W-:Y:S01]  /*f300*/  FMUL.FTZ R103, R103, R21 ;  /* 0x0000001567677220 */ /* 0x000fe20000410000 */
[C---:B------:R-:W-:Y:S01]  /*f310*/  FADD.FTZ R25, R33.reuse, R30 ;  /* 0x0000001e21197221 */ /* 0x040fe20000010000 */
[----:B------:R-:W-:Y:S01]  /*f320*/  FADD.FTZ R30, R4, R39 ;  /* 0x00000027041e7221 */ /* 0x000fe20000010000 */
[----:B------:R-:W1:Y:S01]  /*f330*/  MUFU.EX2 R79, R79 ;  /* 0x0000004f004f7308 */ /* 0x000e620000000800 */
[----:B------:R-:W-:Y:S01]  /*f340*/  F2FP.F16.F32.PACK_AB R134, R33, R134 ;  /* 0x000000862186723e */ /* 0x000fe200000000ff */
[----:B------:R-:W-:Y:S01]  /*f350*/  FADD.FTZ R25, R32, R25 ;  /* 0x0000001920197221 */ /* 0x000fe20000010000 */
[----:B------:R-:W-:Y:S01]  /*f360*/  FADD.FTZ R30, R129, R30 ;  /* 0x0000001e811e7221 */ /* 0x000fe20000010000 */
[C---:B------:R-:W-:Y:S01]  /*f370*/  F2FP.F16.F32.PACK_AB R129, R5.reuse, R129 ;  /* 0x000000810581723e */ /* 0x040fe200000000ff */
[----:B------:R-:W-:Y:S01]  /*f380*/  FMUL.FTZ R106, R106, R21 ;  /* 0x000000156a6a7220 */ /* 0x000fe20000410000 */
[----:B------:R-:W-:Y:S01]  /*f390*/  FADD.FTZ R25, R36, R25 ;  /* 0x0000001924197221 */ /* 0x000fe20000010000 */
[----:B------:R-:W-:Y:S01]  /*f3a0*/  FADD.FTZ R30, R5, R30 ;  /* 0x0000001e051e7221 */ /* 0x000fe20000010000 */
[----:B------:R-:W2:Y:S01]  /*f3b0*/  MUFU.EX2 R48, R48 ;  /* 0x0000003000307308 */ /* 0x000ea20000000800 */
[----:B0-----:R-:W-:Y:S01]  /*f3c0*/  F2FP.F16.F32.PACK_AB R126, R45, R44 ;  /* 0x0000002c2d7e723e */ /* 0x001fe200000000ff */
[----:B------:R-:W-:Y:S01]  /*f3d0*/  FADD.FTZ R20, R40, R25 ;  /* 0x0000001928147221 */ /* 0x000fe20000010000 */
[----:B------:R-:W-:Y:S01]  /*f3e0*/  FADD.FTZ R25, R131, R30 ;  /* 0x0000001e83197221 */ /* 0x000fe20000010000 */
[C---:B------:R-:W-:Y:S01]  /*f3f0*/  F2FP.F16.F32.PACK_AB R131, R46.reuse, R131 ;  /* 0x000000832e83723e */ /* 0x040fe200000000ff */
[----:B------:R-:W-:Y:S01]  /*f400*/  FMUL.FTZ R107, R107, R21 ;  /* 0x000000156b6b7220 */ /* 0x000fe20000410000 */
[----:B------:R-:W-:Y:S01]  /*f410*/  FADD.FTZ R35, R41, R20 ;  /* 0x0000001429237221 */ /* 0x000fe20000010000 */
[----:B------:R-:W-:Y:S01]  /*f420*/  FADD.FTZ R8, R46, R25 ;  /* 0x000000192e087221 */ /* 0x000fe20000010000 */
[----:B------:R-:W0:Y:S01]  /*f430*/  MUFU.EX2 R82, R82 ;  /* 0x0000005200527308 */ /* 0x000e220000000800 */
[----:B-1----:R-:W-:Y:S01]  /*f440*/  F2FP.F16.F32.PACK_AB R127, R79, R78 ;  /* 0x0000004e4f7f723e */ /* 0x002fe200000000ff */
[----:B------:R-:W-:Y:S01]  /*f450*/  FADD.FTZ R20, R28, R35 ;  /* 0x000000231c147221 */ /* 0x000fe20000010000 */
[----:B------:R-:W-:Y:S01]  /*f460*/  FADD.FTZ R8, R125, R8 ;  /* 0x000000087d087221 */ /* 0x000fe20000010000 */
[----:B------:R-:W-:Y:S01]  /*f470*/  F2FP.F16.F32.PACK_AB R125, R31, R125 ;  /* 0x0000007d1f7d723e */ /* 0x000fe200000000ff */
[-C--:B------:R-:W-:Y:S01]  /*f480*/  FMUL.FTZ R110, R110, R21.reuse ;  /* 0x000000156e6e7220 */ /* 0x080fe20000410000 */
[----:B------:R-:W-:Y:S01]  /*f490*/  FADD.FTZ R25, R29, R20 ;  /* 0x000000141d197221 */ /* 0x000fe20000010000 */
[----:B------:R-:W-:Y:S01]  /*f4a0*/  FADD.FTZ R27, R31, R8 ;  /* 0x000000081f1b7221 */ /* 0x000fe20000010000 */
[----:B------:R-:W1:Y:S01]  /*f4b0*/  MUFU.EX2 R49, R49 ;  /* 0x0000003100317308 */ /* 0x000e620000000800 */
[-C--:B------:R-:W-:Y:S01]  /*f4c0*/  FMUL.FTZ R111, R111, R21.reuse ;  /* 0x000000156f6f7220 */ /* 0x080fe20000410000 */
[----:B------:R-:W-:Y:S01]  /*f4d0*/  FADD.FTZ R4, R44, R25 ;  /* 0x000000192c047221 */ /* 0x000fe20000010000 */
[----:B------:R-:W-:Y:S01]  /*f4e0*/  FADD.FTZ R8, R78, R27 ;  /* 0x0000001b4e087221 */ /* 0x000fe20000010000 */
[-C--:B------:R-:W-:Y:S01]  /*f4f0*/  FMUL.FTZ R114, R114, R21.reuse ;  /* 0x0000001572727220 */ /* 0x080fe20000410000 */
[-C--:B------:R-:W-:Y:S01]  /*f500*/  FMUL.FTZ R115, R115, R21.reuse ;  /* 0x0000001573737220 */ /* 0x080fe20000410000 */
[----:B------:R-:W-:Y:S01]  /*f510*/  FADD.FTZ R5, R45, R4 ;  /* 0x000000042d057221 */ /* 0x000fe20000010000 */
[----:B------:R-:W-:Y:S01]  /*f520*/  FADD.FTZ R25, R79, R8 ;  /* 0x000000084f197221 */ /* 0x000fe20000010000 */
[----:B------:R-:W3:Y:S01]  /*f530*/  MUFU.EX2 R83, R83 ;  /* 0x0000005300537308 */ /* 0x000ee20000000800 */
[-C--:B------:R-:W-:Y:S01]  /*f540*/  FMUL.FTZ R118, R118, R21.reuse ;  /* 0x0000001576767220 */ /* 0x080fe20000410000 */
[----:B--2---:R-:W-:Y:S01]  /*f550*/  FADD.FTZ R4, R48, R5 ;  /* 0x0000000530047221 */ /* 0x004fe20000010000 */
[----:B0-----:R-:W-:Y:S01]  /*f560*/  FADD.FTZ R8, R82, R25 ;  /* 0x0000001952087221 */ /* 0x001fe20000010000 */
[----:B------:R-:W-:Y:S01]  /*f570*/  FMUL.FTZ R119, R119, R21 ;  /* 0x0000001577777220 */ /* 0x000fe20000410000 */
[----:B------:R-:W-:-:S02]  /*f580*/  IMAD.MOV.U32 R153, RZ, RZ, R18 ;  /* 0x000000ffff997224 */ /* 0x000fc400078e0012 */
[----:B------:R-:W-:Y:S01]  /*f590*/  IMAD.MOV.U32 R15, RZ, RZ, R3 ;  /* 0x000000ffff0f7224 */ /* 0x000fe200078e0003 */
[----:B------:R-:W0:Y:S01]  /*f5a0*/  MUFU.EX2 R52, R84 ;  /* 0x0000005400347308 */ /* 0x000e220000000800 */
[C---:B-1----:R-:W-:Y:S01]  /*f5b0*/  FADD.FTZ R5, R49.reuse, R4 ;  /* 0x0000000431057221 */ /* 0x042fe20000010000 */
[----:B------:R-:W-:-:S06]  /*f5c0*/  F2FP.F16.F32.PACK_AB R120, R49, R48 ;  /* 0x000000303178723e */ /* 0x000fcc00000000ff */
[----:B------:R-:W1:Y:S01]  /*f5d0*/  MUFU.EX2 R123, R86 ;  /* 0x00000056007b7308 */ /* 0x000e620000000800 */
[C---:B---3--:R-:W-:Y:S01]  /*f5e0*/  FADD.FTZ R8, R83.reuse, R8 ;  /* 0x0000000853087221 */ /* 0x048fe20000010000 */
[----:B------:R-:W-:-:S06]  /*f5f0*/  F2FP.F16.F32.PACK_AB R121, R83, R82 ;  /* 0x000000525379723e */ /* 0x000fcc00000000ff */
[----:B------:R-:W2:Y:S01]  /*f600*/  MUFU.EX2 R57, R57 ;  /* 0x0000003900397308 */ /* 0x000ea20000000800 */
[----:B0-----:R-:W-:Y:S01]  /*f610*/  FADD.FTZ R5, R52, R5 ;  /* 0x0000000534057221 */ /* 0x001fe20000010000 */
[----:B------:R-:W-:-:S03]  /*f620*/  F2FP.F16.F32.PACK_AB R122, R14, R52 ;  /* 0x000000340e7a723e */ /* 0x000fc600000000ff */
[----:B------:R-:W-:Y:S01]  /*f630*/  FADD.FTZ R5, R14, R5 ;  /* 0x000000050e057221 */ /* 0x000fe20000010000 */
[----:B------:R-:W-:Y:S02]  /*f640*/  IMAD.MOV.U32 R14, RZ, RZ, R9 ;  /* 0x000000ffff0e7224 */ /* 0x000fe400078e0009 */
[----:B-1----:R-:W-:-:S04]  /*f650*/  FADD.FTZ R8, R123, R8 ;  /* 0x000000087b087221 */ /* 0x002fc80000010000 */
[C---:B--2---:R-:W-:Y:S01]  /*f660*/  FADD.FTZ R4, R57.reuse, R8 ;  /* 0x0000000839047221 */ /* 0x044fe20000010000 */
[----:B------:R-:W-:Y:S01]  /*f670*/  F2FP.F16.F32.PACK_AB R123, R57, R123 ;  /* 0x0000007b397b723e */ /* 0x000fe200000000ff */
[----:B------:R-:W-:Y:S01]  /*f680*/  IMAD.MOV.U32 R8, RZ, RZ, R23 ;  /* 0x000000ffff087224 */ /* 0x000fe200078e0017 */
[----:B------:R-:W-:Y:S06]  /*f690*/  @P2 BRA `(.L_x_2029) ;  /* 0xffffffe000502947 */ /* 0x000fec000383ffff */
.L_x_2019:
[----:B------:R-:W-:Y:S05]  /*f6a0*/  WARPSYNC.ALL ;  /* 0x0000000000007948 */ /* 0x000fea0003800000 */
[----:B------:R-:W-:Y:S06]  /*f6b0*/  BAR.ARV 0x8, 0x1a0 ;  /* 0x0206800000007b1d */ /* 0x000fec0000002000 */
[----:B------:R-:W-:Y:S05]  /*f6c0*/  @!P0 BRA `(.L_x_2030) ;  /* 0x0000000000048947 */ /* 0x000fea0003800000 */
[----:B------:R-:W-:Y:S01]  /*f6d0*/  BPT.TRAP 0x1 ;  /* 0x000000040000795c */ /* 0x000fe20000300000 */
.L_x_2030:
[----:B------:R-:W-:Y:S01]  /*f6e0*/  IMAD R13, R18, 0x8, R2 ;  /* 0x00000008120d7824 */ /* 0x000fe200078e0202 */
[----:B------:R-:W-:-:S04]  /*f6f0*/  SHF.L.U32 R6, R23, 0x1f, RZ ;  /* 0x0000001f17067819 */ /* 0x000fc800000006ff */
[----:B------:R0:W1:Y:S01]  /*f700*/  SYNCS.PHASECHK.TRANS64.TRYWAIT P2, [R13+URZ+0x16850], R6 ;  /* 0x016850060d0075a7 */ /* 0x000062000804017f */
[----:B------:R-:W-:Y:S05]  /*f710*/  @!P0 BRA `(.L_x_2031) ;  /* 0x0000000000048947 */ /* 0x000fea0003800000 */
[----:B------:R-:W-:Y:S01]  /*f720*/  BPT.TRAP 0x1 ;  /* 0x000000040000795c */ /* 0x000fe20000300000 */
.L_x_2031:
[----:B------:R-:W-:-:S05]  /*f730*/  VIADD R2, R2, 0x400 ;  /* 0x0000040002027836 */ /* 0x000fca0000000000 */
[----:B------:R-:W-:-:S04]  /*f740*/  SHF.R.U32.HI R2, RZ, 0x4, R2 ;  /* 0x00000004ff027819 */ /* 0x000fc80000011602 */
[----:B------:R-:W-:Y:S01]  /*f750*/  LOP3.LUT R7, R2, 0x3fff, RZ, 0xc0, !PT ;  /* 0x00003fff02077812 */ /* 0x000fe200078ec0ff */
[----:B-1----:R-:W-:Y:S06]  /*f760*/  @P2 BRA `(.L_x_2032) ;  /* 0x0000000000082947 */ /* 0x002fec0003800000 */
[----:B------:R-:W1:Y:S02]  /*f770*/  SYNCS.PHASECHK.TRANS64.TRYWAIT P0, [R13+URZ+0x16850], R6 ;  /* 0x016850060d0075a7 */ /* 0x000e64000800017f */
[----:B-1----:R-:W-:Y:S05]  /*f780*/  @!P0 BRA `(.L_x_2033) ;  /* 0x0000007c00888947 */ /* 0x002fea0003800000 */
.L_x_2032:
[----:B01----:R-:W-:Y:S01]  /*f790*/  LEA R6, R18, R7, 0xa ;  /* 0x0000000712067211 */ /* 0x003fe200078e50ff */
[----:B------:R-:W-:Y:S01]  /*f7a0*/  IMAD.MOV.U32 R7, RZ, RZ, 0x40000040 ;  /* 0x40000040ff077424 */ /* 0x000fe200078e00ff */
[----:B------:R-:W-:Y:S05]  /*f7b0*/  WARPSYNC.ALL ;  /* 0x0000000000007948 */ /* 0x000fea0003800000 */
[C---:B------:R-:W-:Y:S01]  /*f7c0*/  R2UR UR6, R6.reuse ;  /* 0x00000000060672ca */ /* 0x040fe200000e0000 */
[----:B------:R-:W2:Y:S01]  /*f7d0*/  LDL.LU R20, [R1+0x38] ;  /* 0x0000380001147983 */ /* 0x000ea20000300800 */
[----:B------:R-:W-:Y:S01]  /*f7e0*/  R2UR UR7, R7 ;  /* 0x00000000070772ca */ /* 0x000fe200000e0000 */
[----:B------:R-:W-:Y:S01]  /*f7f0*/  WARPGROUP.ARRIVE ;  /* 0x00000000000079c5 */ /* 0x000fe20000000000 */
[----:B------:R-:W-:Y:S01]  /*f800*/  VIADD R10, R6, 0x80 ;  /* 0x00000080060a7836 */ /* 0x000fe20000000000 */
[----:B------:R-:W0:Y:S01]  /*f810*/  SHFL.BFLY PT, R2, R5, 0x2, 0x1f ;  /* 0x0c401f0005027f89 */ /* 0x000e2200000e0000 */
[----:B------:R-:W-:Y:S01]  /*f820*/  IMAD.MOV.U32 R11, RZ, RZ, 0x40000040 ;  /* 0x40000040ff0b7424 */ /* 0x000fe200078e00ff */
[----:B------:R-:W-:Y:S01]  /*f830*/  MOV R28, 0xff800000 ;  /* 0xff800000001c7802 */ /* 0x000fe20000000f00 */
[----:B------:R-:W-:-:S02]  /*f840*/  IMAD.MOV.U32 R7, RZ, RZ, 0x40000040 ;  /* 0x40000040ff077424 */ /* 0x000fc400078e00ff */
[----:B------:R-:W-:Y:S02]  /*f850*/  VIADD R18, R18, 0x1 ;  /* 0x0000000112127836 */ /* 0x000fe40000000000 */
[----:B------:R-:W-:Y:S02]  /*f860*/  @!P1 VIADD R8, R13, 0x16860 ;  /* 0x000168600d089836 */ /* 0x000fe40000000000 */
[----:B------:R-:W-:Y:S01]  /*f870*/  IMAD.MOV.U32 R21, RZ, RZ, -0x800000 ;  /* 0xff800000ff157424 */ /* 0x000fe200078e00ff */
[----:B------:R-:W-:Y:S01]  /*f880*/  HGMMA.64x64x16.F32 R88, R148, gdesc[UR4].tnspB, R88, gsb0 ;  /* 0x40e0000494587df0 */ /* 0x000fe20008000858 */
[----:B------:R-:W-:Y:S01]  /*f890*/  R2UR UR6, R10 ;  /* 0x000000000a0672ca */ /* 0x000fe200000e0000 */
[----:B------:R-:W-:Y:S01]  /*f8a0*/  VIADD R10, R6, 0x100 ;  /* 0x00000100060a7836 */ /* 0x000fe20000000000 */
[----:B------:R-:W-:Y:S01]  /*f8b0*/  R2UR UR7, R11 ;  /* 0x000000000b0772ca */ /* 0x000fe200000e0000 */
[----:B------:R-:W-:Y:S01]  /*f8c0*/  IMAD.MOV.U32 R11, RZ, RZ, 0x40000040 ;  /* 0x40000040ff0b7424 */ /* 0x000fe200078e00ff */
[----:B------:R-:W-:-:S02]  /*f8d0*/  ISETP.NE.AND P0, PT, R18, 0x2, PT ;  /* 0x000000021200780c */ /* 0x000fc40003f05270 */
[----:B------:R-:W-:Y:S02]  /*f8e0*/  @!P1 PRMT R8, RZ, 0x654, R8 ;  /* 0x00000654ff089816 */ /* 0x000fe40000000008 */
[----:B------:R-:W-:Y:S01]  /*f8f0*/  SEL R18, R18, RZ, P0 ;  /* 0x000000ff12127207 */ /* 0x000fe20000000000 */
[----:B0-----:R-:W-:Y:S01]  /*f900*/  FADD.FTZ R2, R2, R5 ;  /* 0x0000000502027221 */ /* 0x001fe20000010000 */
[----:B------:R-:W-:Y:S02]  /*f910*/  WARPGROUP.DEPBAR.LE gsb0, 0x0 ;  /* 0x00008000000079c5 */ /* 0x000fe40000010000 */
[----:B------:R-:W-:-:S06]  /*f920*/  WARPGROUP.ARRIVE ;  /* 0x00000000000079c5 */ /* 0x000fcc0000000000 */
        /* <DEDUP_REMOVED lines=27> */
[----:B------:R-:W-:Y:S01]  /*fae0*/  IMAD.MOV.U32 R11, RZ, RZ, 0x40000040 ;  /* 0x40000040ff0b7424 */ /* 0x000fe200078e00ff */
[----:B------:R-:W-:Y:S01]  /*faf0*/  IADD3 R6, R6, 0x380, RZ ;  /* 0x0000038006067810 */ /* 0x000fe20007ffe0ff */
[----:B------:R-:W-:Y:S02]  /*fb00*/  WARPGROUP.DEPBAR.LE gsb0, 0x0 ;  /* 0x00008000000079c5 */ /* 0x000fe40000010000 */
[----:B------:R-:W-:-:S08]  /*fb10*/  WARPGROUP.ARRIVE ;  /* 0x00000000000079c5 */ /* 0x000fd00000000000 */
[----:B------:R-:W-:Y:S01]  /*fb20*/  HGMMA.64x64x16.F32 R88, R128, gdesc[UR4].tnspB, R88, gsb0 ;  /* 0x40e0000480587df0 */ /* 0x000fe20008000858 */
[----:B------:R-:W-:Y:S02]  /*fb30*/  R2UR UR6, R10 ;  /* 0x000000000a0672ca */ /* 0x000fe400000e0000 */
[----:B------:R-:W-:Y:S02]  /*fb40*/  R2UR UR7, R11 ;  /* 0x000000000b0772ca */ /* 0x000fe400000e0000 */
[----:B------:R-:W0:Y:S02]  /*fb50*/  SHFL.BFLY PT, R11, R4, 0x2, 0x1f ;  /* 0x0c401f00040b7f89 */ /* 0x000e2400000e0000 */
[----:B0-----:R-:W-:Y:S01]  /*fb60*/  FADD.FTZ R11, R11, R4 ;  /* 0x000000040b0b7221 */ /* 0x001fe20000010000 */
[----:B------:R-:W-:-:S04]  /*fb70*/  SEL R4, RZ, 0x1, P0 ;  /* 0x00000001ff047807 */ /* 0x000fc80000000000 */
[----:B------:R-:W-:Y:S01]  /*fb80*/  LOP3.LUT R23, R23, R4, RZ, 0x3c, !PT ;  /* 0x0000000417177212 */ /* 0x000fe200078e3cff */
        /* <DEDUP_REMOVED lines=8> */
[----:B------:R-:W-:-:S02]  /*fc10*/  IMAD.MOV.U32 R6, RZ, RZ, RZ ;  /* 0x000000ffff067224 */ /* 0x000fc400078e00ff */
[----:B-1----:R-:W-:Y:S02]  /*fc20*/  FADD.FTZ R10, R2, R7 ;  /* 0x00000007020a7221 */ /* 0x002fe40000010000 */
[----:B------:R-:W-:Y:S01]  /*fc30*/  FSETP.NE.FTZ.AND P3, PT, R15, RZ, PT ;  /* 0x000000ff0f00720b */ /* 0x000fe20003f75000 */
[----:B------:R-:W-:Y:S02]  /*fc40*/  IMAD.MOV.U32 R2, RZ, RZ, RZ ;  /* 0x000000ffff027224 */ /* 0x000fe400078e00ff */
[----:B------:R-:W-:-:S10]  /*fc50*/  FSETP.NE.FTZ.AND P2, PT, R10, RZ, PT ;  /* 0x000000ff0a00720b */ /* 0x000fd40003f55000 */
[----:B------:R-:W0:Y:S01]  /*fc60*/  @P3 MUFU.LG2 R7, R15 ;  /* 0x0000000f00073308 */ /* 0x000e220000000c00 */
[C---:B------:R-:W-:Y:S02]  /*fc70*/  @P3 FMUL.FTZ R11, R0.reuse, 0.69314718246459960938 ;  /* 0x3f317218000b3820 */ /* 0x040fe40000410000 */
[----:B------:R-:W-:-:S05]  /*fc80*/  @P2 FMUL.FTZ R4, R0, 0.69314718246459960938 ;  /* 0x3f31721800042820 */ /* 0x000fca0000410000 */
        /* <DEDUP_REMOVED lines=44> */
[----:B---3--:R-:W-:-:S07]  /*ff50*/  FMUL.FTZ R119, R119, R6 ;  /* 0x0000000677777220 */ /* 0x008fce0000410000 */
.L_x_1958:
[----:B------:R-:W2:Y:S01]  /*ff60*/  LDL R59, [R1+0x2c] ;  /* 0x00002c00013b7983 */ /* 0x000ea20000100800 */
[----:B------:R-:W-:Y:S05]  /*ff70*/  WARPSYNC.ALL ;  /* 0x0000000000007948 */ /* 0x000fea0003800000 */
[----:B------:R-:W0:Y:S01]  /*ff80*/  S2R R4, SR_TID.X ;  /* 0x0000000000047919 */ /* 0x000e220000002100 */
[----:B------:R-:W3:Y:S01]  /*ff90*/  S2UR UR5, SR_CgaCtaId ;  /* 0x00000000000579c3 */ /* 0x000ee20000008800 */
[----:B------:R-:W-:Y:S01]  /*ffa0*/  UMOV UR4, 0x400 ;  /* 0x0000040000047882 */ /* 0x000fe20000000000 */
[----:B------:R-:W-:Y:S01]  /*ffb0*/  BSSY B0, `(.L_x_2034) ;  /* 0x0000185000007945 */ /* 0x000fe20003800000 */
[----:B---3--:R-:W-:-:S06]  /*ffc0*/  ULEA UR4, UR5, UR4, 0x18 ;  /* 0x0000000405047291 */ /* 0x008fcc000f8ec03f */
[----:B------:R-:W-:Y:S01]  /*ffd0*/  IMAD.U32 R2, RZ, RZ, UR4 ;  /* 0x00000004ff027e24 */ /* 0x000fe2000f8e00ff */
[----:B------:R-:W-:Y:S01]  /*ffe0*/  BAR.SYNC.DEFER_BLOCKING 0x5, 0x1a0 ;  /* 0x0146800000007b1d */ /* 0x000fe20000010000 */
[----:B0-----:R-:W-:-:S05]  /*fff0*/  VIADD R60, R4, 0xffffff80 ;  /* 0xffffff80043c7836 */ /* 0x001fca0000000000 */
[----:B------:R-:W-:-:S04]  /*10000*/  SHF.R.S32.HI R4, RZ, 0x1f, R60 ;  /* 0x0000001fff047819 */ /* 0x000fc8000001143c */
[----:B------:R-:W-:-:S04]  /*10010*/  LEA.HI R4, R4, R60, RZ, 0x3 ;  /* 0x0000003c04047211 */ /* 0x000fc800078f18ff */
[----:B------:R-:W-:Y:S01]  /*10020*/  SHF.R.S32.HI R20, RZ, 0x3, R4 ;  /* 0x00000003ff147819 */ /* 0x000fe20000011404 */
[----:B------:R0:W3:Y:S01]  /*10030*/  LDS.128 R152, [R2+0x168d0] ;  /* 0x0168d00002987984 */ /* 0x0000e20000000c00 */
[----:B------:R-:W-:Y:S06]  /*10040*/  BAR.ARV 0x4, 0x1a0 ;  /* 0x0106800000007b1d */ /* 0x000fec0000002000 */
[----:B--2---:R-:W-:Y:S01]  /*10050*/  SHF.R.S32.HI R56, RZ, 0x1f, R59 ;  /* 0x0000001fff387819 */ /* 0x004fe2000001143b */
[----:B------:R-:W-:-:S03]  /*10060*/  IMAD.SHL.U32 R58, R59, 0x4, RZ ;  /* 0x000000043b3a7824 */ /* 0x000fc600078e00ff */
[----:B------:R-:W-:Y:S01]  /*10070*/  SHF.L.U64.HI R57, R59, 0x2, R56 ;  /* 0x000000023b397819 */ /* 0x000fe20000010238 */
[----:B0--3--:R-:W-:Y:S06]  /*10080*/  @P1 BRA `(.L_x_2035) ;  /* 0x0000000c00a01947 */ /* 0x009fec0003800000 */
[----:B------:R-:W1:Y:S01]  /*10090*/  LDL R6, [R1+0x44] ;  /* 0x0000440001067983 */ /* 0x000e620000100800 */
[----:B------:R-:W0:Y:S01]  /*100a0*/  S2R R5, SR_SWINHI ;  /* 0x0000000000057919 */ /* 0x000e220000002f00 */
[----:B------:R-:W-:Y:S05]  /*100b0*/  WARPSYNC.ALL ;  /* 0x0000000000007948 */ /* 0x000fea0003800000 */
[----:B------:R-:W-:Y:S01]  /*100c0*/  F2FP.F16.F32.PACK_AB R12, R12, R49 ;  /* 0x000000310c0c723e */ /* 0x000fe200000000ff */
[----:B------:R-:W-:Y:S01]  /*100d0*/  ULDC.64 UR4, c[0x0][0xbd8] ;  /* 0x0002f60000047ab9 */ /* 0x000fe20000000a00 */
[----:B------:R-:W-:Y:S01]  /*100e0*/  F2FP.F16.F32.PACK_AB R13, R13, R52 ;  /* 0x000000340d0d723e */ /* 0x000fe200000000ff */
[----:B------:R-:W2:Y:S01]  /*100f0*/  LDL R60, [R1+0x30] ;  /* 0x00003000013c7983 */ /* 0x000ea20000100800 */
[----:B-----5:R-:W-:-:S02]  /*10100*/  MOV R24, R2 ;  /* 0x0000000200187202 */ /* 0x020fc40000000f00 */
[----:B0-----:R-:W-:Y:S02]  /*10110*/  MOV R25, R5 ;  /* 0x0000000500197202 */ /* 0x001fe40000000f00 */
[----:B------:R-:W-:Y:S02]  /*10120*/  F2FP.F16.F32.PACK_AB R14, R14, R47 ;  /* 0x0000002f0e0e723e */ /* 0x000fe400000000ff */
[----:B------:R-:W-:Y:S01]  /*10130*/  F2FP.F16.F32.PACK_AB R15, R15, R50 ;  /* 0x000000320f0f723e */ /* 0x000fe200000000ff */
[----:B------:R-:W-:Y:S01]  /*10140*/  BAR.SYNC.DEFER_BLOCKING 0x1, 0x180 ;  /* 0x0046000000007b1d */ /* 0x000fe20000010000 */
[----:B-1----:R-:W-:-:S03]  /*10150*/  IMAD.WIDE R10, R6, 0x2, R24 ;  /* 0x00000002060a7825 */ /* 0x002fc600078e0218 */
[C---:B------:R-:W-:Y:S02]  /*10160*/  IADD3 R51, P2, R10.reuse, 0x20, RZ ;  /* 0x000000200a337810 */ /* 0x040fe40007f5e0ff */
[C---:B------:R-:W-:Y:S02]  /*10170*/  LOP3.LUT R9, R10.reuse, 0x380, RZ, 0xc0, !PT ;  /* 0x000003800a097812 */ /* 0x040fe400078ec0ff */
[C---:B------:R-:W-:Y:S02]  /*10180*/  IADD3 R55, P0, R10.reuse, 0x60, RZ ;  /* 0x000000600a377810 */ /* 0x040fe40007f1e0ff */
[----:B------:R-:W-:Y:S02]  /*10190*/  IADD3 R53, P1, R10, 0x40, RZ ;  /* 0x000000400a357810 */ /* 0x000fe40007f3e0ff */
[----:B------:R-:W-:Y:S02]  /*101a0*/  LOP3.LUT R4, R51, 0x380, RZ, 0xc0, !PT ;  /* 0x0000038033047812 */ /* 0x000fe400078ec0ff */
[----:B------:R-:W-:-:S02]  /*101b0*/  SHF.R.U64 R9, R9, 0x3, RZ ;  /* 0x0000000309097819 */ /* 0x000fc400000012ff */
[----:B------:R-:W-:Y:S02]  /*101c0*/  LOP3.LUT R6, R53, 0x380, RZ, 0xc0, !PT ;  /* 0x0000038035067812 */ /* 0x000fe400078ec0ff */
[----:B------:R-:W-:Y:S02]  /*101d0*/  LOP3.LUT R54, R55, 0x380, RZ, 0xc0, !PT ;  /* 0x0000038037367812 */ /* 0x000fe400078ec0ff */
[----:B------:R-:W-:Y:S02]  /*101e0*/  SHF.R.U64 R4, R4, 0x3, RZ ;  /* 0x0000000304047819 */ /* 0x000fe400000012ff */
[----:B------:R-:W-:Y:S02]  /*101f0*/  LOP3.LUT R10, R9, R10, RZ, 0x3c, !PT ;  /* 0x0000000a090a7212 */ /* 0x000fe400078e3cff */
[----:B------:R-:W-:Y:S02]  /*10200*/  SHF.R.U64 R6, R6, 0x3, RZ ;  /* 0x0000000306067819 */ /* 0x000fe400000012ff */
[----:B------:R-:W-:Y:S01]  /*10210*/  SHF.R.U64 R54, R54, 0x3, RZ ;  /* 0x0000000336367819 */ /* 0x000fe200000012ff */
[--C-:B------:R-:W-:Y:S01]  /*10220*/  IMAD.X R5, RZ, RZ, R11.reuse, P0 ;  /* 0x000000ffff057224 */ /* 0x100fe200000e060b */
[----:B------:R-:W-:Y:S01]  /*10230*/  LOP3.LUT R8, R4, R51, RZ, 0x3c, !PT ;  /* 0x0000003304087212 */ /* 0x000fe200078e3cff */
[----:B------:R-:W-:Y:S01]  /*10240*/  IMAD.X R7, RZ, RZ, R11, P1 ;  /* 0x000000ffff077224 */ /* 0x000fe200008e060b */
[----:B------:R-:W-:-:S02]  /*10250*/  LOP3.LUT R6, R6, R53, RZ, 0x3c, !PT ;  /* 0x0000003506067212 */ /* 0x000fc400078e3cff */
[----:B------:R-:W-:Y:S02]  /*10260*/  LOP3.LUT R4, R54, R55, RZ, 0x3c, !PT ;  /* 0x0000003736047212 */ /* 0x000fe400078e3cff */
[----:B------:R-:W-:Y:S02]  /*10270*/  MOV R10, R10 ;  /* 0x0000000a000a7202 */ /* 0x000fe40000000f00 */
[----:B------:R-:W-:Y:S02]  /*10280*/  IADD3.X R9, RZ, R11, RZ, P2, !PT ;  /* 0x0000000bff097210 */ /* 0x000fe400017fe4ff */
[----:B------:R-:W-:Y:S01]  /*10290*/  MOV R49, R6 ;  /* 0x0000000600317202 */ /* 0x000fe20000000f00 */
[----:B------:R0:W-:Y:S01]  /*102a0*/  STSM.16.M88.4 [R10], R12 ;  /* 0x0000000c0a007844 */ /* 0x0001e20000000200 */
[----:B------:R-:W-:Y:S02]  /*102b0*/  MOV R47, R4 ;  /* 0x00000004002f7202 */ /* 0x000fe40000000f00 */
[----:B------:R-:W-:-:S02]  /*102c0*/  MOV R50, R8 ;  /* 0x0000000800327202 */ /* 0x000fc40000000f00 */
[----:B------:R-:W-:Y:S02]  /*102d0*/  F2FP.F16.F32.PACK_AB R4, R45, R48 ;  /* 0x000000302d04723e */ /* 0x000fe400000000ff */
[----:B------:R-:W-:Y:S02]  /*102e0*/  F2FP.F16.F32.PACK_AB R5, R43, R46 ;  /* 0x0000002e2b05723e */ /* 0x000fe400000000ff */
[----:B------:R-:W-:Y:S02]  /*102f0*/  F2FP.F16.F32.PACK_AB R6, R41, R44 ;  /* 0x0000002c2906723e */ /* 0x000fe400000000ff */
[----:B------:R-:W-:Y:S02]  /*10300*/  F2FP.F16.F32.PACK_AB R7, R39, R42 ;  /* 0x0000002a2707723e */ /* 0x000fe400000000ff */
[----:B------:R-:W-:Y:S02]  /*10310*/  F2FP.F16.F32.PACK_AB R8, R37, R40 ;  /* 0x000000282508723e */ /* 0x000fe400000000ff */
[----:B------:R-:W-:-:S02]  /*10320*/  F2FP.F16.F32.PACK_AB R9, R35, R38 ;  /* 0x000000262309723e */ /* 0x000fc400000000ff */
[----:B0-----:R-:W-:Y:S02]  /*10330*/  F2FP.F16.F32.PACK_AB R10, R33, R36 ;  /* 0x00000024210a723e */ /* 0x001fe400000000ff */
[----:B------:R-:W-:Y:S02]  /*10340*/  F2FP.F16.F32.PACK_AB R11, R31, R34 ;  /* 0x000000221f0b723e */ /* 0x000fe400000000ff */
[----:B------:R-:W-:Y:S02]  /*10350*/  F2FP.F16.F32.PACK_AB R12, R29, R30 ;  /* 0x0000001e1d0c723e */ /* 0x000fe400000000ff */
[----:B------:R-:W-:Y:S02]  /*10360*/  F2FP.F16.F32.PACK_AB R13, R27, R32 ;  /* 0x000000201b0d723e */ /* 0x000fe400000000ff */
[----:B------:R-:W-:Y:S02]  /*10370*/  F2FP.F16.F32.PACK_AB R14, R3, R26 ;  /* 0x0000001a030e723e */ /* 0x000fe400000000ff */
[----:B------:R-:W-:-:S02]  /*10380*/  F2FP.F16.F32.PACK_AB R15, R119, R0 ;  /* 0x00000000770f723e */ /* 0x000fc400000000ff */
[----:B------:R-:W-:Y:S02]  /*10390*/  ISETP.NE.U32.AND P0, PT, RZ, UR4, PT ;  /* 0x00000004ff007c0c */ /* 0x000fe4000bf05070 */
[----:B------:R-:W-:Y:S01]  /*103a0*/  IADD3 R30, P1, R58, UR4, RZ ;  /* 0x000000043a1e7c10 */ /* 0x000fe2000ff3e0ff */
[----:B------:R0:W-:Y:S01]  /*103b0*/  STSM.16.M88.4 [R50], R4 ;  /* 0x0000000432007844 */ /* 0x0001e20000000200 */
[----:B------:R-:W-:Y:S02]  /*103c0*/  ISETP.NE.AND.EX P0, PT, RZ, UR5, PT, P0 ;  /* 0x00000005ff007c0c */ /* 0x000fe4000bf05300 */
[----:B------:R-:W-:Y:S01]  /*103d0*/  IADD3.X R31, R57, UR5, RZ, P1, !PT ;  /* 0x00000005391f7c10 */ /* 0x000fe20008ffe4ff */
[----:B------:R0:W-:Y:S01]  /*103e0*/  STSM.16.M88.4 [R49], R8 ;  /* 0x0000000831007844 */ /* 0x0001e20000000200 */
[----:B------:R-:W-:-:S03]  /*103f0*/  ULDC.64 UR4, c[0x0][0xbe0] ;  /* 0x0002f80000047ab9 */ /* 0x000fc60000000a00 */
[----:B------:R0:W-:Y:S01]  /*10400*/  STSM.16.M88.4 [R47], R12 ;  /* 0x0000000c2f007844 */ /* 0x0001e20000000200 */
[----:B------:R-:W-:Y:S01]  /*10410*/  BAR.SYNC.DEFER_BLOCKING 0x1, 0x180 ;  /* 0x0046000000007b1d */ /* 0x000fe20000010000 */
[----:B------:R-:W-:-:S04]  /*10420*/  ISETP.NE.U32.AND P1, PT, RZ, UR4, PT ;  /* 0x00000004ff007c0c */ /* 0x000fc8000bf25070 */
[----:B------:R-:W-:Y:S01]  /*10430*/  ISETP.NE.AND.EX P1, PT, RZ, UR5, PT, P1 ;  /* 0x00000005ff007c0c */ /* 0x000fe2000bf25310 */
[----:B------:R-:W-:-:S12]  /*10440*/  IMAD.MOV.U32 R3, RZ, RZ, RZ ;  /* 0x000000ffff037224 */ /* 0x000fd800078e00ff */
[----:B------:R-:W-:Y:S01]  /*10450*/  @P1 IADD3 R26, P2, R58, UR4, RZ ;  /* 0x000000043a1a1c10 */ /* 0x000fe2000ff5e0ff */
[----:B------:R-:W-:Y:S02]  /*10460*/  ULDC UR4, c[0x0][0xa88] ;  /* 0x0002a20000047ab9 */ /* 0x000fe40000000800 */
[----:B------:R-:W-:Y:S01]  /*10470*/  IMAD.U32 R0, RZ, RZ, UR4 ;  /* 0x00000004ff007e24 */ /* 0x000fe2000f8e00ff */
[----:B------:R-:W-:Y:S01]  /*10480*/  @P1 IADD3.X R27, R57, UR5, RZ, P2, !PT ;  /* 0x00000005391b1c10 */ /* 0x000fe200097fe4ff */
[----:B------:R-:W3:Y:S04]  /*10490*/  @P0 LDG.E R3, desc[UR40][R30.64] ;  /* 0x000000281e030981 */ /* 0x000ee8000c1e1900 */
[----:B------:R0:W5:Y:S01]  /*104a0*/  @P1 LDG.E R0, desc[UR40][R26.64] ;  /* 0x000000281a001981 */ /* 0x000162000c1e1900 */
[----:B--2---:R-:W-:-:S02]  /*104b0*/  SHF.R.S32.HI R29, RZ, 0x1f, R60 ;  /* 0x0000001fff1d7819 */ /* 0x004fc4000001143c */
[----:B---3--:R-:W-:Y:S01]  /*104c0*/  SHF.R.S32.HI R34, RZ, 0x1f, R3 ;  /* 0x0000001fff227819 */ /* 0x008fe20000011403 */
[----:B0-----:R-:W-:Y:S06]  /*104d0*/  @P1 BRA `(.L_x_2036) ;  /* 0x0000000000101947 */ /* 0x001fec0003800000 */
[----:B------:R-:W-:Y:S05]  /*104e0*/  @!P0 BRA `(.L_x_2036) ;  /* 0x00000000000c8947 */ /* 0x000fea0003800000 */
[----:B------:R-:W2:Y:S04]  /*104f0*/  LDG.E R5, desc[UR40][R30.64] ;  /* 0x000000281e057981 */ /* 0x000ea8000c1e1900 */
[----:B-----5:R-:W2:Y:S02]  /*10500*/  LDG.E R0, desc[UR40][R30.64+0x4] ;  /* 0x000004281e007981 */ /* 0x020ea4000c1e1900 */
[----:B--2---:R-:W-:-:S07]  /*10510*/  IMAD.IADD R0, R0, 0x1, -R5 ;  /* 0x0000000100007824 */ /* 0x004fce00078e0a05 */
.L_x_2036:
[----:B------:R-:W2:Y:S01]  /*10520*/  LDL R9, [R1+0x28] ;  /* 0x0000280001097983 */ /* 0x000ea20000100800 */
[----:B------:R-:W-:-:S03]  /*10530*/  ULDC.64 UR4, c[0x0][0xb70] ;  /* 0x0002dc0000047ab9 */ /* 0x000fc60000000a00 */
[----:B------:R-:W3:Y:S01]  /*10540*/  LDL R38, [R1+0x34] ;  /* 0x0000340001267983 */ /* 0x000ee20000100800 */
[----:B------:R-:W-:Y:S02]  /*10550*/  IMAD.MOV.U32 R4, RZ, RZ, R3 ;  /* 0x000000ffff047224 */ /* 0x000fe400078e0003 */
[----:B------:R-:W-:Y:S01]  /*10560*/  IMAD.MOV.U32 R5, RZ, RZ, R34 ;  /* 0x000000ffff057224 */ /* 0x000fe200078e0022 */
[----:B------:R-:W2:Y:S01]  /*10570*/  LDL.LU R37, [R1+0x3c] ;  /* 0x00003c0001257983 */ /* 0x000ea20000300800 */
[----:B------:R-:W-:Y:S01]  /*10580*/  IMAD R6, R29, UR4, RZ ;  /* 0x000000041d067c24 */ /* 0x000fe2000f8e02ff */
[----:B------:R-:W-:Y:S01]  /*10590*/  SEL R36, R56, RZ, !P0 ;  /* 0x000000ff38247207 */ /* 0x000fe20004000000 */
[C---:B------:R-:W-:Y:S01]  /*105a0*/  IMAD.WIDE.U32 R4, R60.reuse, UR4, R4 ;  /* 0x000000043c047c25 */ /* 0x040fe2000f8e0004 */
[----:B------:R-:W0:Y:S01]  /*105b0*/  S2R R8, SR_TID.X ;  /* 0x0000000000087919 */ /* 0x000e220000002100 */
[----:B------:R-:W-:Y:S01]  /*105c0*/  SEL R35, R59, RZ, !P0 ;  /* 0x000000ff3b237207 */ /* 0x000fe20004000000 */
[----:B------:R-:W-:Y:S01]  /*105d0*/  ULDC.64 UR6, c[0x0][0xae0] ;  /* 0x0002b80000067ab9 */ /* 0x000fe20000000a00 */
[----:B------:R-:W-:Y:S01]  /*105e0*/  IMAD R7, R60, UR5, R6 ;  /* 0x000000053c077c24 */ /* 0x000fe2000f8e0206 */
[----:B------:R-:W-:-:S02]  /*105f0*/  ULDC.64 UR4, c[0x0][0xb78] ;  /* 0x0002de0000047ab9 */ /* 0x000fc40000000a00 */
[----:B------:R-:W-:Y:S02]  /*10600*/  IMAD R6, R36, UR4, RZ ;  /* 0x0000000424067c24 */ /* 0x000fe4000f8e02ff */
[----:B------:R-:W-:Y:S02]  /*10610*/  IMAD.IADD R5, R5, 0x1, R7 ;  /* 0x0000000105057824 */ /* 0x000fe400078e0207 */
[C---:B------:R-:W-:Y:S02]  /*10620*/  IMAD R6, R35.reuse, UR5, R6 ;  /* 0x0000000523067c24 */ /* 0x040fe4000f8e0206 */
[----:B------:R-:W-:Y:S01]  /*10630*/  IMAD.WIDE.U32 R4, R35, UR4, R4 ;  /* 0x0000000423047c25 */ /* 0x000fe2000f8e0004 */
[----:B------:R-:W-:Y:S01]  /*10640*/  ULDC.64 UR4, c[0x0][0xb40] ;  /* 0x0002d00000047ab9 */ /* 0x000fe20000000a00 */
[----:B------:R-:W-:Y:S02]  /*10650*/  BSSY B1, `(.L_x_2037) ;  /* 0x000005c000017945 */ /* 0x000fe40003800000 */
[----:B---3--:R-:W-:-:S02]  /*10660*/  IMAD R7, R20, 0x40, R38 ;  /* 0x0000004014077824 */ /* 0x008fc400078e0226 */
[----:B--2---:R-:W-:Y:S01]  /*10670*/  IMAD R11, R37, 0xc0, R9 ;  /* 0x000000c0250b7824 */ /* 0x004fe200078e0209 */
[----:B0-----:R-:W-:Y:S01]  /*10680*/  IADD3 R9, R8, -0x80, RZ ;  /* 0xffffff8008097810 */ /* 0x001fe20007ffe0ff */
[----:B------:R-:W-:-:S03]  /*10690*/  IMAD.WIDE R24, R7, 0x2, R24 ;  /* 0x0000000207187825 */ /* 0x000fc600078e0218 */
[----:B------:R-:W-:Y:S02]  /*106a0*/  SHF.R.S32.HI R8, RZ, 0x1f, R9 ;  /* 0x0000001fff087819 */ /* 0x000fe40000011409 */
[----:B------:R-:W-:Y:S02]  /*106b0*/  IADD3 R4, P1, R11, R4, RZ ;  /* 0x000000040b047210 */ /* 0x000fe40007f3e0ff */
[----:B------:R-:W-:Y:S02]  /*106c0*/  LEA.HI R8, R8, R9, RZ, 0x7 ;  /* 0x0000000908087211 */ /* 0x000fe400078f38ff */
[----:B------:R-:W-:Y:S02]  /*106d0*/  LEA R32, P2, R4, UR4, 0x2 ;  /* 0x0000000404207c11 */ /* 0x000fe4000f8410ff */
[----:B------:R-:W-:Y:S02]  /*106e0*/  LOP3.LUT R8, R8, 0xffffff80, RZ, 0xc0, !PT ;  /* 0xffffff8008087812 */ /* 0x000fe400078ec0ff */
[----:B------:R-:W-:-:S03]  /*106f0*/  IADD3 R7, P4, R24, 0x4800, RZ ;  /* 0x0000480018077810 */ /* 0x000fc60007f9e0ff */
[----:B------:R-:W-:Y:S01]  /*10700*/  IMAD.IADD R8, R9, 0x1, -R8 ;  /* 0x0000000109087824 */ /* 0x000fe200078e0a08 */
[----:B------:R-:W-:Y:S01]  /*10710*/  SHF.R.S32.HI R9, RZ, 0x1f, R11 ;  /* 0x0000001fff097819 */ /* 0x000fe2000001140b */
[----:B------:R-:W-:-:S03]  /*10720*/  IMAD.X R27, RZ, RZ, R25, P4 ;  /* 0x000000ffff1b7224 */ /* 0x000fc600020e0619 */
[----:B------:R-:W-:Y:S02]  /*10730*/  LOP3.LUT P0, RZ, R8, 0x3, RZ, 0xc0, !PT ;  /* 0x0000000308ff7812 */ /* 0x000fe4000780c0ff */
[----:B------:R-:W-:Y:S01]  /*10740*/  IADD3.X R9, R9, R5, R6, P1, !PT ;  /* 0x0000000509097210 */ /* 0x000fe20000ffe406 */
[C---:B------:R-:W-:Y:S01]  /*10750*/  VIADD R5, R11.reuse, 0x8 ;  /* 0x000000080b057836 */ /* 0x040fe20000000000 */
[----:B-----5:R-:W-:Y:S02]  /*10760*/  ISETP.GE.OR P1, PT, R11, R0, P0 ;  /* 0x000000000b00720c */ /* 0x020fe40000726670 */
[----:B------:R-:W-:Y:S01]  /*10770*/  LEA.HI.X R33, R4, UR5, R9, 0x2, P2 ;  /* 0x0000000504217c11 */ /* 0x000fe200090f1409 */
[----:B------:R-:W-:Y:S01]  /*10780*/  ULDC.64 UR4, c[0x0][0xaa0] ;  /* 0x0002a80000047ab9 */ /* 0x000fe20000000a00 */
[C---:B------:R-:W-:Y:S02]  /*10790*/  IADD3 R15, P2, R24.reuse, 0x1800, RZ ;  /* 0x00001800180f7810 */ /* 0x040fe40007f5e0ff */
[----:B------:R-:W-:-:S02]  /*107a0*/  IADD3 R11, P3, R24, 0x3000, RZ ;  /* 0x00003000180b7810 */ /* 0x000fc40007f7e0ff */
[----:B------:R-:W-:Y:S01]  /*107b0*/  ISETP.GE.OR P0, PT, R5, R0, P0 ;  /* 0x000000000500720c */ /* 0x000fe20000706670 */
[--C-:B------:R-:W-:Y:S01]  /*107c0*/  IMAD.X R9, RZ, RZ, R25.reuse, P2 ;  /* 0x000000ffff097224 */ /* 0x100fe200010e0619 */
[----:B------:R-:W-:Y:S01]  /*107d0*/  LOP3.LUT R5, R24, 0x380, RZ, 0xc0, !PT ;  /* 0x0000038018057812 */ /* 0x000fe200078ec0ff */
[----:B------:R-:W-:Y:S01]  /*107e0*/  IMAD.X R13, RZ, RZ, R25, P3 ;  /* 0x000000ffff0d7224 */ /* 0x000fe200018e0619 */
[----:B------:R-:W-:Y:S01]  /*107f0*/  LOP3.LUT R8, R15, 0x380, RZ, 0xc0, !PT ;  /* 0x000003800f087812 */ /* 0x000fe200078ec0ff */
[----:B------:R-:W-:Y:S01]  /*10800*/  IMAD.MOV.U32 R30, RZ, RZ, R38 ;  /* 0x000000ffff1e7224 */ /* 0x000fe200078e0026 */
[----:B------:R-:W-:Y:S01]  /*10810*/  LOP3.LUT R10, R11, 0x380, RZ, 0xc0, !PT ;  /* 0x000003800b0a7812 */ /* 0x000fe200078ec0ff */
[----:B------:R-:W-:Y:S01]  /*10820*/  @!P1 STG.E desc[UR40][R32.64], R21 ;  /* 0x0000001520009986 */ /* 0x000fe2000c101928 */
[----:B------:R-:W-:Y:S02]  /*10830*/  LOP3.LUT R6, R7, 0x380, RZ, 0xc0, !PT ;  /* 0x0000038007067812 */ /* 0x000fe400078ec0ff */
[----:B------:R-:W-:-:S02]  /*10840*/  SHF.R.U64 R5, R5, 0x3, RZ ;  /* 0x0000000305057819 */ /* 0x000fc400000012ff */
[----:B------:R-:W-:Y:S02]  /*10850*/  SHF.R.U64 R8, R8, 0x3, RZ ;  /* 0x0000000308087819 */ /* 0x000fe400000012ff */
[----:B------:R-:W-:Y:S01]  /*10860*/  SHF.R.S32.HI R31, RZ, 0x1f, R38 ;  /* 0x0000001fff1f7819 */ /* 0x000fe20000011426 */
[----:B------:R-:W-:Y:S01]  /*10870*/  IMAD R34, R34, UR4, RZ ;  /* 0x0000000422227c24 */ /* 0x000fe2000f8e02ff */
[----:B------:R-:W-:Y:S01]  /*10880*/  SHF.R.U64 R10, R10, 0x3, RZ ;  /* 0x000000030a0a7819 */ /* 0x000fe200000012ff */
[----:B------:R0:W-:Y:S01]  /*10890*/  @!P0 STG.E desc[UR40][R32.64+0x20], R28 ;  /* 0x0000201c20008986 */ /* 0x0001e2000c101928 */
[----:B------:R-:W-:Y:S02]  /*108a0*/  SHF.R.U64 R6, R6, 0x3, RZ ;  /* 0x0000000306067819 */ /* 0x000fe400000012ff */
[----:B------:R-:W-:Y:S02]  /*108b0*/  LOP3.LUT R4, R5, R24, RZ, 0x3c, !PT ;  /* 0x0000001805047212 */ /* 0x000fe400078e3cff */
[----:B------:R-:W-:-:S02]  /*108c0*/  MOV R5, R25 ;  /* 0x0000001900057202 */ /* 0x000fc40000000f00 */
[----:B------:R-:W-:Y:S02]  /*108d0*/  LOP3.LUT R8, R8, R15, RZ, 0x3c, !PT ;  /* 0x0000000f08087212 */ /* 0x000fe400078e3cff */
[----:B------:R-:W-:Y:S02]  /*108e0*/  LOP3.LUT R12, R10, R11, RZ, 0x3c, !PT ;  /* 0x0000000b0a0c7212 */ /* 0x000fe400078e3cff */
[----:B------:R-:W-:Y:S01]  /*108f0*/  LOP3.LUT R26, R6, R7, RZ, 0x3c, !PT ;  /* 0x00000007061a7212 */ /* 0x000fe200078e3cff */
[----:B------:R-:W-:Y:S01]  /*10900*/  IMAD.WIDE.U32 R30, R3, UR4, R30 ;  /* 0x00000004031e7c25 */ /* 0x000fe2000f8e001e */
[----:B------:R-:W5:Y:S01]  /*10910*/  LD.E.128 R4, desc[UR40][R4.64] ;  /* 0x0000002804047980 */ /* 0x000f62000c101d00 */
[----:B------:R-:W-:-:S03]  /*10920*/  ULDC UR4, c[0x0][0xa8c] ;  /* 0x0002a30000047ab9 */ /* 0x000fc60000000800 */
[----:B------:R-:W5:Y:S01]  /*10930*/  LD.E.128 R8, desc[UR40][R8.64] ;  /* 0x0000002808087980 */ /* 0x000f62000c101d00 */
[----:B------:R-:W-:-:S03]  /*10940*/  IMAD R3, R3, UR5, R34 ;  /* 0x0000000503037c24 */ /* 0x000fc6000f8e0222 */
[----:B------:R-:W5:Y:S04]  /*10950*/  LD.E.128 R12, desc[UR40][R12.64] ;  /* 0x000000280c0c7980 */ /* 0x000f68000c101d00 */
[----:B------:R-:W5:Y:S01]  /*10960*/  LD.E.128 R24, desc[UR40][R26.64] ;  /* 0x000000281a187980 */ /* 0x000f62000c101d00 */
[----:B------:R-:W-:Y:S01]  /*10970*/  IMAD.IADD R31, R31, 0x1, R3 ;  /* 0x000000011f1f7824 */ /* 0x000fe200078e0203 */
[----:B------:R-:W-:Y:S01]  /*10980*/  ISETP.GE.AND P0, PT, R38, UR4, PT ;  /* 0x0000000426007c0c */ /* 0x000fe2000bf06270 */
[----:B0-----:R-:W-:Y:S01]  /*10990*/  IMAD R32, R37, -0xc0, R0 ;  /* 0xffffff4025207824 */ /* 0x001fe200078e0200 */
[----:B------:R-:W-:Y:S01]  /*109a0*/  @!PT LDS RZ, [RZ] ;  /* 0x00000000fffff984 */ /* 0x000fe20000000800 */
[----:B------:R-:W-:Y:S01]  /*109b0*/  @!PT LDS RZ, [RZ] ;  /* 0x00000000fffff984 */ /* 0x000fe20000000800 */
[----:B------:R-:W-:Y:S01]  /*109c0*/  @!PT LDS RZ, [RZ] ;  /* 0x00000000fffff984 */ /* 0x000fe20000000800 */
[----:B------:R-:W-:Y:S01]  /*109d0*/  @!PT LDS RZ, [RZ] ;  /* 0x00000000fffff984 */ /* 0x000fe20000000800 */
[----:B------:R0:W-:Y:S06]  /*109e0*/  MEMBAR.ALL.CTA ;  /* 0x0000000000007992 */ /* 0x0001ec0000008000 */
[----:B0-----:R-:W0:Y:S01]  /*109f0*/  FENCE.VIEW.ASYNC.S ;  /* 0x00000000000073c6 */ /* 0x001e220000000000 */
[C---:B------:R-:W-:Y:S01]  /*10a00*/  VIADD R3, R20.reuse, 0x30 ;  /* 0x0000003014037836 */ /* 0x040fe20000000000 */
[----:B------:R-:W-:Y:S01]  /*10a10*/  ULDC.64 UR4, c[0x0][0xae8] ;  /* 0x0002ba0000047ab9 */ /* 0x000fe20000000a00 */
[----:B------:R-:W-:-:S02]  /*10a20*/  VIADD R21, R20, 0x60 ;  /* 0x0000006014157836 */ /* 0x000fc40000000000 */
[----:B------:R-:W-:Y:S01]  /*10a30*/  VIADD R0, R20, 0x90 ;  /* 0x0000009014007836 */ /* 0x000fe20000000000 */
[-C--:B------:R-:W-:Y:S01]  /*10a40*/  ISETP.GE.OR P3, PT, R3, R32.reuse, P0 ;  /* 0x000000200300720c */ /* 0x080fe20000766670 */
[----:B------:R-:W-:Y:S01]  /*10a50*/  IMAD R28, R29, UR6, RZ ;  /* 0x000000061d1c7c24 */ /* 0x000fe2000f8e02ff */
[-C--:B------:R-:W-:Y:S01]  /*10a60*/  ISETP.GE.OR P1, PT, R21, R32.reuse, P0 ;  /* 0x000000201500720c */ /* 0x080fe20000726670 */
[----:B------:R-:W-:Y:S01]  /*10a70*/  IMAD R3, R36, UR4, RZ ;  /* 0x0000000424037c24 */ /* 0x000fe2000f8e02ff */
[-C--:B------:R-:W-:Y:S01]  /*10a80*/  ISETP.GE.OR P2, PT, R0, R32.reuse, P0 ;  /* 0x000000200000720c */ /* 0x080fe20000746670 */
[----:B------:R-:W-:Y:S01]  /*10a90*/  IMAD R33, R60, UR7, R28 ;  /* 0x000000073c217c24 */ /* 0x000fe2000f8e021c */
[----:B------:R-:W-:Y:S01]  /*10aa0*/  ISETP.GE.OR P0, PT, R20, R32, P0 ;  /* 0x000000201400720c */ /* 0x000fe20000706670 */
[----:B------:R-:W-:Y:S01]  /*10ab0*/  IMAD.WIDE.U32 R28, R60, UR6, R30 ;  /* 0x000000063c1c7c25 */ /* 0x000fe2000f8e001e */
[----:B------:R-:W-:Y:S02]  /*10ac0*/  IADD3 R0, R2, 0x16820, RZ ;  /* 0x0001682002007810 */ /* 0x000fe40007ffe0ff */
[----:B------:R-:W-:Y:S01]  /*10ad0*/  SHF.R.S32.HI R21, RZ, 0x1f, R20 ;  /* 0x0000001fff157819 */ /* 0x000fe20000011414 */
[----:B------:R-:W-:Y:S01]  /*10ae0*/  IMAD.IADD R29, R29, 0x1, R33 ;  /* 0x000000011d1d7824 */ /* 0x000fe200078e0221 */
[----:B------:R-:W-:Y:S01]  /*10af0*/  PRMT R0, RZ, 0x654, R0 ;  /* 0x00000654ff007816 */ /* 0x000fe20000000000 */
[----:B------:R-:W-:-:S02]  /*10b00*/  IMAD R3, R35, UR5, R3 ;  /* 0x0000000523037c24 */ /* 0x000fc4000f8e0203 */
[----:B------:R-:W-:Y:S01]  /*10b10*/  IMAD.WIDE.U32 R32, R35, UR4, R28 ;  /* 0x0000000423207c25 */ /* 0x000fe2000f8e001c */
[----:B0-----:R0:W-:Y:S03]  /*10b20*/  SYNCS.ARRIVE.TRANS64.RED.A1T0 RZ, [R0+URZ], RZ ;  /* 0x000000ff00ff79a7 */ /* 0x0011e6000810043f */
        /* <DEDUP_REMOVED lines=14> */
.L_x_2038:
[----:B------:R-:W-:Y:S05]  /*10c10*/  BSYNC B1 ;  /* 0x0000000000017941 */ /* 0x000fea0003800000 */
.L_x_2037:
        /* <DEDUP_REMOVED lines=15> */
.L_x_2040:
[----:B------:R-:W-:Y:S05]  /*10d10*/  BSYNC B1 ;  /* 0x0000000000017941 */ /* 0x000fea0003800000 */
.L_x_2039:
        /* <DEDUP_REMOVED lines=15> */
.L_x_2042:
[----:B------:R-:W-:Y:S05]  /*10e10*/  BSYNC B1 ;  /* 0x0000000000017941 */ /* 0x000fea0003800000 */
.L_x_2041:
        /* <DEDUP_REMOVED lines=15> */
.L_x_2035:
        /* <DEDUP_REMOVED lines=21> */
.L_x_2044:
[----:B------:R-:W2:Y:S04]  /*11060*/  LDL R15, [R1+0x34] ;  /* 0x00003400010f7983 */ /* 0x000ea80000100800 */
[----:B------:R-:W3:Y:S04]  /*11070*/  LDL R14, [R1+0x30] ;  /* 0x00003000010e7983 */ /* 0x000ee80000100800 */
[----:B------:R4:W5:Y:S01]  /*11080*/  LDL R13, [R1+0x3c] ;  /* 0x00003c00010d7983 */ /* 0x0009620000100800 */
[----:B------:R-:W-:Y:S01]  /*11090*/  BSSY B1, `(.L_x_2045) ;  /* 0x000001d000017945 */ /* 0x000fe20003800000 */
[----:B-1----:R-:W-:-:S02]  /*110a0*/  SEL R11, R59, RZ, !P0 ;  /* 0x000000ff3b0b7207 */ /* 0x002fc40004000000 */
[----:B------:R-:W-:Y:S02]  /*110b0*/  SEL R10, R56, RZ, !P0 ;  /* 0x000000ff380a7207 */ /* 0x000fe40004000000 */
[----:B-----5:R-:W-:Y:S02]  /*110c0*/  SHF.R.S32.HI R8, RZ, 0x1f, R3 ;  /* 0x0000001fff087819 */ /* 0x020fe40000011403 */
[----:B--2---:R-:W-:Y:S02]  /*110d0*/  SHF.R.S32.HI R12, RZ, 0x1f, R15 ;  /* 0x0000001fff0c7819 */ /* 0x004fe4000001140f */
[----:B---3--:R-:W-:Y:S01]  /*110e0*/  SHF.R.S32.HI R9, RZ, 0x1f, R14 ;  /* 0x0000001fff097819 */ /* 0x008fe2000001140e */
[----:B----4-:R-:W-:Y:S06]  /*110f0*/  @P2 BRA `(.L_x_2046) ;  /* 0x0000000000582947 */ /* 0x010fec0003800000 */
[----:B0-----:R-:W0:Y:S02]  /*11100*/  S2R R4, SR_TID.X ;  /* 0x0000000000047919 */ /* 0x001e240000002100 */
[----:B0-----:R-:W-:-:S04]  /*11110*/  IMAD R4, R13, 0xc0, R4 ;  /* 0x000000c00d047824 */ /* 0x001fc800078e0204 */
[----:B------:R-:W-:-:S05]  /*11120*/  VIADD R5, R4, 0xffffff80 ;  /* 0xffffff8004057836 */ /* 0x000fca0000000000 */
[----:B------:R-:W-:-:S13]  /*11130*/  ISETP.GE.AND P0, PT, R5, R0, PT ;  /* 0x000000000500720c */ /* 0x000fda0003f06270 */
[----:B------:R-:W-:Y:S05]  /*11140*/  @P0 BRA `(.L_x_2046) ;  /* 0x0000000000440947 */ /* 0x000fea0003800000 */
[----:B------:R-:W-:Y:S01]  /*11150*/  IADD3 R4, P0, R5, R3, RZ ;  /* 0x0000000305047210 */ /* 0x000fe20007f1e0ff */
[----:B------:R-:W-:Y:S02]  /*11160*/  ULDC.64 UR4, c[0x0][0xb70] ;  /* 0x0002dc0000047ab9 */ /* 0x000fe40000000a00 */
[----:B------:R-:W-:Y:S01]  /*11170*/  IMAD R6, R9, UR4, RZ ;  /* 0x0000000409067c24 */ /* 0x000fe2000f8e02ff */
[----:B------:R-:W-:-:S03]  /*11180*/  LEA.HI.X.SX32 R5, R5, R8, 0x1, P0 ;  /* 0x0000000805057211 */ /* 0x000fc600000f0eff */
[C---:B------:R-:W-:Y:S02]  /*11190*/  IMAD R7, R14.reuse, UR5, R6 ;  /* 0x000000050e077c24 */ /* 0x040fe4000f8e0206 */
[----:B------:R-:W-:Y:S01]  /*111a0*/  IMAD.WIDE.U32 R4, R14, UR4, R4 ;  /* 0x000000040e047c25 */ /* 0x000fe2000f8e0004 */
[----:B------:R-:W-:-:S03]  /*111b0*/  ULDC.64 UR4, c[0x0][0xb78] ;  /* 0x0002de0000047ab9 */ /* 0x000fc60000000a00 */
[----:B------:R-:W-:Y:S01]  /*111c0*/  IMAD R6, R10, UR4, RZ ;  /* 0x000000040a067c24 */ /* 0x000fe2000f8e02ff */
[----:B------:R-:W-:-:S03]  /*111d0*/  IADD3 R5, R5, R7, RZ ;  /* 0x0000000705057210 */ /* 0x000fc60007ffe0ff */
        /* <DEDUP_REMOVED lines=8> */
.L_x_2046:
[----:B------:R-:W-:Y:S05]  /*11260*/  BSYNC B1 ;  /* 0x0000000000017941 */ /* 0x000fea0003800000 */
.L_x_2045:
[----:B------:R-:W-:Y:S01]  /*11270*/  ULDC.64 UR4, c[0x0][0xaa0] ;  /* 0x0002a80000047ab9 */ /* 0x000fe20000000a00 */
[----:B0-----:R-:W-:Y:S01]  /*11280*/  IMAD.MOV.U32 R4, RZ, RZ, R15 ;  /* 0x000000ffff047224 */ /* 0x001fe200078e000f */
[----:B------:R-:W-:Y:S01]  /*11290*/  ULDC.64 UR6, c[0x0][0xae0] ;  /* 0x0002b80000067ab9 */ /* 0x000fe20000000a00 */
[----:B-1----:R-:W-:Y:S01]  /*112a0*/  IMAD.MOV.U32 R5, RZ, RZ, R12 ;  /* 0x000000ffff057224 */ /* 0x002fe200078e000c */
[----:B------:R-:W-:Y:S01]  /*112b0*/  SHF.R.S32.HI R21, RZ, 0x1f, R20 ;  /* 0x0000001fff157819 */ /* 0x000fe20000011414 */
[----:B------:R-:W-:Y:S01]  /*112c0*/  IMAD R6, R8, UR4, RZ ;  /* 0x0000000408067c24 */ /* 0x000fe2000f8e02ff */
[----:B------:R-:W-:Y:S01]  /*112d0*/  BSSY B1, `(.L_x_2047) ;  /* 0x0000024000017945 */ /* 0x000fe20003800000 */
[----:B------:R-:W-:Y:S01]  /*112e0*/  IMAD.WIDE.U32 R4, R3, UR4, R4 ;  /* 0x0000000403047c25 */ /* 0x000fe2000f8e0004 */
[----:B------:R-:W-:Y:S02]  /*112f0*/  ULDC UR4, c[0x0][0xa8c] ;  /* 0x0002a30000047ab9 */ /* 0x000fe40000000800 */
[----:B------:R-:W-:Y:S01]  /*11300*/  ISETP.GE.AND P0, PT, R15, UR4, PT ;  /* 0x000000040f007c0c */ /* 0x000fe2000bf06270 */
[----:B------:R-:W-:Y:S01]  /*11310*/  IMAD R3, R3, UR5, R6 ;  /* 0x0000000503037c24 */ /* 0x000fe2000f8e0206 */
[----:B------:R-:W-:Y:S01]  /*11320*/  ULDC.64 UR4, c[0x0][0xae8] ;  /* 0x0002ba0000047ab9 */ /* 0x000fe20000000a00 */
[----:B------:R-:W-:-:S02]  /*11330*/  VIADD R6, R20, 0x30 ;  /* 0x0000003014067836 */ /* 0x000fc40000000000 */
[----:B------:R-:W-:Y:S01]  /*11340*/  IMAD R7, R13, -0xc0, R0 ;  /* 0xffffff400d077824 */ /* 0x000fe200078e0200 */
[----:B------:R-:W-:Y:S01]  /*11350*/  IADD3 R0, R20, 0x60, RZ ;  /* 0x0000006014007810 */ /* 0x000fe20007ffe0ff */
[----:B------:R-:W-:Y:S02]  /*11360*/  IMAD.IADD R5, R5, 0x1, R3 ;  /* 0x0000000105057824 */ /* 0x000fe400078e0203 */
[----:B------:R-:W-:Y:S01]  /*11370*/  IMAD R3, R9, UR6, RZ ;  /* 0x0000000609037c24 */ /* 0x000fe2000f8e02ff */
[-C--:B------:R-:W-:Y:S01]  /*11380*/  ISETP.GE.OR P3, PT, R6, R7.reuse, P0 ;  /* 0x000000070600720c */ /* 0x080fe20000766670 */
[----:B------:R-:W-:Y:S01]  /*11390*/  VIADD R6, R20, 0x90 ;  /* 0x0000009014067836 */ /* 0x000fe20000000000 */
[-C--:B------:R-:W-:Y:S01]  /*113a0*/  ISETP.GE.OR P1, PT, R0, R7.reuse, P0 ;  /* 0x000000070000720c */ /* 0x080fe20000726670 */
[C---:B------:R-:W-:Y:S02]  /*113b0*/  IMAD R3, R14.reuse, UR7, R3 ;  /* 0x000000070e037c24 */ /* 0x040fe4000f8e0203 */
[----:B------:R-:W-:Y:S01]  /*113c0*/  IMAD.WIDE.U32 R4, R14, UR6, R4 ;  /* 0x000000060e047c25 */ /* 0x000fe2000f8e0004 */
[----:B------:R-:W-:-:S02]  /*113d0*/  ISETP.GE.OR P2, PT, R6, R7, P0 ;  /* 0x000000070600720c */ /* 0x000fc40000746670 */
[----:B------:R-:W-:Y:S01]  /*113e0*/  ISETP.GE.OR P0, PT, R20, R7, P0 ;  /* 0x000000071400720c */ /* 0x000fe20000706670 */
[----:B------:R-:W-:Y:S02]  /*113f0*/  IMAD.IADD R5, R5, 0x1, R3 ;  /* 0x0000000105057824 */ /* 0x000fe400078e0203 */
        /* <DEDUP_REMOVED lines=17> */
.L_x_2048:
[----:B------:R-:W-:Y:S05]  /*11510*/  BSYNC B1 ;  /* 0x0000000000017941 */ /* 0x000fea0003800000 */
.L_x_2047:
[----:B------:R-:W-:Y:S04]  /*11520*/  BSSY B1, `(.L_x_2049) ;  /* 0x000000f000017945 */ /* 0x000fe80003800000 */
[----:B------:R-:W-:Y:S05]  /*11530*/  @P3 BRA `(.L_x_2050) ;  /* 0x0000000000343947 */ /* 0x000fea0003800000 */
[----:B------:R-:W-:Y:S01]  /*11540*/  IADD3 R3, P0, R20, 0x30, RZ ;  /* 0x0000003014037810 */ /* 0x000fe20007f1e0ff */
[----:B------:R-:W-:Y:S01]  /*11550*/  ULDC.64 UR4, c[0x0][0xad8] ;  /* 0x0002b60000047ab9 */ /* 0x000fe20000000a00 */
[----:B------:R-:W-:Y:S02]  /*11560*/  IMAD.MOV.U32 R4, RZ, RZ, R6 ;  /* 0x000000ffff047224 */ /* 0x000fe400078e0006 */
[----:B------:R-:W-:Y:S01]  /*11570*/  IADD3.X R0, RZ, R21, RZ, P0, !PT ;  /* 0x00000015ff007210 */ /* 0x000fe200007fe4ff */
[----:B------:R-:W-:-:S04]  /*11580*/  IMAD.MOV.U32 R5, RZ, RZ, R9 ;  /* 0x000000ffff057224 */ /* 0x000fc800078e0009 */
[----:B------:R-:W-:Y:S02]  /*11590*/  IMAD R0, R0, UR4, RZ ;  /* 0x0000000400007c24 */ /* 0x000fe4000f8e02ff */
[----:B------:R-:W-:-:S04]  /*115a0*/  IMAD.WIDE.U32 R4, R3, UR4, R4 ;  /* 0x0000000403047c25 */ /* 0x000fc8000f8e0004 */
[----:B------:R-:W-:Y:S01]  /*115b0*/  IMAD R3, R3, UR5, R0 ;  /* 0x0000000503037c24 */ /* 0x000fe2000f8e0200 */
[----:B------:R-:W-:Y:S02]  /*115c0*/  ULDC.64 UR4, c[0x0][0xa80] ;  /* 0x0002a00000047ab9 */ /* 0x000fe40000000a00 */
[----:B0-----:R-:W-:Y:S01]  /*115d0*/  LEA R10, P0, R4, UR4, 0x1 ;  /* 0x00000004040a7c11 */ /* 0x001fe2000f8008ff */
[----:B------:R-:W-:-:S05]  /*115e0*/  IMAD.IADD R3, R5, 0x1, R3 ;  /* 0x0000000105037824 */ /* 0x000fca00078e0203 */
[----:B------:R-:W-:-:S05]  /*115f0*/  LEA.HI.X R11, R4, UR5, R3, 0x1, P0 ;  /* 0x00000005040b7c11 */ /* 0x000fca00080f0c03 */
[----:B------:R1:W-:Y:S02]  /*11600*/  STG.E.128 desc[UR40][R10.64], RZ ;  /* 0x000000ff0a007986 */ /* 0x0003e4000c101d28 */
.L_x_2050:
[----:B------:R-:W-:Y:S05]  /*11610*/  BSYNC B1 ;  /* 0x0000000000017941 */ /* 0x000fea0003800000 */
.L_x_2049:
        /* <DEDUP_REMOVED lines=11> */
[----:B01----:R-:W-:Y:S02]  /*116d0*/  LEA R10, P0, R4, UR4, 0x1 ;  /* 0x00000004040a7c11 */ /* 0x003fe4000f8008ff */
[----:B------:R-:W-:-:S04]  /*116e0*/  IADD3 R3, R5, R3, RZ ;  /* 0x0000000305037210 */ /* 0x000fc80007ffe0ff */
[----:B------:R-:W-:-:S05]  /*116f0*/  LEA.HI.X R11, R4, UR5, R3, 0x1, P0 ;  /* 0x00000005040b7c11 */ /* 0x000fca00080f0c03 */
[----:B------:R2:W-:Y:S02]  /*11700*/  STG.E.128 desc[UR40][R10.64], RZ ;  /* 0x000000ff0a007986 */ /* 0x0005e4000c101d28 */
.L_x_2052:
[----:B------:R-:W-:Y:S05]  /*11710*/  BSYNC B1 ;  /* 0x0000000000017941 */ /* 0x000fea0003800000 */
.L_x_2051:
        /* <DEDUP_REMOVED lines=14> */
.L_x_2043:
[----:B------:R-:W-:Y:S05]  /*11800*/  BSYNC B0 ;  /* 0x0000000000007941 */ /* 0x000fea0003800000 */
.L_x_2034:
[----:B------:R-:W-:Y:S02]  /*11810*/  ULDC UR4, c[0x0][0xc14] ;  /* 0x0003050000047ab9 */ /* 0x000fe40000000800 */
[----:B------:R-:W-:-:S13]  /*11820*/  ISETP.GE.AND P0, PT, R155, UR4, PT ;  /* 0x000000049b007c0c */ /* 0x000fda000bf06270 */
[----:B------:R-:W-:Y:S05]  /*11830*/  @!P0 BRA `(.L_x_2053) ;  /* 0xfffffef400f08947 */ /* 0x000fea000383ffff */
[----:B------:R-:W-:Y:S05]  /*11840*/  BRA `(.L_x_1898) ;  /* 0x0000004c00cc7947 */ /* 0x000fea0003800000 */
.L_x_1896:
[----:B------:R-:W-:-:S08]  /*11850*/  NOP ;  /* 0x0000000000007918 */ /* 0x000fd00000000000 */
[----:B--2---:R-:W0:-:S00]  /*11860*/  USETMAXREG.DEALLOC.CTAPOOL 0x20 ;  /* 0x00000020000079c8 */ /* 0x004e0000080e0500 */
[----:B0-----:R-:W-:-:S06]  /*11870*/  LOP3.LUT R0, R0, 0x3, RZ, 0xc0, !PT ;  /* 0x0000000300007812 */ /* 0x001fcc00078ec0ff */
[----:B------:R-:W0:Y:S02]  /*11880*/  SHFL.IDX PT, R0, R0, RZ, 0x1f ;  /* 0x00001fff00007589 */ /* 0x000e2400000e0000 */
[----:B0-----:R-:W-:-:S13]  /*11890*/  ISETP.NE.AND P0, PT, R0, RZ, PT ;  /* 0x000000ff0000720c */ /* 0x001fda0003f05270 */
[----:B------:R-:W-:Y:S05]  /*118a0*/  @P0 BRA `(.L_x_1898) ;  /* 0x0000004c00b40947 */ /* 0x000fea0003800000 */
[----:B------:R-:W2:Y:S01]  /*118b0*/  LDL.LU R7, [R1+0x8] ;  /* 0x0000080001077983 */ /* 0x000ea20000300800 */
        /* <DEDUP_REMOVED lines=20> */
[----:B------:R-:W-:Y:S02]  /*11a00*/  IMAD.MOV.U32 R16, RZ, RZ, RZ ;  /* 0x000000ffff107224 */ /* 0x000fe400078e00ff */
[----:B------:R-:W-:Y:S01]  /*11a10*/  IMAD.MOV.U32 R19, RZ, RZ, RZ ;  /* 0x000000ffff137224 */ /* 0x000fe200078e00ff */
[----:B--2---:R-:W0:Y:S02]  /*11a20*/  SHFL.UP PT, R4, R0, 0x1, RZ ;  /* 0x0420000000047989 */ /* 0x004e2400000e00ff */
[----:B0-----:R-:W-:-:S05]  /*11a30*/  SEL R5, R4, RZ, P1 ;  /* 0x000000ff04057207 */ /* 0x001fca0000800000 */
[----:B------:R-:W-:-:S05]  /*11a40*/  IMAD.IADD R5, R0, 0x1, R5 ;  /* 0x0000000100057824 */ /* 0x000fca00078e0205 */
[----:B------:R-:W0:Y:S02]  /*11a50*/  SHFL.UP PT, R4, R5, 0x2, RZ ;  /* 0x0440000005047989 */ /* 0x000e2400000e00ff */
[----:B0-----:R-:W-:-:S04]  /*11a60*/  SEL R4, R4, RZ, P0 ;  /* 0x000000ff04047207 */ /* 0x001fc80000000000 */
[----:B------:R-:W-:-:S05]  /*11a70*/  IADD3 R4, R5, R4, RZ ;  /* 0x0000000405047210 */ /* 0x000fca0007ffe0ff */
        /* <DEDUP_REMOVED lines=13> */
[----:B0-----:R-:W-:-:S05]  /*11b50*/  SEL R5, R5, RZ, P0 ;  /* 0x000000ff05057207 */ /* 0x001fca0000000000 */
[----:B------:R-:W-:-:S05]  /*11b60*/  IMAD.IADD R5, R2, 0x1, R5 ;  /* 0x0000000102057824 */ /* 0x000fca00078e0205 */
[----:B------:R-:W0:Y:S01]  /*11b70*/  SHFL.IDX PT, R4, R5, 0x1f, 0x1f ;  /* 0x03e01f0005047f89 */ /* 0x000e2200000e0000 */
[----:B------:R-:W-:-:S04]  /*11b80*/  LOP3.LUT R7, R7, 0xfffffffd, RZ, 0xc0, !PT ;  /* 0xfffffffd07077812 */ /* 0x000fc800078ec0ff */
[----:B------:R-:W-:-:S05]  /*11b90*/  @P0 LOP3.LUT R7, R7, 0x2, RZ, 0xfc, !PT ;  /* 0x0000000207070812 */ /* 0x000fca00078efcff */
[----:B------:R2:W-:Y:S01]  /*11ba0*/  STL [R1+0x8], R7 ;  /* 0x0000080701007387 */ /* 0x0005e20000100800 */
[----:B0-----:R-:W-:-:S05]  /*11bb0*/  IMAD R4, R4, UR4, RZ ;  /* 0x0000000404047c24 */ /* 0x001fca000f8e02ff */
[----:B-1----:R-:W-:Y:S01]  /*11bc0*/  ISETP.GT.AND P0, PT, R4, UR6, PT ;  /* 0x0000000604007c0c */ /* 0x002fe2000bf04270 */
[----:B------:R-:W-:-:S12]  /*11bd0*/  IMAD.MOV.U32 R3, RZ, RZ, R4 ;  /* 0x000000ffff037224 */ /* 0x000fd800078e0004 */
[----:B--2---:R-:W-:Y:S05]  /*11be0*/  @P0 BRA `(.L_x_2054) ;  /* 0x0000000000b80947 */ /* 0x004fea0003800000 */
[----:B------:R-:W-:Y:S01]  /*11bf0*/  MOV R4, R3 ;  /* 0x0000000300047202 */ /* 0x000fe20000000f00 */
[----:B------:R-:W-:Y:S01]  /*11c00*/  IMAD.MOV.U32 R19, RZ, RZ, RZ ;  /* 0x000000ffff137224 */ /* 0x000fe200078e00ff */
[----:B------:R-:W-:Y:S01]  /*11c10*/  ULDC UR5, c[0x0][0xc14] ;  /* 0x0003050000057ab9 */ /* 0x000fe20000000800 */
[----:B------:R-:W-:Y:S01]  /*11c20*/  ULDC UR7, c[0x0][0xc14] ;  /* 0x0003050000077ab9 */ /* 0x000fe20000000800 */
[----:B------:R-:W-:-:S05]  /*11c30*/  ULDC UR4, c[0x0][0xc10] ;  /* 0x0003040000047ab9 */ /* 0x000fca0000000800 */
.L_x_2058:
        /* <DEDUP_REMOVED lines=14> */
.L_x_2057:
[----:B------:R-:W-:Y:S05]  /*11d20*/  BSYNC B0 ;  /* 0x0000000000007941 */ /* 0x000fea0003800000 */
.L_x_2056:
[----:B0----5:R-:W0:Y:S01]  /*11d30*/  SHFL.UP PT, R2, R0, 0x1, RZ ;  /* 0x0420000000027989 */ /* 0x021e2200000e00ff */
[C---:B------:R-:W-:Y:S02]  /*11d40*/  ISETP.NE.AND P0, PT, R28.reuse, RZ, PT ;  /* 0x000000ff1c00720c */ /* 0x040fe40003f05270 */
[----:B------:R-:W-:Y:S02]  /*11d50*/  ISETP.GE.U32.AND P1, PT, R28, 0x2, PT ;  /* 0x000000021c00780c */ /* 0x000fe40003f26070 */
        /* <DEDUP_REMOVED lines=23> */
.L_x_2054:
[----:B------:R-:W-:-:S05]  /*11ed0*/  IADD3 R8, -R3, R4, RZ ;  /* 0x0000000403087210 */ /* 0x000fca0007ffe1ff */
        /* <DEDUP_REMOVED lines=15> */
[----:B------:R-:W0:Y:S02]  /*11fd0*/  F2I.FTZ.U32.TRUNC.NTZ R3, R11 ;  /* 0x0000000b00037305 */ /* 0x000e24000021f000 */
[----:B0-----:R-:W-:Y:S01]  /*11fe0*/  IMAD.MOV R9, RZ, RZ, -R3 ;  /* 0x000000ffff097224 */ /* 0x001fe200078e0a03 */
[----:B------:R-:W-:Y:S06]  /*11ff0*/  @!P0 BRA `(.L_x_2059) ;  /* 0x0000000000088947 */ /* 0x000fec0003800000 */
[----:B------:R-:W-:-:S06]  /*12000*/  VIADD R16, R12, 0xffffffff ;  /* 0xffffffff0c107836 */ /* 0x000fcc0000000000 */
[----:B------:R0:W1:Y:S02]  /*12010*/  SHFL.IDX PT, R16, R5, R16, 0x1f ;  /* 0x00001f1005107589 */ /* 0x00006400000e0000 */
.L_x_2059:
[----:B-1----:R-:W-:Y:S01]  /*12020*/  IMAD R16, R16, UR4, R8 ;  /* 0x0000000410107c24 */ /* 0x002fe2000f8e0208 */
[----:B------:R-:W-:Y:S01]  /*12030*/  IABS R10, R4 ;  /* 0x00000004000a7213 */ /* 0x000fe20000000000 */
[----:B------:R-:W-:Y:S02]  /*12040*/  IMAD R9, R9, R6, RZ ;  /* 0x0000000609097224 */ /* 0x000fe400078e02ff */
[----:B------:R-:W-:Y:S01]  /*12050*/  IMAD.MOV.U32 R2, RZ, RZ, RZ ;  /* 0x000000ffff027224 */ /* 0x000fe200078e00ff */
[----:B0-----:R-:W-:Y:S01]  /*12060*/  IADD3 R5, -R16, UR6, RZ ;  /* 0x0000000610057c10 */ /* 0x001fe2000fffe1ff */
[----:B------:R-:W-:Y:S02]  /*12070*/  IMAD.MOV R10, RZ, RZ, -R10 ;  /* 0x000000ffff0a7224 */ /* 0x000fe400078e0a0a */
[----:B------:R-:W-:Y:S01]  /*12080*/  IMAD.HI.U32 R2, R3, R9, R2 ;  /* 0x0000000903027227 */ /* 0x000fe200078e0002 */
[----:B------:R-:W-:-:S04]  /*12090*/  IABS R8, R5 ;  /* 0x0000000500087213 */ /* 0x000fc80000000000 */
[----:B------:R-:W-:Y:S01]  /*120a0*/  MOV R3, R8 ;  /* 0x0000000800037202 */ /* 0x000fe20000000f00 */
[----:B------:R-:W-:-:S04]  /*120b0*/  IMAD.MOV.U32 R8, RZ, RZ, R10 ;  /* 0x000000ffff087224 */ /* 0x000fc800078e000a */
        /* <DEDUP_REMOVED lines=22> */
[----:B0-----:R-:W-:-:S06]  /*12220*/  IADD3 R3, R9, 0xffffffe, RZ ;  /* 0x0ffffffe09037810 */ /* 0x001fcc0007ffe0ff */
[----:B------:R-:W0:Y:S02]  /*12230*/  F2I.FTZ.U32.TRUNC.NTZ R3, R3 ;  /* 0x0000000300037305 */ /* 0x000e24000021f000 */
[----:B0-----:R-:W-:-:S04]  /*12240*/  IMAD.MOV R11, RZ, RZ, -R3 ;  /* 0x000000ffff0b7224 */ /* 0x001fc800078e0a03 */
[----:B------:R-:W-:Y:S01]  /*12250*/  IMAD R5, R11, R8, RZ ;  /* 0x000000080b057224 */ /* 0x000fe200078e02ff */
[----:B------:R-:W-:-:S03]  /*12260*/  IABS R11, R7 ;  /* 0x00000007000b7213 */ /* 0x000fc60000000000 */
[----:B------:R-:W-:-:S04]  /*12270*/  IMAD.HI.U32 R2, R3, R5, R2 ;  /* 0x0000000503027227 */ /* 0x000fc800078e0002 */
[----:B------:R-:W-:Y:S02]  /*12280*/  IMAD.MOV.U32 R5, RZ, RZ, R10 ;  /* 0x000000ffff057224 */ /* 0x000fe400078e000a */
[----:B------:R-:W-:Y:S02]  /*12290*/  IMAD.MOV R3, RZ, RZ, -R11 ;  /* 0x000000ffff037224 */ /* 0x000fe400078e0a0b */
[----:B------:R-:W-:-:S04]  /*122a0*/  IMAD.HI.U32 R2, R2, R5, RZ ;  /* 0x0000000502027227 */ /* 0x000fc800078e00ff */
[----:B------:R-:W-:-:S05]  /*122b0*/  IMAD R3, R2, R3, R5 ;  /* 0x0000000302037224 */ /* 0x000fca00078e0205 */
[----:B------:R-:W-:-:S13]  /*122c0*/  ISETP.GT.U32.AND P0, PT, R8, R3, PT ;  /* 0x000000030800720c */ /* 0x000fda0003f04070 */
[----:B------:R-:W-:Y:S01]  /*122d0*/  @!P0 IADD3 R3, R3, -R8, RZ ;  /* 0x8000000803038210 */ /* 0x000fe20007ffe0ff */
        /* <DEDUP_REMOVED lines=14> */
.L_x_2055:
[----:B------:R-:W-:Y:S01]  /*123c0*/  IMAD.MOV.U32 R17, RZ, RZ, RZ ;  /* 0x000000ffff117224 */ /* 0x000fe200078e00ff */
[----:B------:R-:W-:Y:S01]  /*123d0*/  MOV R16, UR6 ;  /* 0x0000000600107c02 */ /* 0x000fe20008000f00 */
[----:B------:R-:W-:-:S07]  /*123e0*/  IMAD.MOV.U32 R18, RZ, RZ, RZ ;  /* 0x000000ffff127224 */ /* 0x000fce00078e00ff */
.L_x_2060:
        /* <DEDUP_REMOVED lines=13> */
[----:B------:R-:W-:Y:S01]  /*124c0*/  MOV R25, RZ ;  /* 0x000000ff00197202 */ /* 0x000fe20000000f00 */
[----:B------:R-:W-:Y:S01]  /*124d0*/  IMAD.MOV.U32 R22, RZ, RZ, RZ ;  /* 0x000000ffff167224 */ /* 0x000fe200078e00ff */
[----:B------:R-:W-:Y:S01]  /*124e0*/  ULDC.64 UR38, c[0x0][0x198] ;  /* 0x0000660000267ab9 */ /* 0x000fe20000000a00 */
[----:B------:R-:W-:Y:S01]  /*124f0*/  IMAD.MOV.U32 R26, RZ, RZ, 0x1 ;  /* 0x00000001ff1a7424 */ /* 0x000fe200078e00ff */
[----:B------:R-:W-:-:S06]  /*12500*/  ULDC UR36, c[0x0][0xc] ;  /* 0x0000030000247ab9 */ /* 0x000fcc0000000800 */
.L_x_2145:
[----:B--2---:R-:W2:Y:S02]  /*12510*/  LDC.64 R2, c[0x0][0xc60] ;  /* 0x00031800ff027b82 */ /* 0x004ea40000000a00 */
[----:B--2---:R-:W-:-:S05]  /*12520*/  IMAD.WIDE R2, R19, 0x4, R2 ;  /* 0x0000000413027825 */ /* 0x004fca00078e0202 */
[----:B------:R-:W0:Y:S01]  /*12530*/  LDG.E R29, desc[UR40][R2.64] ;  /* 0x00000028021d7981 */ /* 0x000e22000c1e1900 */
[----:B------:R-:W-:Y:S05]  /*12540*/  YIELD ;  /* 0x0000000000007946 */ /* 0x000fea0003800000 */
[----:B------:R-:W-:Y:S01]  /*12550*/  ULDC.64 UR4, c[0x0][0xa28] ;  /* 0x00028a0000047ab9 */ /* 0x000fe20000000a00 */
[----:B------:R-:W-:Y:S01]  /*12560*/  IMAD.MOV.U32 R10, RZ, RZ, RZ ;  /* 0x000000ffff0a7224 */ /* 0x000fe200078e00ff */
[----:B------:R-:W-:Y:S01]  /*12570*/  ISETP.NE.U32.AND P1, PT, RZ, UR4, PT ;  /* 0x00000004ff007c0c */ /* 0x000fe2000bf25070 */
[----:B------:R-:W-:Y:S01]  /*12580*/  ULDC.64 UR8, c[0x0][0xa08] ;  /* 0x0002820000087ab9 */ /* 0x000fe20000000a00 */
[----:B------:R-:W-:-:S02]  /*12590*/  ULDC.64 UR10, c[0x0][0xa10] ;  /* 0x00028400000a7ab9 */ /* 0x000fc40000000a00 */
[----:B------:R-:W-:Y:S02]  /*125a0*/  ISETP.NE.AND.EX P1, PT, RZ, UR5, PT, P1 ;  /* 0x00000005ff007c0c */ /* 0x000fe4000bf25310 */
[----:B0-----:R-:W-:Y:S01]  /*125b0*/  SHF.R.S32.HI R0, RZ, 0x1f, R29 ;  /* 0x0000001fff007819 */ /* 0x001fe2000001141d */
[----:B------:R-:W-:-:S10]  /*125c0*/  IMAD.SHL.U32 R14, R29, 0x4, RZ ;  /* 0x000000041d0e7824 */ /* 0x000fd400078e00ff */
[C---:B------:R-:W-:Y:S02]  /*125d0*/  @P1 LEA R2, P0, R29.reuse, UR4, 0x2 ;  /* 0x000000041d021c11 */ /* 0x040fe4000f8010ff */
[C-C-:B------:R-:W-:Y:S02]  /*125e0*/  SHF.L.U64.HI R12, R29.reuse, 0x2, R0.reuse ;  /* 0x000000021d0c7819 */ /* 0x140fe40000010200 */
[----:B------:R-:W-:Y:S01]  /*125f0*/  @P1 LEA.HI.X R3, R29, UR5, R0, 0x2, P0 ;  /* 0x000000051d031c11 */ /* 0x000fe200080f1400 */
[----:B------:R-:W-:Y:S01]  /*12600*/  ULDC.64 UR4, c[0x0][0xa18] ;  /* 0x0002860000047ab9 */ /* 0x000fe20000000a00 */
[----:B------:R-:W-:Y:S01]  /*12610*/  IMAD.MOV.U32 R0, RZ, RZ, RZ ;  /* 0x000000ffff007224 */ /* 0x000fe200078e00ff */
[----:B------:R-:W-:Y:S01]  /*12620*/  ISETP.NE.U32.AND P0, PT, RZ, UR4, PT ;  /* 0x00000004ff007c0c */ /* 0x000fe2000bf05070 */
[----:B------:R-:W-:Y:S03]  /*12630*/  STL [R1+0x4], R14 ;  /* 0x0000040e01007387 */ /* 0x000fe60000100800 */
[----:B------:R-:W-:Y:S01]  /*12640*/  ISETP.NE.AND.EX P0, PT, RZ, UR5, PT, P0 ;  /* 0x00000005ff007c0c */ /* 0x000fe2000bf05300 */
[----:B------:R0:W5:Y:S04]  /*12650*/  @P1 LDG.E R0, desc[UR40][R2.64] ;  /* 0x0000002802001981 */ /* 0x000168000c1e1900 */
[----:B------:R-:W-:Y:S08]  /*12660*/  STL [R1+0x8], R12 ;  /* 0x0000080c01007387 */ /* 0x000ff00000100800 */
[----:B------:R-:W-:-:S04]  /*12670*/  @P0 IADD3 R8, P2, R14, UR4, RZ ;  /* 0x000000040e080c10 */ /* 0x000fc8000ff5e0ff */
[----:B------:R-:W-:Y:S01]  /*12680*/  @P0 IADD3.X R9, R12, UR5, RZ, P2, !PT ;  /* 0x000000050c090c10 */ /* 0x000fe200097fe4ff */
[----:B------:R-:W-:Y:S02]  /*12690*/  ULDC.64 UR4, c[0x0][0xa00] ;  /* 0x0002800000047ab9 */ /* 0x000fe40000000a00 */
[----:B------:R-:W-:-:S04]  /*126a0*/  ISETP.NE.U32.AND P2, PT, RZ, UR4, PT ;  /* 0x00000004ff007c0c */ /* 0x000fc8000bf45070 */
[----:B------:R-:W-:Y:S02]  /*126b0*/  ISETP.NE.AND.EX P2, PT, RZ, UR5, PT, P2 ;  /* 0x00000005ff007c0c */ /* 0x000fe4000bf45320 */
[----:B0-----:R-:W-:-:S04]  /*126c0*/  IADD3 R2, P1, R14, UR4, RZ ;  /* 0x000000040e027c10 */ /* 0x001fc8000ff3e0ff */
[----:B------:R-:W-:-:S07]  /*126d0*/  IADD3.X R3, R12, UR5, RZ, P1, !PT ;  /* 0x000000050c037c10 */ /* 0x000fce0008ffe4ff */
[----:B------:R-:W2:Y:S01]  /*126e0*/  @P2 LDG.E R10, desc[UR40][R2.64] ;  /* 0x00000028020a2981 */ /* 0x000ea2000c1e1900 */
[----:B------:R-:W-:Y:S01]  /*126f0*/  ULDC UR4, c[0x0][0x288] ;  /* 0x0000a20000047ab9 */ /* 0x000fe20000000800 */
[----:B------:R-:W-:-:S04]  /*12700*/  IADD3 R6, P1, R14, UR8, RZ ;  /* 0x000000080e067c10 */ /* 0x000fc8000ff3e0ff */
[----:B------:R-:W-:Y:S02]  /*12710*/  IADD3.X R7, R12, UR9, RZ, P1, !PT ;  /* 0x000000090c077c10 */ /* 0x000fe40008ffe4ff */
[----:B------:R-:W-:-:S04]  /*12720*/  IADD3 R4, P1, R14, UR10, RZ ;  /* 0x0000000a0e047c10 */ /* 0x000fc8000ff3e0ff */
[----:B------:R-:W-:Y:S02]  /*12730*/  IADD3.X R5, R12, UR11, RZ, P1, !PT ;  /* 0x0000000b0c057c10 */ /* 0x000fe40008ffe4ff */
[----:B------:R-:W-:Y:S01]  /*12740*/  ISETP.NE.U32.AND P1, PT, RZ, UR8, PT ;  /* 0x00000008ff007c0c */ /* 0x000fe2000bf25070 */
[----:B------:R-:W-:-:S03]  /*12750*/  ULDC UR6, c[0x0][0x338] ;  /* 0x0000ce0000067ab9 */ /* 0x000fc60000000800 */
[----:B------:R-:W-:Y:S02]  /*12760*/  ISETP.NE.AND.EX P3, PT, RZ, UR9, PT, P1 ;  /* 0x00000009ff007c0c */ /* 0x000fe4000bf65310 */
[----:B------:R-:W-:-:S04]  /*12770*/  ISETP.NE.U32.AND P1, PT, RZ, UR10, PT ;  /* 0x0000000aff007c0c */ /* 0x000fc8000bf25070 */
[----:B------:R-:W-:Y:S01]  /*12780*/  ISETP.NE.AND.EX P1, PT, RZ, UR11, PT, P1 ;  /* 0x0000000bff007c0c */ /* 0x000fe2000bf25310 */
[----:B--2---:R0:W-:Y:S02]  /*12790*/  STL [R1+0x10], R10 ;  /* 0x0000100a01007387 */ /* 0x0041e40000100800 */
[----:B0-----:R-:W-:Y:S01]  /*127a0*/  IMAD.U32 R10, RZ, RZ, UR4 ;  /* 0x00000004ff0a7e24 */ /* 0x001fe2000f8e00ff */
[----:B------:R-:W-:Y:S02]  /*127b0*/  ULDC.64 UR4, c[0x0][0x3f8] ;  /* 0x0000fe0000047ab9 */ /* 0x000fe40000000a00 */
[----:B------:R-:W-:-:S03]  /*127c0*/  UISETP.NE.U32.AND UP0, UPT, UR4, URZ, UPT ;  /* 0x0000003f0400728c */ /* 0x000fc6000bf05070 */
[----:B------:R-:W-:Y:S01]  /*127d0*/  ULDC UR4, c[0x0][0x404] ;  /* 0x0001010000047ab9 */ /* 0x000fe20000000800 */
[----:B------:R-:W-:Y:S01]  /*127e0*/  UISETP.NE.AND.EX UP0, UPT, UR5, URZ, UPT, UP0 ;  /* 0x0000003f0500728c */ /* 0x000fe2000bf05300 */
[----:B------:R0:W5:Y:S02]  /*127f0*/  @P0 LDG.E R10, desc[UR40][R8.64] ;  /* 0x00000028080a0981 */ /* 0x000164000c1e1900 */
[----:B------:R-:W-:Y:S01]  /*12800*/  ULDC UR5, c[0x0][0x2e0] ;  /* 0x0000b80000057ab9 */ /* 0x000fe20000000800 */
[----:B------:R-:W-:-:S04]  /*12810*/  USEL UR4, UR4, 0x1, UP0 ;  /* 0x0000000104047887 */ /* 0x000fc80008000000 */
[----:B------:R-:W-:Y:S01]  /*12820*/  UIMAD UR4, UR4, UR5, URZ ;  /* 0x00000005040472a4 */ /* 0x000fe2000f8e023f */
[----:B0-----:R-:W-:-:S05]  /*12830*/  IMAD.U32 R9, RZ, RZ, UR6 ;  /* 0x00000006ff097e24 */ /* 0x001fca000f8e00ff */
[----:B------:R-:W-:Y:S01]  /*12840*/  IMAD.U32 R11, RZ, RZ, UR4 ;  /* 0x00000004ff0b7e24 */ /* 0x000fe2000f8e00ff */
[----:B------:R-:W-:Y:S06]  /*12850*/  @P0 BRA `(.L_x_2062) ;  /* 0x0000000000100947 */ /* 0x000fec0003800000 */
[----:B------:R-:W-:Y:S05]  /*12860*/  @!P2 BRA `(.L_x_2062) ;  /* 0x00000000000ca947 */ /* 0x000fea0003800000 */
[----:B------:R-:W2:Y:S04]  /*12870*/  LDG.E R13, desc[UR40][R2.64] ;  /* 0x00000028020d7981 */ /* 0x000ea8000c1e1900 */
[----:B-----5:R-:W2:Y:S02]  /*12880*/  LDG.E R10, desc[UR40][R2.64+0x4] ;  /* 0x00000428020a7981 */ /* 0x020ea4000c1e1900 */
[----:B--2---:R-:W-:-:S07]  /*12890*/  IADD3 R10, -R13, R10, RZ ;  /* 0x0000000a0d0a7210 */ /* 0x004fce0007ffe1ff */
.L_x_2062:
[----:B------:R-:W-:Y:S01]  /*128a0*/  IMAD.MOV.U32 R23, RZ, RZ, RZ ;  /* 0x000000ffff177224 */ /* 0x000fe200078e00ff */
[----:B------:R-:W-:Y:S01]  /*128b0*/  ULDC.64 UR4, c[0x0][0xa20] ;  /* 0x0002880000047ab9 */ /* 0x000fe20000000a00 */
[----:B------:R-:W-:-:S04]  /*128c0*/  IMAD.MOV.U32 R8, RZ, RZ, RZ ;  /* 0x000000ffff087224 */ /* 0x000fc800078e00ff */
[----:B------:R-:W2:Y:S04]  /*128d0*/  @P3 LDG.E R23, desc[UR40][R6.64] ;  /* 0x0000002806173981 */ /* 0x000ea8000c1e1900 */
[----:B------:R0:W5:Y:S01]  /*128e0*/  @P1 LDG.E R8, desc[UR40][R4.64] ;  /* 0x0000002804081981 */ /* 0x000162000c1e1900 */
[----:B------:R-:W-:-:S04]  /*128f0*/  ISETP.NE.U32.AND P0, PT, RZ, UR4, PT ;  /* 0x00000004ff007c0c */ /* 0x000fc8000bf05070 */
[----:B------:R-:W-:Y:S01]  /*12900*/  ISETP.NE.AND.EX P0, PT, RZ, UR5, PT, P0 ;  /* 0x00000005ff007c0c */ /* 0x000fe2000bf05300 */
[----:B--2--5:R-:W-:-:S12]  /*12910*/  IMAD.IADD R23, R23, 0x1, R0 ;  /* 0x0000000117177824 */ /* 0x024fd800078e0200 */
[----:B0-----:R-:W-:Y:S05]  /*12920*/  @!P0 BRA `(.L_x_2063) ;  /* 0x0000000000108947 */ /* 0x001fea0003800000 */
[----:B------:R-:W-:-:S04]  /*12930*/  IADD3 R2, P0, R14, UR4, RZ ;  /* 0x000000040e027c10 */ /* 0x000fc8000ff1e0ff */
[----:B------:R-:W-:-:S05]  /*12940*/  IADD3.X R3, R12, UR5, RZ, P0, !PT ;  /* 0x000000050c037c10 */ /* 0x000fca00087fe4ff */
[----:B------:R0:W5:Y:S01]  /*12950*/  LDG.E R11, desc[UR40][R2.64] ;  /* 0x00000028020b7981 */ /* 0x000162000c1e1900 */
[----:B------:R-:W-:Y:S05]  /*12960*/  BRA `(.L_x_2064) ;  /* 0x0000000000107947 */ /* 0x000fea0003800000 */
.L_x_2063:
[----:B------:R-:W-:Y:S05]  /*12970*/  @!P3 BRA `(.L_x_2064) ;  /* 0x00000000000cb947 */ /* 0x000fea0003800000 */
[----:B------:R-:W2:Y:S04]  /*12980*/  LDG.E R2, desc[UR40][R6.64] ;  /* 0x0000002806027981 */ /* 0x000ea8000c1e1900 */
[----:B------:R-:W2:Y:S02]  /*12990*/  LDG.E R11, desc[UR40][R6.64+0x4] ;  /* 0x00000428060b7981 */ /* 0x000ea4000c1e1900 */
[----:B--2---:R-:W-:-:S07]  /*129a0*/  IMAD.IADD R11, R11, 0x1, -R2 ;  /* 0x000000010b0b7824 */ /* 0x004fce00078e0a02 */
.L_x_2064:
[----:B0-----:R-:W2:Y:S04]  /*129b0*/  @P1 LDG.E R3, desc[UR40][R4.64] ;  /* 0x0000002804031981 */ /* 0x001ea8000c1e1900 */
[----:B------:R-:W2:Y:S01]  /*129c0*/  @P1 LDG.E R2, desc[UR40][R4.64+0x4] ;  /* 0x0000042804021981 */ /* 0x000ea2000c1e1900 */
[----:B-----5:R-:W-:Y:S01]  /*129d0*/  IMAD.IADD R0, R11, 0x1, -R0 ;  /* 0x000000010b007824 */ /* 0x020fe200078e0a00 */
[----:B------:R-:W-:Y:S01]  /*129e0*/  BSSY B0, `(.L_x_2065) ;  /* 0x00000b7000007945 */ /* 0x000fe20003800000 */
[----:B------:R-:W-:Y:S01]  /*129f0*/  PLOP3.LUT P2, PT, PT, PT, PT, 0x80, 0x0 ;  /* 0x000000000000781c */ /* 0x000fe20003f4f070 */
[----:B--2---:R-:W-:Y:S02]  /*12a00*/  @P1 IMAD.IADD R9, R2, 0x1, -R3 ;  /* 0x0000000102091824 */ /* 0x004fe400078e0a03 */
[----:B------:R-:W-:-:S03]  /*12a10*/  IMAD R3, R17, 0xc0, RZ ;  /* 0x000000c011037824 */ /* 0x000fc600078e02ff */
[----:B------:R-:W-:Y:S02]  /*12a20*/  IADD3 R2, R0, R9, RZ ;  /* 0x0000000900027210 */ /* 0x000fe40007ffe0ff */
[----:B------:R-:W-:-:S03]  /*12a30*/  IADD3 R7, -R10, 0x13f, R3 ;  /* 0x0000013f0a077810 */ /* 0x000fc60007ffe103 */
[C---:B------:R-:W-:Y:S02]  /*12a40*/  VIADD R3, R2.reuse, 0x7f ;  /* 0x0000007f02037836 */ /* 0x040fe40000000000 */
[----:B------:R-:W-:-:S03]  /*12a50*/  IMAD.IADD R7, R2, 0x1, R7 ;  /* 0x0000000102077824 */ /* 0x000fc600078e0207 */
[----:B------:R-:W-:Y:S02]  /*12a60*/  SHF.R.S32.HI R2, RZ, 0x1f, R3 ;  /* 0x0000001fff027819 */ /* 0x000fe40000011403 */
[----:B------:R-:W-:Y:S02]  /*12a70*/  SHF.R.S32.HI R6, RZ, 0x1f, R7 ;  /* 0x0000001fff067819 */ /* 0x000fe40000011407 */
[----:B------:R-:W-:Y:S02]  /*12a80*/  LEA.HI R2, R2, R3, RZ, 0x7 ;  /* 0x0000000302027211 */ /* 0x000fe400078f38ff */
[----:B------:R-:W-:Y:S02]  /*12a90*/  LEA.HI R6, R6, R7, RZ, 0x7 ;  /* 0x0000000706067211 */ /* 0x000fe400078f38ff */
[----:B------:R-:W-:Y:S02]  /*12aa0*/  SHF.R.S32.HI R2, RZ, 0x7, R2 ;  /* 0x00000007ff027819 */ /* 0x000fe40000011402 */
[----:B------:R-:W-:-:S04]  /*12ab0*/  SHF.R.S32.HI R3, RZ, 0x7, R6 ;  /* 0x00000007ff037819 */ /* 0x000fc80000011406 */
[----:B------:R-:W-:-:S05]  /*12ac0*/  VIMNMX R12, R2, R3, PT ;  /* 0x00000003020c7248 */ /* 0x000fca0003fe0100 */
[--C-:B------:R-:W-:Y:S01]  /*12ad0*/  IMAD R2, R12, 0x80, -R0.reuse ;  /* 0x000000800c027824 */ /* 0x100fe200078e0a00 */
[----:B------:R0:W-:Y:S01]  /*12ae0*/  STL [R1], R12 ;  /* 0x0000000c01007387 */ /* 0x0001e20000100800 */
[----:B------:R-:W-:-:S03]  /*12af0*/  IMAD.MOV R0, RZ, RZ, -R0 ;  /* 0x000000ffff007224 */ /* 0x000fc600078e0a00 */
[----:B------:R-:W-:Y:S02]  /*12b00*/  VIMNMX R9, R2, R9, PT ;  /* 0x0000000902097248 */ /* 0x000fe40003fe0100 */
[----:B------:R-:W-:-:S04]  /*12b10*/  VIMNMX R2, RZ, R0, !PT ;  /* 0x00000000ff027248 */ /* 0x000fc80007fe0100 */
[----:B------:R-:W-:Y:S02]  /*12b20*/  ISETP.GT.AND P0, PT, R9, R2, PT ;  /* 0x000000020900720c */ /* 0x000fe40003f04270 */
[----:B------:R-:W-:-:S11]  /*12b30*/  SHF.R.U32.HI R2, RZ, 0x7, R2 ;  /* 0x00000007ff027819 */ /* 0x000fd60000011602 */
[----:B------:R-:W-:-:S05]  /*12b40*/  @P0 VIADD R0, R9, 0x7f ;  /* 0x0000007f09000836 */ /* 0x000fca0000000000 */
[----:B------:R-:W-:-:S04]  /*12b50*/  @P0 SHF.R.S32.HI R3, RZ, 0x1f, R0 ;  /* 0x0000001fff030819 */ /* 0x000fc80000011400 */
[----:B------:R-:W-:Y:S01]  /*12b60*/  @P0 LEA.HI R0, R3, R0, RZ, 0x7 ;  /* 0x0000000003000211 */ /* 0x000fe200078f38ff */
[----:B------:R-:W-:-:S03]  /*12b70*/  IMAD.MOV.U32 R3, RZ, RZ, R2 ;  /* 0x000000ffff037224 */ /* 0x000fc600078e0002 */
[----:B------:R-:W-:-:S04]  /*12b80*/  @P0 SHF.R.S32.HI R3, RZ, 0x7, R0 ;  /* 0x00000007ff030819 */ /* 0x000fc80000011400 */
[----:B------:R-:W-:-:S13]  /*12b90*/  ISETP.GT.AND P0, PT, R3, R2, PT ;  /* 0x000000020300720c */ /* 0x000fda0003f04270 */
[----:B0-----:R-:W-:Y:S05]  /*12ba0*/  @!P0 BRA `(.L_x_2066) ;  /* 0x0000000800688947 */ /* 0x001fea0003800000 */
[----:B------:R-:W0:Y:S01]  /*12bb0*/  LDC R0, c[0x0][0x428] ;  /* 0x00010a00ff007b82 */ /* 0x000e220000000800 */
[----:B------:R-:W-:Y:S01]  /*12bc0*/  UMOV UR4, 0xffffffff ;  /* 0xffffffff00047882 */ /* 0x000fe20000000000 */
[----:B0-----:R-:W-:Y:S02]  /*12bd0*/  ISETP.NE.AND P0, PT, R0, 0x1, PT ;  /* 0x000000010000780c */ /* 0x001fe40003f05270 */
[----:B------:R-:W-:-:S11]  /*12be0*/  MOV R0, R18 ;  /* 0x0000001200007202 */ /* 0x000fd60000000f00 */
[----:B------:R-:W0:Y:S08]  /*12bf0*/  @P0 LDC R5, c[0x0][0x42c] ;  /* 0x00010b00ff050b82 */ /* 0x000e300000000800 */
[----:B------:R-:W2:Y:S01]  /*12c00*/  @P0 LDC R7, c[0x0][0x430] ;  /* 0x00010c00ff070b82 */ /* 0x000ea20000000800 */
[----:B0-----:R-:W-:-:S05]  /*12c10*/  @P0 IMAD.HI.U32 R4, R18, R5, RZ ;  /* 0x0000000512040227 */ /* 0x001fca00078e00ff */
[----:B--2---:R-:W-:Y:S02]  /*12c20*/  @P0 SHF.R.U32.HI R0, RZ, R7, R4 ;  /* 0x00000007ff000219 */ /* 0x004fe40000011604 */
[----:B------:R-:W-:Y:S01]  /*12c30*/  SEL R4, R29, RZ, !P1 ;  /* 0x000000ff1d047207 */ /* 0x000fe20004800000 */
[----:B------:R-:W-:Y:S06]  /*12c40*/  BRA.DIV UR4, `(.L_x_2067) ;  /* 0x0000004a046c7947 */ /* 0x000fec000b800000 */
.L_x_2215:
[----:B------:R-:W-:-:S03]  /*12c50*/  UMOV UR4, 0xffffffff ;  /* 0xffffffff00047882 */ /* 0x000fc60000000000 */
[----:B------:R-:W-:Y:S05]  /*12c60*/  BRA.DIV UR4, `(.L_x_2068) ;  /* 0x0000004a04987947 */ /* 0x000fea000b800000 */
[----:B------:R-:W-:-:S13]  /*12c70*/  ELECT P6, URZ, PT ;  /* 0x00000000003f782f */ /* 0x000fda00038c0000 */
.L_x_2218:
        /* <DEDUP_REMOVED lines=12> */
.L_x_2219:
[----:B------:R-:W-:Y:S05]  /*12d40*/  BSYNC B1 ;  /* 0x0000000000017941 */ /* 0x000fea0003800000 */
.L_x_2069:
[----:B------:R-:W-:Y:S04]  /*12d50*/  BSSY B1, `(.L_x_2071) ;  /* 0x0000037000017945 */ /* 0x000fe80003800000 */
[----:B------:R-:W-:Y:S05]  /*12d60*/  @!P6 BRA `(.L_x_2072) ;  /* 0x0000000000d4e947 */ /* 0x000fea0003800000 */
[----:B0-----:R-:W-:Y:S01]  /*12d70*/  IMAD R5, R25, 0x8, R6 ;  /* 0x0000000819057824 */ /* 0x001fe200078e0206 */
[----:B------:R-:W-:-:S04]  /*12d80*/  SHF.L.U32 R10, R26, 0x1f, RZ ;  /* 0x0000001f1a0a7819 */ /* 0x000fc800000006ff */
[----:B------:R-:W0:Y:S02]  /*12d90*/  SYNCS.PHASECHK.TRANS64.TRYWAIT P0, [R5+URZ+0x168a0], R10 ;  /* 0x0168a00a050075a7 */ /* 0x000e24000800017f */
[----:B0-----:R-:W-:Y:S05]  /*12da0*/  @!P0 BRA `(.L_x_2073) ;  /* 0x00000048007c8947 */ /* 0x001fea0003800000 */
.L_x_2220:
        /* <DEDUP_REMOVED lines=9> */
.L_x_2074:
        /* <DEDUP_REMOVED lines=8> */
[----:B------:R-:W-:Y:S01]  /*12ec0*/  UIADD3.X UR5, URZ, UR39, URZ, UP0, !UPT ;  /* 0x000000273f057290 */ /* 0x000fe200087fe43f */
[----:B------:R-:W-:Y:S02]  /*12ed0*/  UMOV UR7, 0x12f00000 ;  /* 0x12f0000000077882 */ /* 0x000fe40000000000 */
[----:B------:R-:W-:Y:S01]  /*12ee0*/  IADD3 R7, R7, -0x80, RZ ;  /* 0xffffff8007077810 */ /* 0x000fe20007ffe0ff */
[----:B------:R-:W-:-:S02]  /*12ef0*/  UMOV UR10, URZ ;  /* 0x0000003f000a7c82 */ /* 0x000fc40008000000 */
[----:B------:R-:W-:Y:S01]  /*12f00*/  UIADD3 UR9, UR9, 0x16890, URZ ;  /* 0x0001689009097890 */ /* 0x000fe2000fffe03f */
[----:B------:R-:W-:-:S03]  /*12f10*/  R2UR UR11, R7 ;  /* 0x00000000070b72ca */ /* 0x000fc600000e0000 */
[----:B------:R-:W-:-:S10]  /*12f20*/  UIADD3 UR8, UR8, 0xe400, URZ ;  /* 0x0000e40008087890 */ /* 0x000fd4000fffe03f */
[----:B------:R3:W-:Y:S01]  /*12f30*/  UTMALDG.4D [UR8], [UR4], desc[UR6] ;  /* 0x00000608040075b4 */ /* 0x0007e20008019000 */
[----:B------:R-:W4:Y:S02]  /*12f40*/  SYNCS.PHASECHK.TRANS64.TRYWAIT P0, [R5+URZ+0x168c0], R10 ;  /* 0x0168c00a050075a7 */ /* 0x000f24000800017f */
[----:B---34-:R-:W-:Y:S05]  /*12f50*/  @!P0 BRA `(.L_x_2075) ;  /* 0x0000004800248947 */ /* 0x018fea0003800000 */
.L_x_2221:
[----:B------:R-:W-:Y:S01]  /*12f60*/  IMAD.SHL.U32 R9, R25, 0x2000, RZ ;  /* 0x0000200019097824 */ /* 0x000fe200078e00ff */
[----:B------:R-:W-:Y:S06]  /*12f70*/  @P1 BRA `(.L_x_2076) ;  /* 0x0000000000141947 */ /* 0x000fec0003800000 */
[----:B------:R-:W-:Y:S01]  /*12f80*/  ISETP.NE.AND P0, PT, R28, RZ, PT ;  /* 0x000000ff1c00720c */ /* 0x000fe20003f05270 */
[----:B0--3--:R-:W-:-:S04]  /*12f90*/  IMAD.MOV.U32 R10, RZ, RZ, 0x4000 ;  /* 0x00004000ff0a7424 */ /* 0x009fc800078e00ff */
[----:B------:R4:W-:Y:S08]  /*12fa0*/  SYNCS.ARRIVE.TRANS64 RZ, [R5+URZ+0x168b0], R10 ;  /* 0x0168b00a05ff79a7 */ /* 0x0009f0000800003f */
[----:B------:R-:W-:Y:S05]  /*12fb0*/  @!P0 BRA `(.L_x_2076) ;  /* 0x0000000000048947 */ /* 0x000fea0003800000 */
[----:B------:R-:W-:Y:S01]  /*12fc0*/  BPT.TRAP 0x1 ;  /* 0x000000040000795c */ /* 0x000fe20000300000 */
.L_x_2076:
        /* <DEDUP_REMOVED lines=15> */
.L_x_2072:
[----:B------:R-:W-:Y:S05]  /*130c0*/  BSYNC B1 ;  /* 0x0000000000017941 */ /* 0x000fea0003800000 */
.L_x_2071:
        /* <DEDUP_REMOVED lines=9> */
.L_x_2083:
[----:B------:R-:W-:Y:S05]  /*13160*/  YIELD ;  /* 0x0000000000007946 */ /* 0x000fea0003800000 */
[----:B------:R-:W-:Y:S04]  /*13170*/  BSSY B1, `(.L_x_2077) ;  /* 0x0000034000017945 */ /* 0x000fe80003800000 */
[----:B------:R-:W-:Y:S05]  /*13180*/  @!P6 BRA `(.L_x_2078) ;  /* 0x0000000000c8e947 */ /* 0x000fea0003800000 */
[----:B------:R-:W-:Y:S01]  /*13190*/  IMAD R10, R25, 0x8, R6 ;  /* 0x00000008190a7824 */ /* 0x000fe200078e0206 */
[----:B------:R-:W-:-:S04]  /*131a0*/  SHF.L.U32 R5, R26, 0x1f, RZ ;  /* 0x0000001f1a057819 */ /* 0x000fc800000006ff */
[----:B------:R-:W0:Y:S02]  /*131b0*/  SYNCS.PHASECHK.TRANS64.TRYWAIT P0, [R10+URZ+0x168a0], R5 ;  /* 0x0168a0050a0075a7 */ /* 0x000e24000800017f */
[----:B0-----:R-:W-:Y:S05]  /*131c0*/  @!P0 BRA `(.L_x_2079) ;  /* 0x00000044009c8947 */ /* 0x001fea0003800000 */
.L_x_2222:
        /* <DEDUP_REMOVED lines=9> */
.L_x_2080:
        /* <DEDUP_REMOVED lines=17> */
.L_x_2223:
[----:B------:R-:W-:Y:S05]  /*13370*/  @P0 BRA `(.L_x_2082) ;  /* 0x0000000000140947 */ /* 0x000fea0003800000 */
[----:B------:R-:W-:Y:S01]  /*13380*/  ISETP.NE.AND P1, PT, R28, RZ, PT ;  /* 0x000000ff1c00720c */ /* 0x000fe20003f25270 */
[----:B0-2---:R-:W-:-:S04]  /*13390*/  IMAD.MOV.U32 R5, RZ, RZ, 0x4000 ;  /* 0x00004000ff057424 */ /* 0x005fc800078e00ff */
[----:B------:R3:W-:Y:S08]  /*133a0*/  SYNCS.ARRIVE.TRANS64 RZ, [R10+URZ+0x168b0], R5 ;  /* 0x0168b0050aff79a7 */ /* 0x0007f0000800003f */
[----:B------:R-:W-:Y:S05]  /*133b0*/  @!P1 BRA `(.L_x_2082) ;  /* 0x0000000000049947 */ /* 0x000fea0003800000 */
[----:B------:R-:W-:Y:S01]  /*133c0*/  BPT.TRAP 0x1 ;  /* 0x000000040000795c */ /* 0x000fe20000300000 */
.L_x_2082:
        /* <DEDUP_REMOVED lines=14> */
.L_x_2078:
[----:B------:R-:W-:Y:S05]  /*134b0*/  BSYNC B1 ;  /* 0x0000000000017941 */ /* 0x000fea0003800000 */
.L_x_2077:
        /* <DEDUP_REMOVED lines=9> */
.L_x_2066:
[----:B------:R-:W-:Y:S05]  /*13550*/  BSYNC B0 ;  /* 0x0000000000007941 */ /* 0x000fea0003800000 */
.L_x_2065:
[----:B------:R-:W2:Y:S01]  /*13560*/  LDL R5, [R1] ;  /* 0x0000000001057983 */ /* 0x000ea20000100800 */
        /* <DEDUP_REMOVED lines=20> */
.L_x_2085:
[----:B------:R-:W0:Y:S01]  /*136b0*/  S2R R0, SR_CgaCtaId ;  /* 0x0000000000007919 */ /* 0x000e220000008800 */
[----:B------:R-:W-:-:S04]  /*136c0*/  MOV R27, 0x400 ;  /* 0x00000400001b7802 */ /* 0x000fc80000000f00 */
[----:B0-----:R-:W-:-:S04]  /*136d0*/  LEA R27, R0, R27, 0x18 ;  /* 0x0000001b001b7211 */ /* 0x001fc800078ec0ff */
[----:B------:R-:W-:-:S04]  /*136e0*/  IADD3 R0, R27, 0xe400, RZ ;  /* 0x0000e4001b007810 */ /* 0x000fc80007ffe0ff */
[----:B------:R-:W-:-:S13]  /*136f0*/  LOP3.LUT P0, RZ, R0, 0x3ff, RZ, 0xc0, !PT ;  /* 0x000003ff00ff7812 */ /* 0x000fda000780c0ff */
[----:B------:R-:W-:Y:S05]  /*13700*/  @!P0 BRA `(.L_x_2087) ;  /* 0x0000000000408947 */ /* 0x000fea0003800000 */
[----:B------:R-:W-:Y:S01]  /*13710*/  MOV R2, 0x0 ;  /* 0x0000000000027802 */ /* 0x000fe20000000f00 */
[----:B------:R-:W-:Y:S01]  /*13720*/  ULDC.64 UR6, c[0x4][0xa8] ;  /* 0x01002a0000067ab9 */ /* 0x000fe20000000a00 */
[----:B------:R-:W-:Y:S01]  /*13730*/  ULDC.64 UR8, c[0x4][0xb0] ;  /* 0x01002c0000087ab9 */ /* 0x000fe20000000a00 */
[----:B------:R-:W-:Y:S01]  /*13740*/  ULDC.64 UR4, c[0x4][0x8] ;  /* 0x0100020000047ab9 */ /* 0x000fe20000000a00 */
[----:B------:R-:W-:Y:S01]  /*13750*/  IMAD.U32 R4, RZ, RZ, UR6 ;  /* 0x00000006ff047e24 */ /* 0x000fe2000f8e00ff */
[----:B------:R-:W-:Y:S01]  /*13760*/  MOV R8, 0x70 ;  /* 0x0000007000087802 */ /* 0x000fe20000000f00 */
[----:B------:R-:W0:Y:S01]  /*13770*/  LDC.64 R2, c[0x4][R2] ;  /* 0x0100000002027b82 */ /* 0x000e220000000a00 */
[----:B------:R-:W-:Y:S02]  /*13780*/  IMAD.U32 R5, RZ, RZ, UR7 ;  /* 0x00000007ff057e24 */ /* 0x000fe4000f8e00ff */
[----:B------:R-:W-:Y:S02]  /*13790*/  IMAD.U32 R6, RZ, RZ, UR8 ;  /* 0x00000008ff067e24 */ /* 0x000fe4000f8e00ff */
[----:B------:R-:W-:-:S02]  /*137a0*/  IMAD.U32 R7, RZ, RZ, UR9 ;  /* 0x00000009ff077e24 */ /* 0x000fc4000f8e00ff */
[----:B------:R-:W-:Y:S02]  /*137b0*/  IMAD.U32 R10, RZ, RZ, UR4 ;  /* 0x00000004ff0a7e24 */ /* 0x000fe4000f8e00ff */
[----:B------:R-:W-:Y:S02]  /*137c0*/  IMAD.U32 R11, RZ, RZ, UR5 ;  /* 0x00000005ff0b7e24 */ /* 0x000fe4000f8e00ff */
[----:B------:R-:W-:Y:S02]  /*137d0*/  IMAD.MOV.U32 R12, RZ, RZ, 0x1 ;  /* 0x00000001ff0c7424 */ /* 0x000fe400078e00ff */
[----:B------:R-:W-:-:S07]  /*137e0*/  IMAD.MOV.U32 R13, RZ, RZ, RZ ;  /* 0x000000ffff0d7224 */ /* 0x000fce00078e00ff */
[----:B------:R-:W-:-:S07]  /*137f0*/  LEPC R20, `(.L_x_2087) ;  /* 0x000000001014794e */ /* 0x000fce0000000000 */
[----:B01----:R-:W-:Y:S05]  /*13800*/  CALL.ABS.NOINC R2 ;  /* 0x0000000002007343 */ /* 0x003fea0003c00000 */
.L_x_2087:
        /* <DEDUP_REMOVED lines=19> */
.L_x_2089:
        /* <DEDUP_REMOVED lines=16> */
.L_x_2088:
[----:B------:R-:W2:Y:S01]  /*13a40*/  LDL.LU R2, [R1+0x4] ;  /* 0x0000040001027983 */ /* 0x000ea20000300800 */
        /* <DEDUP_REMOVED lines=27> */
.L_x_2090:
        /* <DEDUP_REMOVED lines=19> */
.L_x_2226:
[----:B------:R-:W-:Y:S01]  /*13d30*/  UMOV UR4, 0xffffffff ;  /* 0xffffffff00047882 */ /* 0x000fe20000000000 */
[----:B------:R-:W-:Y:S02]  /*13d40*/  SHF.R.S32.HI R12, RZ, 0x1f, R6 ;  /* 0x0000001fff0c7819 */ /* 0x000fe40000011406 */
[----:B------:R-:W-:Y:S05]  /*13d50*/  BRA.DIV UR4, `(.L_x_2092) ;  /* 0x0000003e04147947 */ /* 0x000fea000b800000 */
[----:B------:R-:W-:-:S13]  /*13d60*/  ELECT P6, URZ, PT ;  /* 0x00000000003f782f */ /* 0x000fda00038c0000 */
.L_x_2229:
        /* <DEDUP_REMOVED lines=10> */
[----:B0-----:R-:W-:Y:S01]  /*13e10*/  @P0 IMAD.HI.U32 R8, R7, R4, RZ ;  /* 0x0000000407080227 */ /* 0x001fe200078e00ff */
[----:B------:R-:W-:-:S04]  /*13e20*/  MOV R4, R7 ;  /* 0x0000000700047202 */ /* 0x000fc80000000f00 */
        /* <DEDUP_REMOVED lines=9> */
.L_x_2094:
[----:B------:R-:W-:Y:S01]  /*13ec0*/  IMAD R5, R22, 0x8, R27 ;  /* 0x0000000816057824 */ /* 0x000fe200078e021b */
[----:B------:R-:W-:-:S04]  /*13ed0*/  SHF.L.U32 R4, R24, 0x1f, RZ ;  /* 0x0000001f18047819 */ /* 0x000fc800000006ff */
[----:B------:R-:W2:Y:S02]  /*13ee0*/  SYNCS.PHASECHK.TRANS64.TRYWAIT P0, [R5+URZ+0x16840], R4 ;  /* 0x01684004050075a7 */ /* 0x000ea4000800017f */
[----:B--2---:R-:W-:Y:S05]  /*13ef0*/  @!P0 BRA `(.L_x_2095) ;  /* 0x0000003800cc8947 */ /* 0x004fea0003800000 */
.L_x_2230:
        /* <DEDUP_REMOVED lines=9> */
.L_x_2096:
        /* <DEDUP_REMOVED lines=17> */
.L_x_2093:
        /* <DEDUP_REMOVED lines=13> */
[----:B------:R-:W-:Y:S01]  /*14170*/  @P0 MOV R4, 0x6000 ;  /* 0x0000600000040802 */ /* 0x000fe20000000f00 */
        /* <DEDUP_REMOVED lines=13> */
.L_x_2231:
[----:B------:R-:W-:Y:S05]  /*14250*/  BSYNC B0 ;  /* 0x0000000000007941 */ /* 0x000fea0003800000 */
.L_x_2097:
[----:B------:R-:W2:Y:S01]  /*14260*/  LDL R5, [R1] ;  /* 0x0000000001057983 */ /* 0x000ea20000100800 */
[----:B------:R-:W-:Y:S01]  /*14270*/  BSSY B0, `(.L_x_2099) ;  /* 0x0000127000007945 */ /* 0x000fe20003800000 */
[----:B--2---:R-:W-:-:S13]  /*14280*/  ISETP.GE.AND P0, PT, R5, 0x2, PT ;  /* 0x000000020500780c */ /* 0x004fda0003f06270 */
[----:B------:R-:W-:Y:S05]  /*14290*/  @!P0 BRA `(.L_x_2100) ;  /* 0x0000001000908947 */ /* 0x000fea0003800000 */
[C---:B0-----:R-:W-:Y:S01]  /*142a0*/  LOP3.LUT R4, R5.reuse, 0x1, RZ, 0xc0, !PT ;  /* 0x0000000105047812 */ /* 0x041fe200078ec0ff */
[----:B------:R-:W-:Y:S01]  /*142b0*/  VIADD R11, R5, 0xfffffffe ;  /* 0xfffffffe050b7836 */ /* 0x000fe20000000000 */
[----:B------:R-:W-:Y:S02]  /*142c0*/  BSSY B1, `(.L_x_2101) ;  /* 0x0000064000017945 */ /* 0x000fe40003800000 */
[----:B------:R-:W-:Y:S01]  /*142d0*/  ISETP.NE.U32.AND P0, PT, R4, 0x1, PT ;  /* 0x000000010400780c */ /* 0x000fe20003f05070 */
[----:B------:R-:W-:-:S12]  /*142e0*/  IMAD.MOV.U32 R9, RZ, RZ, R11 ;  /* 0x000000ffff097224 */ /* 0x000fd800078e000b */
[----:B------:R-:W-:Y:S05]  /*142f0*/  @!P0 BRA `(.L_x_2102) ;  /* 0x0000000400808947 */ /* 0x000fea0003800000 */
        /* <DEDUP_REMOVED lines=8> */
[----:B------:R-:W-:Y:S01]  /*14380*/  IMAD.MOV.U32 R15, RZ, RZ, R11 ;  /* 0x000000ffff0f7224 */ /* 0x000fe200078e000b */
[----:B------:R-:W-:Y:S02]  /*14390*/  MOV R4, R8 ;  /* 0x0000000800047202 */ /* 0x000fe40000000f00 */
        /* <DEDUP_REMOVED lines=20> */
.L_x_2105:
[----:B0-----:R-:W-:Y:S02]  /*144e0*/  LEA R3, R10, R27, 0x3 ;  /* 0x0000001b0a037211 */ /* 0x001fe400078e18ff */
[----:B------:R-:W-:-:S04]  /*144f0*/  SHF.L.U32 R2, R13, 0x1f, RZ ;  /* 0x0000001f0d027819 */ /* 0x000fc800000006ff */
[----:B------:R-:W0:Y:S02]  /*14500*/  SYNCS.PHASECHK.TRANS64.TRYWAIT P0, [R3+URZ+0x16840], R2 ;  /* 0x01684002030075a7 */ /* 0x000e24000800017f */
[----:B0-----:R-:W-:Y:S05]  /*14510*/  @!P0 BRA `(.L_x_2106) ;  /* 0x00000034006c8947 */ /* 0x001fea0003800000 */
.L_x_2232:
        /* <DEDUP_REMOVED lines=9> */
.L_x_2107:
        /* <DEDUP_REMOVED lines=21> */
.L_x_2233:
[----:B------:R-:W-:Y:S05]  /*14700*/  @P1 BRA `(.L_x_2109) ;  /* 0x0000000000181947 */ /* 0x000fea0003800000 */
[----:B------:R-:W-:Y:S01]  /*14710*/  ISETP.NE.AND P0, PT, R28, RZ, PT ;  /* 0x000000ff1c00720c */ /* 0x000fe20003f05270 */
[----:B0-----:R-:W-:Y:S01]  /*14720*/  IMAD R2, R22, 0x8, R27 ;  /* 0x0000000816027824 */ /* 0x001fe200078e021b */
[----:B------:R-:W-:-:S04]  /*14730*/  MOV R3, 0x4000 ;  /* 0x0000400000037802 */ /* 0x000fc80000000f00 */
[----:B------:R2:W-:Y:S07]  /*14740*/  SYNCS.ARRIVE.TRANS64 RZ, [R2+URZ+0x16850], R3 ;  /* 0x0168500302ff79a7 */ /* 0x0005ee000800003f */
[----:B------:R-:W-:Y:S05]  /*14750*/  @!P0 BRA `(.L_x_2109) ;  /* 0x0000000000048947 */ /* 0x000fea0003800000 */
[----:B------:R-:W-:Y:S01]  /*14760*/  BPT.TRAP 0x1 ;  /* 0x000000040000795c */ /* 0x000fe20000300000 */
.L_x_2109:
        /* <DEDUP_REMOVED lines=20> */
.L_x_2104:
[----:B------:R-:W-:Y:S05]  /*148b0*/  BSYNC B2 ;  /* 0x0000000000027941 */ /* 0x000fea0003800000 */
.L_x_2103:
[----:B------:R-:W2:Y:S01]  /*148c0*/  LDL.LU R2, [R1] ;  /* 0x0000000001027983 */ /* 0x000ea20000300800 */
[----:B------:R-:W-:Y:S01]  /*148d0*/  MOV R22, R10 ;  /* 0x0000000a00167202 */ /* 0x000fe20000000f00 */
[----:B------:R-:W-:Y:S02]  /*148e0*/  IMAD.MOV.U32 R24, RZ, RZ, R13 ;  /* 0x000000ffff187224 */ /* 0x000fe400078e000d */
[----:B--2---:R-:W-:-:S07]  /*148f0*/  VIADD R9, R2, 0xfffffffd ;  /* 0xfffffffd02097836 */ /* 0x004fce0000000000 */
.L_x_2102:
[----:B------:R-:W-:Y:S05]  /*14900*/  BSYNC B1 ;  /* 0x0000000000017941 */ /* 0x000fea0003800000 */
.L_x_2101:
[----:B------:R-:W-:-:S13]  /*14910*/  ISETP.NE.AND P0, PT, R11, RZ, PT ;  /* 0x000000ff0b00720c */ /* 0x000fda0003f05270 */
[----:B------:R-:W-:Y:S05]  /*14920*/  @!P0 BRA `(.L_x_2100) ;  /* 0x0000000800ec8947 */ /* 0x000fea0003800000 */
[----:B------:R-:W-:-:S07]  /*14930*/  IMAD.MOV.U32 R4, RZ, RZ, R8 ;  /* 0x000000ffff047224 */ /* 0x000fce00078e0008 */
.L_x_2124:
        /* <DEDUP_REMOVED lines=22> */
[----:B------:R-:W-:Y:S02]  /*14aa0*/  SHF.R.S32.HI R3, RZ, 0x1f, R14 ;  /* 0x0000001fff037819 */ /* 0x000fe4000001140e */
[----:B------:R-:W-:-:S05]  /*14ab0*/  MOV R2, R14 ;  /* 0x0000000e00027202 */ /* 0x000fca0000000f00 */
[----:B------:R-:W-:-:S04]  /*14ac0*/  IMAD.WIDE.U32 R2, R6, UR6, R2 ;  /* 0x0000000606027c25 */ /* 0x000fc8000f8e0002 */
[----:B------:R-:W-:Y:S01]  /*14ad0*/  IMAD.IADD R3, R5, 0x1, R3 ;  /* 0x0000000105037824 */ /* 0x000fe200078e0203 */
[----:B------:R-:W-:-:S04]  /*14ae0*/  LEA R4, P0, R2, UR4, 0x2 ;  /* 0x0000000402047c11 */ /* 0x000fc8000f8010ff */
[----:B------:R-:W-:Y:S01]  /*14af0*/  LEA.HI.X R5, R2, UR5, R3, 0x2, P0 ;  /* 0x0000000502057c11 */ /* 0x000fe200080f1403 */
[----:B------:R-:W-:-:S04]  /*14b00*/  IMAD.MOV R2, RZ, RZ, -R14 ;  /* 0x000000ffff027224 */ /* 0x000fc800078e0a0e */
[----:B------:R0:W5:Y:S01]  /*14b10*/  LDG.E R4, desc[UR40][R4.64] ;  /* 0x0000002804047981 */ /* 0x000162000c1e1900 */
[----:B------:R-:W-:-:S07]  /*14b20*/  IMAD R13, R13, R2, R9 ;  /* 0x000000020d0d7224 */ /* 0x000fce00078e0209 */
.L_x_2112:
[----:B------:R-:W-:Y:S01]  /*14b30*/  IMAD R3, R10, 0x8, R27 ;  /* 0x000000080a037824 */ /* 0x000fe200078e021b */
[----:B------:R-:W-:-:S04]  /*14b40*/  SHF.L.U32 R2, R11, 0x1f, RZ ;  /* 0x0000001f0b027819 */ /* 0x000fc800000006ff */
[----:B------:R-:W2:Y:S02]  /*14b50*/  SYNCS.PHASECHK.TRANS64.TRYWAIT P0, [R3+URZ+0x16840], R2 ;  /* 0x01684002030075a7 */ /* 0x000ea4000800017f */
[----:B--2---:R-:W-:Y:S05]  /*14b60*/  @!P0 BRA `(.L_x_2113) ;  /* 0x0000003000008947 */ /* 0x004fea0003800000 */
.L_x_2234:
        /* <DEDUP_REMOVED lines=9> */
.L_x_2114:
        /* <DEDUP_REMOVED lines=10> */
[----:B-----5:R-:W-:-:S02]  /*14ca0*/  R2UR UR13, R4 ;  /* 0x00000000040d72ca */ /* 0x020fc400000e0000 */
[----:B------:R-:W-:Y:S01]  /*14cb0*/  IADD3 R3, R27, 0x16800, RZ ;  /* 0x000168001b037810 */ /* 0x000fe20007ffe0ff */
[----:B------:R-:W-:Y:S01]  /*14cc0*/  UIADD3 UR9, UR9, 0x16830, URZ ;  /* 0x0001683009097890 */ /* 0x000fe2000fffe03f */
[----:B------:R-:W-:-:S03]  /*14cd0*/  SHF.L.U32 R24, R24, 0x1f, RZ ;  /* 0x0000001f18187819 */ /* 0x000fc600000006ff */
[----:B------:R-:W-:Y:S01]  /*14ce0*/  ULEA UR11, UR11, UR4, 0x7 ;  /* 0x000000040b0b7291 */ /* 0x000fe2000f8e383f */
[----:B------:R-:W-:Y:S01]  /*14cf0*/  IMAD R3, R22, 0x8, R3 ;  /* 0x0000000816037824 */ /* 0x000fe200078e0203 */
[----:B------:R-:W-:Y:S01]  /*14d00*/  UIADD3 UR8, UR8, 0xe400, URZ ;  /* 0x0000e40008087890 */ /* 0x000fe2000fffe03f */
[----:B------:R-:W-:-:S08]  /*14d10*/  UMOV UR4, 0x0 ;  /* 0x0000000000047882 */ /* 0x000fd00000000000 */
[----:B------:R0:W-:Y:S01]  /*14d20*/  UTMALDG.4D [UR8], [UR6], desc[UR4] ;  /* 0x00000408060075b4 */ /* 0x0001e20008019000 */
[----:B------:R-:W2:Y:S02]  /*14d30*/  SYNCS.PHASECHK.TRANS64.TRYWAIT P1, [R3+URZ+0x60], R24 ;  /* 0x00006018030075a7 */ /* 0x000ea4000802017f */
[----:B0-2---:R-:W-:Y:S05]  /*14d40*/  @!P1 BRA `(.L_x_2115) ;  /* 0x0000002c009c9947 */ /* 0x005fea0003800000 */
.L_x_2235:
[----:B------:R-:W-:Y:S05]  /*14d50*/  @P0 BRA `(.L_x_2116) ;  /* 0x0000000000140947 */ /* 0x000fea0003800000 */
[----:B------:R-:W-:Y:S01]  /*14d60*/  ISETP.NE.AND P1, PT, R28, RZ, PT ;  /* 0x000000ff1c00720c */ /* 0x000fe20003f25270 */
[----:B------:R-:W-:-:S04]  /*14d70*/  IMAD.MOV.U32 R2, RZ, RZ, 0x4000 ;  /* 0x00004000ff027424 */ /* 0x000fc800078e00ff */
[----:B------:R2:W-:Y:S08]  /*14d80*/  SYNCS.ARRIVE.TRANS64 RZ, [R3+URZ+0x50], R2 ;  /* 0x0000500203ff79a7 */ /* 0x0005f0000800003f */
[----:B------:R-:W-:Y:S05]  /*14d90*/  @!P1 BRA `(.L_x_2116) ;  /* 0x0000000000049947 */ /* 0x000fea0003800000 */
[----:B------:R-:W-:Y:S01]  /*14da0*/  BPT.TRAP 0x1 ;  /* 0x000000040000795c */ /* 0x000fe20000300000 */
.L_x_2116:
        /* <DEDUP_REMOVED lines=19> */
.L_x_2111:
[----:B------:R-:W-:Y:S05]  /*14ee0*/  BSYNC B1 ;  /* 0x0000000000017941 */ /* 0x000fea0003800000 */
.L_x_2110:
[----:B------:R-:W-:Y:S01]  /*14ef0*/  IADD3 R22, R10, 0x1, RZ ;  /* 0x000000010a167810 */ /* 0x000fe20007ffe0ff */
[----:B------:R-:W-:Y:S03]  /*14f00*/  BSSY B1, `(.L_x_2117) ;  /* 0x0000059000017945 */ /* 0x000fe60003800000 */
        /* <DEDUP_REMOVED lines=28> */
.L_x_2119:
[----:B--2---:R-:W-:Y:S02]  /*150d0*/  LEA R2, R22, R27, 0x3 ;  /* 0x0000001b16027211 */ /* 0x004fe400078e18ff */
[----:B------:R-:W-:-:S04]  /*150e0*/  SHF.L.U32 R3, R24, 0x1f, RZ ;  /* 0x0000001f18037819 */ /* 0x000fc800000006ff */
[----:B------:R-:W2:Y:S02]  /*150f0*/  SYNCS.PHASECHK.TRANS64.TRYWAIT P0, [R2+URZ+0x16840], R3 ;  /* 0x01684003020075a7 */ /* 0x000ea4000800017f */
[----:B--2---:R-:W-:Y:S05]  /*15100*/  @!P0 BRA `(.L_x_2120) ;  /* 0x0000002800c08947 */ /* 0x004fea0003800000 */
.L_x_2236:
        /* <DEDUP_REMOVED lines=9> */
.L_x_2121:
        /* <DEDUP_REMOVED lines=15> */
[----:B------:R-:W-:Y:S02]  /*15290*/  ULEA UR11, UR11, UR4, 0x7 ;  /* 0x000000040b0b7291 */ /* 0x000fe4000f8e383f */
[----:B------:R-:W-:Y:S01]  /*152a0*/  UIADD3 UR8, UR8, 0xe400, URZ ;  /* 0x0000e40008087890 */ /* 0x000fe2000fffe03f */
[----:B------:R-:W-:-:S05]  /*152b0*/  UMOV UR4, 0x0 ;  /* 0x0000000000047882 */ /* 0x000fca0000000000 */
[----:B------:R-:W-:-:S09]  /*152c0*/  UIADD3 UR9, UR9, 0x30, URZ ;  /* 0x0000003009097890 */ /* 0x000fd2000fffe03f */
[----:B------:R0:W-:Y:S01]  /*152d0*/  UTMALDG.4D [UR8], [UR6], desc[UR4] ;  /* 0x00000408060075b4 */ /* 0x0001e20008019000 */
[----:B------:R-:W2:Y:S02]  /*152e0*/  SYNCS.PHASECHK.TRANS64.TRYWAIT P1, [R2+URZ+0x60], R11 ;  /* 0x0000600b020075a7 */ /* 0x000ea4000802017f */
[----:B0-2---:R-:W-:Y:S05]  /*152f0*/  @!P1 BRA `(.L_x_2122) ;  /* 0x0000002800589947 */ /* 0x005fea0003800000 */
.L_x_2237:
[----:B------:R-:W-:Y:S05]  /*15300*/  @P0 BRA `(.L_x_2123) ;  /* 0x0000000000140947 */ /* 0x000fea0003800000 */
[----:B------:R-:W-:Y:S02]  /*15310*/  ISETP.NE.AND P1, PT, R28, RZ, PT ;  /* 0x000000ff1c00720c */ /* 0x000fe40003f25270 */
[----:B------:R-:W-:-:S04]  /*15320*/  MOV R3, 0x4000 ;  /* 0x0000400000037802 */ /* 0x000fc80000000f00 */
[----:B------:R2:W-:Y:S07]  /*15330*/  SYNCS.ARRIVE.TRANS64 RZ, [R2+URZ+0x50], R3 ;  /* 0x0000500302ff79a7 */ /* 0x0005ee000800003f */
[----:B------:R-:W-:Y:S05]  /*15340*/  @!P1 BRA `(.L_x_2123) ;  /* 0x0000000000049947 */ /* 0x000fea0003800000 */
[----:B------:R-:W-:Y:S01]  /*15350*/  BPT.TRAP 0x1 ;  /* 0x000000040000795c */ /* 0x000fe20000300000 */
.L_x_2123:
        /* <DEDUP_REMOVED lines=19> */
.L_x_2118:
[----:B------:R-:W-:Y:S05]  /*15490*/  BSYNC B1 ;  /* 0x0000000000017941 */ /* 0x000fea0003800000 */
.L_x_2117:
[C---:B------:R-:W-:Y:S01]  /*154a0*/  ISETP.GT.AND P0, PT, R9.reuse, 0x1, PT ;  /* 0x000000010900780c */ /* 0x040fe20003f04270 */
[----:B0-2---:R-:W-:-:S04]  /*154b0*/  VIADD R2, R9, 0xfffffffe ;  /* 0xfffffffe09027836 */ /* 0x005fc80000000000 */
[----:B------:R-:W-:-:S08]  /*154c0*/  IMAD.MOV.U32 R9, RZ, RZ, R2 ;  /* 0x000000ffff097224 */ /* 0x000fd000078e0002 */
[----:B------:R-:W-:Y:S05]  /*154d0*/  @P0 BRA `(.L_x_2124) ;  /* 0xfffffff400180947 */ /* 0x000fea000383ffff */
.L_x_2100:
[----:B------:R-:W-:Y:S05]  /*154e0*/  BSYNC B0 ;  /* 0x0000000000007941 */ /* 0x000fea0003800000 */
.L_x_2099:
[----:B------:R-:W-:Y:S01]  /*154f0*/  ISETP.NE.AND P0, PT, R28, RZ, PT ;  /* 0x000000ff1c00720c */ /* 0x000fe20003f05270 */
[----:B------:R-:W-:-:S12]  /*15500*/  BSSY B0, `(.L_x_2125) ;  /* 0x000000e000007945 */ /* 0x000fd80003800000 */
[----:B------:R-:W-:Y:S05]  /*15510*/  @P0 BRA `(.L_x_2126) ;  /* 0x0000000000300947 */ /* 0x000fea0003800000 */
[----:B------:R-:W2:Y:S01]  /*15520*/  S2R R9, SR_LANEID ;  /* 0x0000000000097919 */ /* 0x000ea20000000000 */
[----:B------:R-:W-:Y:S01]  /*15530*/  VOTEU.ANY UR4, UPT, PT ;  /* 0x0000000000047886 */ /* 0x000fe200038e0100 */
[----:B------:R-:W3:Y:S01]  /*15540*/  LDC.64 R2, c[0x0][0xc38] ;  /* 0x00030e00ff027b82 */ /* 0x000ee20000000a00 */
[----:B0-----:R-:W2:Y:S08]  /*15550*/  FLO.U32 R4, UR4 ;  /* 0x0000000400047d00 */ /* 0x001eb000080e0000 */
[----:B------:R-:W3:Y:S01]  /*15560*/  POPC R5, UR4 ;  /* 0x0000000400057d09 */ /* 0x000ee20008000000 */
[----:B--2---:R-:W-:-:S13]  /*15570*/  ISETP.EQ.U32.AND P0, PT, R4, R9, PT ;  /* 0x000000090400720c */ /* 0x004fda0003f02070 */
[----:B---3--:R-:W2:Y:S01]  /*15580*/  @P0 ATOMG.E.ADD.STRONG.GPU PT, R3, desc[UR40][R2.64], R5 ;  /* 0x00000005020309a8 */ /* 0x008ea200081ee1e8 */
[----:B------:R-:W0:Y:S02]  /*15590*/  S2R R6, SR_LTMASK ;  /* 0x0000000000067919 */ /* 0x000e240000003900 */
[----:B0-----:R-:W-:-:S04]  /*155a0*/  LOP3.LUT R6, R6, UR4, RZ, 0xc0, !PT ;  /* 0x0000000406067c12 */ /* 0x001fc8000f8ec0ff */
[----:B------:R-:W0:Y:S01]  /*155b0*/  POPC R9, R6 ;  /* 0x0000000600097309 */ /* 0x000e220000000000 */
[----:B--2---:R-:W0:Y:S02]  /*155c0*/  SHFL.IDX PT, R4, R3, R4, 0x1f ;  /* 0x00001f0403047589 */ /* 0x004e2400000e0000 */
[----:B0-----:R-:W-:-:S07]  /*155d0*/  IADD3 R16, R4, UR36, R9 ;  /* 0x0000002404107c10 */ /* 0x001fce000fffe009 */
.L_x_2126:
[----:B------:R-:W-:Y:S05]  /*155e0*/  BSYNC B0 ;  /* 0x0000000000007941 */ /* 0x000fea0003800000 */
.L_x_2125:
[----:B------:R-:W-:Y:S04]  /*155f0*/  BSSY B0, `(.L_x_2127) ;  /* 0x0000020000007945 */ /* 0x000fe80003800000 */
[----:B------:R-:W-:Y:S05]  /*15600*/  @!P6 BRA `(.L_x_2128) ;  /* 0x000000000078e947 */ /* 0x000fea0003800000 */
[----:B------:R-:W-:Y:S02]  /*15610*/  LEA R3, R22, R27, 0x3 ;  /* 0x0000001b16037211 */ /* 0x000fe400078e18ff */
[----:B------:R-:W-:-:S04]  /*15620*/  SHF.L.U32 R2, R24, 0x1f, RZ ;  /* 0x0000001f18027819 */ /* 0x000fc800000006ff */
[----:B------:R-:W2:Y:S02]  /*15630*/  SYNCS.PHASECHK.TRANS64.TRYWAIT P0, [R3+URZ+0x16860], R2 ;  /* 0x01686002030075a7 */ /* 0x000ea4000800017f */
[----:B--2---:R-:W-:Y:S05]  /*15640*/  @!P0 BRA `(.L_x_2129) ;  /* 0x0000002400988947 */ /* 0x004fea0003800000 */
.L_x_2238:
        /* <DEDUP_REMOVED lines=9> */
.L_x_2130:
        /* <DEDUP_REMOVED lines=17> */
.L_x_2128:
[----:B------:R-:W-:Y:S05]  /*157f0*/  BSYNC B0 ;  /* 0x0000000000007941 */ /* 0x000fea0003800000 */
.L_x_2127:
[----:B------:R-:W-:-:S05]  /*15800*/  VIADD R22, R22, 0x1 ;  /* 0x0000000116167836 */ /* 0x000fca0000000000 */
[----:B------:R-:W-:-:S04]  /*15810*/  ISETP.NE.AND P0, PT, R22, 0x2, PT ;  /* 0x000000021600780c */ /* 0x000fc80003f05270 */
[----:B0-2---:R-:W-:Y:S02]  /*15820*/  SEL R3, RZ, 0x1, P0 ;  /* 0x00000001ff037807 */ /* 0x005fe40000000000 */
[----:B------:R-:W-:Y:S02]  /*15830*/  SEL R22, R22, RZ, P0 ;  /* 0x000000ff16167207 */ /* 0x000fe40000000000 */
[----:B------:R-:W-:-:S07]  /*15840*/  LOP3.LUT R24, R24, R3, RZ, 0x3c, !PT ;  /* 0x0000000318187212 */ /* 0x000fce00078e3cff */
.L_x_2086:
[----:B------:R-:W-:Y:S05]  /*15850*/  BSYNC B6 ;  /* 0x0000000000067941 */ /* 0x000fea0003800000 */
.L_x_2084:
[----:B------:R-:W-:-:S03]  /*15860*/  UMOV UR4, 0xffffffff ;  /* 0xffffffff00047882 */ /* 0x000fc60000000000 */
[----:B------:R-:W-:Y:S05]  /*15870*/  BRA.DIV UR4, `(.L_x_2131) ;  /* 0x0000002604207947 */ /* 0x000fea000b800000 */
[----:B------:R0:W2:Y:S04]  /*15880*/  SHFL.IDX PT, R4, R16, RZ, 0x1f ;  /* 0x00001fff10047589 */ /* 0x0000a800000e0000 */
[----:B------:R0:W3:Y:S02]  /*15890*/  SHFL.IDX PT, R5, R16, 0x1, 0x1f ;  /* 0x00201f0010057f89 */ /* 0x0000e400000e0000 */
.L_x_2242:
[----:B------:R-:W-:Y:S01]  /*158a0*/  ULDC UR4, c[0x0][0xc14] ;  /* 0x0003050000047ab9 */ /* 0x000fe20000000800 */
[C---:B------:R-:W-:Y:S01]  /*158b0*/  IMAD.IADD R7, R28.reuse, 0x1, R19 ;  /* 0x000000011c077824 */ /* 0x040fe200078e0213 */
[----:B------:R-:W-:Y:S01]  /*158c0*/  ISETP.NE.AND P0, PT, R28, 0x1f, PT ;  /* 0x0000001f1c00780c */ /* 0x000fe20003f05270 */
[----:B------:R-:W-:Y:S01]  /*158d0*/  IMAD.U32 R0, RZ, RZ, UR4 ;  /* 0x00000004ff007e24 */ /* 0x000fe2000f8e00ff */
[----:B------:R-:W-:Y:S01]  /*158e0*/  BSSY B0, `(.L_x_2132) ;  /* 0x0000007000007945 */ /* 0x000fe20003800000 */
[----:B------:R-:W-:-:S03]  /*158f0*/  MOV R2, RZ ;  /* 0x000000ff00027202 */ /* 0x000fc60000000f00 */
[----:B------:R-:W-:-:S13]  /*15900*/  ISETP.GE.OR P0, PT, R7, R0, !P0 ;  /* 0x000000000700720c */ /* 0x000fda0004706670 */
[----:B------:R-:W-:Y:S05]  /*15910*/  @P0 BRA `(.L_x_2133) ;  /* 0x00000000000c0947 */ /* 0x000fea0003800000 */
[----:B------:R-:W4:Y:S02]  /*15920*/  LDC.64 R2, c[0x0][0xc58] ;  /* 0x00031600ff027b82 */ /* 0x000f240000000a00 */
[----:B----4-:R-:W-:-:S06]  /*15930*/  IMAD.WIDE R2, R7, 0x4, R2 ;  /* 0x0000000407027825 */ /* 0x010fcc00078e0202 */
[----:B------:R4:W5:Y:S02]  /*15940*/  LDG.E R2, desc[UR40][R2.64] ;  /* 0x0000002802027981 */ /* 0x000964000c1e1900 */
.L_x_2133:
[----:B------:R-:W-:Y:S05]  /*15950*/  BSYNC B0 ;  /* 0x0000000000007941 */ /* 0x000fea0003800000 */
.L_x_2132:
        /* <DEDUP_REMOVED lines=11> */
[----:B----4-:R-:W-:-:S05]  /*15a10*/  IMAD.IADD R3, R13, 0x1, R14 ;  /* 0x000000010d037824 */ /* 0x010fca00078e020e */
        /* <DEDUP_REMOVED lines=10> */
[----:B------:R0:W4:Y:S02]  /*15ac0*/  SHFL.IDX PT, R14, R3, 0x1f, 0x1f ;  /* 0x03e01f00030e7f89 */ /* 0x00012400000e0000 */
.L_x_2250:
[----:B------:R-:W-:Y:S02]  /*15ad0*/  ULDC UR4, c[0x0][0xc10] ;  /* 0x0003040000047ab9 */ /* 0x000fe40000000800 */
[----:B------:R-:W-:-:S05]  /*15ae0*/  MOV R6, UR4 ;  /* 0x0000000400067c02 */ /* 0x000fca0008000f00 */
[----:B----4-:R-:W-:-:S04]  /*15af0*/  IMAD R14, R14, R6, RZ ;  /* 0x000000060e0e7224 */ /* 0x010fc800078e02ff */
[----:B---3--:R-:W-:-:S05]  /*15b00*/  IMAD.IADD R5, R5, 0x1, R14 ;  /* 0x0000000105057824 */ /* 0x008fca00078e020e */
[----:B--2---:R-:W-:-:S13]  /*15b10*/  ISETP.GT.AND P0, PT, R5, R4, PT ;  /* 0x000000040500720c */ /* 0x004fda0003f04270 */
[----:B------:R-:W-:Y:S05]  /*15b20*/  @P0 BRA `(.L_x_2135) ;  /* 0x0000000000ac0947 */ /* 0x000fea0003800000 */
[----:B------:R-:W2:Y:S02]  /*15b30*/  LDC R0, c[0x0][0xc14] ;  /* 0x00030500ff007b82 */ /* 0x000ea40000000800 */
.L_x_2140:
[----:B------:R-:W-:-:S05]  /*15b40*/  VIADD R19, R19, 0x1f ;  /* 0x0000001f13137836 */ /* 0x000fca0000000000 */
[----:B--2---:R-:W-:-:S13]  /*15b50*/  ISETP.GE.AND P0, PT, R19, R0, PT ;  /* 0x000000001300720c */ /* 0x004fda0003f06270 */
[----:B------:R-:W-:Y:S05]  /*15b60*/  @P0 BRA `(.L_x_2136) ;  /* 0x0000000400e40947 */ /* 0x000fea0003800000 */
[C---:B------:R-:W-:Y:S01]  /*15b70*/  IMAD.IADD R7, R28.reuse, 0x1, R19 ;  /* 0x000000011c077824 */ /* 0x040fe200078e0213 */
[----:B------:R-:W-:Y:S01]  /*15b80*/  ISETP.NE.AND P1, PT, R28, 0x1f, PT ;  /* 0x0000001f1c00780c */ /* 0x000fe20003f25270 */
[----:B------:R-:W-:Y:S01]  /*15b90*/  BSSY B0, `(.L_x_2137) ;  /* 0x0000007000007945 */ /* 0x000fe20003800000 */
[----:B------:R-:W-:Y:S02]  /*15ba0*/  IMAD.MOV.U32 R2, RZ, RZ, RZ ;  /* 0x000000ffff027224 */ /* 0x000fe400078e00ff */
[----:B------:R-:W-:-:S13]  /*15bb0*/  ISETP.GE.OR P0, PT, R7, R0, !P1 ;  /* 0x000000000700720c */ /* 0x000fda0004f06670 */
[----:B------:R-:W-:Y:S05]  /*15bc0*/  @P0 BRA `(.L_x_2138) ;  /* 0x00000000000c0947 */ /* 0x000fea0003800000 */
[----:B0-----:R-:W0:Y:S02]  /*15bd0*/  LDC.64 R2, c[0x0][0xc58] ;  /* 0x00031600ff027b82 */ /* 0x001e240000000a00 */
[----:B0-----:R-:W-:-:S06]  /*15be0*/  IMAD.WIDE R2, R7, 0x4, R2 ;  /* 0x0000000407027825 */ /* 0x001fcc00078e0202 */
[----:B------:R2:W5:Y:S02]  /*15bf0*/  LDG.E R2, desc[UR40][R2.64] ;  /* 0x0000002802027981 */ /* 0x000564000c1e1900 */
.L_x_2138:
[----:B------:R-:W-:Y:S05]  /*15c00*/  BSYNC B0 ;  /* 0x0000000000007941 */ /* 0x000fea0003800000 */
.L_x_2137:
        /* <DEDUP_REMOVED lines=10> */
[----:B------:R-:W-:Y:S02]  /*15cb0*/  ISETP.GE.U32.AND P1, PT, R28, 0x8, PT ;  /* 0x000000081c00780c */ /* 0x000fe40003f26070 */
[----:B0-2---:R-:W-:-:S05]  /*15cc0*/  IADD3 R3, R13, R14, RZ ;  /* 0x0000000e0d037210 */ /* 0x005fca0007ffe0ff */
        /* <DEDUP_REMOVED lines=11> */
.L_x_2258:
[----:B------:R-:W-:Y:S02]  /*15d80*/  ULDC UR4, c[0x0][0xc10] ;  /* 0x0003040000047ab9 */ /* 0x000fe40000000800 */
[----:B------:R-:W-:-:S04]  /*15d90*/  IMAD.U32 R6, RZ, RZ, UR4 ;  /* 0x00000004ff067e24 */ /* 0x000fc8000f8e00ff */
[----:B--2---:R-:W-:-:S04]  /*15da0*/  IMAD R14, R14, R6, RZ ;  /* 0x000000060e0e7224 */ /* 0x004fc800078e02ff */
[----:B------:R-:W-:-:S05]  /*15db0*/  IMAD.IADD R5, R14, 0x1, R5 ;  /* 0x000000010e057824 */ /* 0x000fca00078e0205 */
[----:B------:R-:W-:-:S13]  /*15dc0*/  ISETP.GT.AND P0, PT, R5, R4, PT ;  /* 0x000000040500720c */ /* 0x000fda0003f04270 */
[----:B------:R-:W-:Y:S05]  /*15dd0*/  @!P0 BRA `(.L_x_2140) ;  /* 0xfffffffc00588947 */ /* 0x000fea000383ffff */
.L_x_2135:
[----:B------:R-:W-:Y:S01]  /*15de0*/  IADD3 R7, -R14, R5, RZ ;  /* 0x000000050e077210 */ /* 0x000fe20007ffe1ff */
[----:B------:R-:W-:-:S04]  /*15df0*/  UMOV UR4, 0xffffffff ;  /* 0xffffffff00047882 */ /* 0x000fc80000000000 */
[----:B------:R-:W-:-:S05]  /*15e00*/  IMAD R5, R3, R6, R7 ;  /* 0x0000000603057224 */ /* 0x000fca00078e0207 */
[----:B------:R-:W-:Y:S01]  /*15e10*/  ISETP.GT.AND P6, PT, R5, R4, PT ;  /* 0x000000040500720c */ /* 0x000fe20003fc4270 */
[----:B------:R-:W-:-:S12]  /*15e20*/  BRA.DIV UR4, `(.L_x_2141) ;  /* 0x0000002604a07947 */ /* 0x000fd8000b800000 */
[----:B------:R-:W-:-:S04]  /*15e30*/  VOTE.ANY R5, PT, !P6 ;  /* 0x0000000000057806 */ /* 0x000fc800070e0100 */
[----:B------:R-:W2:Y:S02]  /*15e40*/  POPC R8, R5 ;  /* 0x0000000500087309 */ /* 0x000ea40000000000 */
[----:B--2---:R2:W3:Y:S02]  /*15e50*/  SHFL.IDX PT, R17, R2, R8, 0x1f ;  /* 0x00001f0802117589 */ /* 0x0044e400000e0000 */
.L_x_2262:
[----:B------:R-:W-:Y:S01]  /*15e60*/  ISETP.NE.AND P0, PT, R5, RZ, PT ;  /* 0x000000ff0500720c */ /* 0x000fe20003f05270 */
[----:B------:R-:W-:-:S12]  /*15e70*/  IMAD.MOV.U32 R14, RZ, RZ, RZ ;  /* 0x000000ffff0e7224 */ /* 0x000fd800078e00ff */
[----:B------:R-:W-:Y:S05]  /*15e80*/  @!P0 BRA `(.L_x_2142) ;  /* 0x0000000000108947 */ /* 0x000fea0003800000 */
[----:B------:R-:W-:Y:S01]  /*15e90*/  UMOV UR4, 0xffffffff ;  /* 0xffffffff00047882 */ /* 0x000fe20000000000 */
[----:B------:R-:W-:Y:S02]  /*15ea0*/  VIADD R12, R8, 0xffffffff ;  /* 0xffffffff080c7836 */ /* 0x000fe40000000000 */
[----:B------:R-:W-:Y:S05]  /*15eb0*/  BRA.DIV UR4, `(.L_x_2143) ;  /* 0x0000002604c47947 */ /* 0x000fea000b800000 */
[----:B------:R4:W0:Y:S02]  /*15ec0*/  SHFL.IDX PT, R14, R3, R12, 0x1f ;  /* 0x00001f0c030e7589 */ /* 0x00082400000e0000 */
.L_x_2142:
[----:B0-2-4-:R-:W0:Y:S01]  /*15ed0*/  LDC.64 R2, c[0x0][0xc68] ;  /* 0x00031a00ff027b82 */ /* 0x015e220000000a00 */
[----:B------:R-:W-:-:S04]  /*15ee0*/  IMAD.IADD R19, R8, 0x1, R19 ;  /* 0x0000000108137824 */ /* 0x000fc800078e0213 */
[----:B0-----:R-:W-:-:S05]  /*15ef0*/  IMAD.WIDE R2, R19, 0x4, R2 ;  /* 0x0000000413027825 */ /* 0x001fca00078e0202 */
[----:B------:R0:W3:Y:S01]  /*15f00*/  LDG.E R8, desc[UR40][R2.64] ;  /* 0x0000002802087981 */ /* 0x0000e2000c1e1900 */
[----:B------:R-:W-:Y:S01]  /*15f10*/  IMAD R16, R14, R6, R7 ;  /* 0x000000060e107224 */ /* 0x000fe200078e0207 */
[----:B0-----:R-:W-:Y:S01]  /*15f20*/  MOV R2, RZ ;  /* 0x000000ff00027202 */ /* 0x001fe20000000f00 */
[----:B---3--:R-:W-:-:S05]  /*15f30*/  IMAD R5, R17, R8, RZ ;  /* 0x0000000811057224 */ /* 0x008fca00078e02ff */
        /* <DEDUP_REMOVED lines=8> */
[----:B------:R-:W-:-:S03]  /*15fc0*/  IABS R7, R5 ;  /* 0x0000000500077213 */ /* 0x000fc60000000000 */
[----:B------:R-:W-:Y:S02]  /*15fd0*/  IMAD.IADD R2, R4, 0x1, -R16 ;  /* 0x0000000104027824 */ /* 0x000fe400078e0a10 */
[----:B------:R-:W-:-:S03]  /*15fe0*/  IMAD.MOV R7, RZ, RZ, -R7 ;  /* 0x000000ffff077224 */ /* 0x000fc600078e0a07 */
[----:B------:R-:W-:-:S05]  /*15ff0*/  IABS R4, R2 ;  /* 0x0000000200047213 */ /* 0x000fca0000000000 */
        /* <DEDUP_REMOVED lines=8> */
[----:B------:R-:W-:-:S04]  /*16080*/  ISETP.GE.AND P0, PT, R4, RZ, PT ;  /* 0x000000ff0400720c */ /* 0x000fc80003f06270 */
[----:B------:R-:W-:-:S09]  /*16090*/  MOV R9, R3 ;  /* 0x0000000300097202 */ /* 0x000fd20000000f00 */
        /* <DEDUP_REMOVED lines=16> */
[----:B------:R-:W-:Y:S01]  /*161a0*/  IMAD R9, R2, R7, RZ ;  /* 0x0000000702097224 */ /* 0x000fe200078e02ff */
[----:B------:R-:W-:-:S05]  /*161b0*/  MOV R2, RZ ;  /* 0x000000ff00027202 */ /* 0x000fca0000000f00 */
[----:B------:R-:W-:Y:S01]  /*161c0*/  IMAD.HI.U32 R2, R3, R9, R2 ;  /* 0x0000000903027227 */ /* 0x000fe200078e0002 */
[----:B------:R-:W-:Y:S02]  /*161d0*/  IABS R9, R5 ;  /* 0x0000000500097213 */ /* 0x000fe40000000000 */
[C---:B------:R-:W-:Y:S02]  /*161e0*/  LOP3.LUT R3, R5.reuse, R6, RZ, 0x3c, !PT ;  /* 0x0000000605037212 */ /* 0x040fe400078e3cff */
[----:B------:R-:W-:Y:S01]  /*161f0*/  IADD3 R5, R5, R4, RZ ;  /* 0x0000000405057210 */ /* 0x000fe20007ffe0ff */
        /* <DEDUP_REMOVED lines=16> */
.L_x_2136:
[----:B------:R-:W-:Y:S01]  /*16300*/  UMOV UR4, URZ ;  /* 0x0000003f00047c82 */ /* 0x000fe20008000000 */
[----:B------:R-:W-:Y:S01]  /*16310*/  UMOV UR5, URZ ;  /* 0x0000003f00057c82 */ /* 0x000fe20008000000 */
[----:B------:R-:W-:Y:S01]  /*16320*/  ULDC UR6, c[0x0][0xc14] ;  /* 0x0003050000067ab9 */ /* 0x000fe20000000800 */
[----:B------:R-:W-:Y:S01]  /*16330*/  IMAD.MOV.U32 R16, RZ, RZ, R4 ;  /* 0x000000ffff107224 */ /* 0x000fe200078e0004 */
[----:B------:R-:W-:Y:S01]  /*16340*/  MOV R19, UR6 ;  /* 0x0000000600137c02 */ /* 0x000fe20008000f00 */
[----:B------:R-:W-:Y:S02]  /*16350*/  IMAD.U32 R17, RZ, RZ, UR4 ;  /* 0x00000004ff117e24 */ /* 0x000fe4000f8e00ff */
[----:B------:R-:W-:-:S07]  /*16360*/  IMAD.U32 R18, RZ, RZ, UR5 ;  /* 0x00000005ff127e24 */ /* 0x000fce000f8e00ff */
.L_x_2144:
[----:B------:R-:W-:Y:S01]  /*16370*/  ISETP.NE.AND P0, PT, R28, RZ, PT ;  /* 0x000000ff1c00720c */ /* 0x000fe20003f05270 */
[----:B------:R-:W-:Y:S05]  /*16380*/  WARPSYNC.ALL ;  /* 0x0000000000007948 */ /* 0x000fea0003800000 */
[----:B------:R-:W-:Y:S07]  /*16390*/  BAR.SYNC.DEFER_BLOCKING 0x4, 0x1a0 ;  /* 0x0106800000007b1d */ /* 0x000fee0000010000 */
[----:B------:R-:W-:Y:S01]  /*163a0*/  @!P0 MOV R2, 0x400 ;  /* 0x0000040000028802 */ /* 0x000fe20000000f00 */
[----:B0-----:R-:W0:Y:S03]  /*163b0*/  @!P0 S2R R3, SR_CgaCtaId ;  /* 0x0000000000038919 */ /* 0x001e260000008800 */
[----:B0-----:R-:W-:-:S05]  /*163c0*/  @!P0 LEA R2, R3, R2, 0x18 ;  /* 0x0000000203028211 */ /* 0x001fca00078ec0ff */
[----:B------:R2:W-:Y:S01]  /*163d0*/  @!P0 STS.128 [R2+0x168d0], R16 ;  /* 0x0168d01002008388 */ /* 0x0005e20000000c00 */
[----:B------:R-:W-:Y:S06]  /*163e0*/  BAR.ARV 0x5, 0x1a0 ;  /* 0x0146800000007b1d */ /* 0x000fec0000002000 */
[----:B------:R-:W-:-:S13]  /*163f0*/  ISETP.GE.AND P0, PT, R19, R0, PT ;  /* 0x000000001300720c */ /* 0x000fda0003f06270 */
[----:B------:R-:W-:Y:S05]  /*16400*/  @!P0 BRA `(.L_x_2145) ;  /* 0xffffffc000408947 */ /* 0x000fea000383ffff */
.L_x_2061:
        /* <DEDUP_REMOVED lines=12> */
.L_x_2265:
[----:B------:R-:W-:Y:S05]  /*164d0*/  BSYNC B0 ;  /* 0x0000000000007941 */ /* 0x000fea0003800000 */
.L_x_2146:
[----:B------:R-:W-:-:S03]  /*164e0*/  UMOV UR4, 0xffffffff ;  /* 0xffffffff00047882 */ /* 0x000fc60000000000 */
[----:B------:R-:W-:Y:S05]  /*164f0*/  BRA.DIV UR4, `(.L_x_2148) ;  /* 0x00000022046c7947 */ /* 0x000fea000b800000 */
[----:B0-----:R-:W0:Y:S02]  /*16500*/  S2R R0, SR_TID.X ;  /* 0x0000000000007919 */ /* 0x001e240000002100 */
[----:B0-----:R-:W-:-:S04]  /*16510*/  SHF.R.U32.HI R0, RZ, 0x5, R0 ;  /* 0x00000005ff007819 */ /* 0x001fc80000011600 */
[----:B------:R-:W-:-:S05]  /*16520*/  LOP3.LUT R0, R0, 0x3, RZ, 0xc0, !PT ;  /* 0x0000000300007812 */ /* 0x000fca00078ec0ff */
[----:B------:R0:W2:Y:S02]  /*16530*/  SHFL.IDX PT, R14, R0, RZ, 0x1f ;  /* 0x00001fff000e7589 */ /* 0x0000a400000e0000 */
.L_x_2268:
[----:B--2---:R-:W-:-:S13]  /*16540*/  ISETP.NE.AND P0, PT, R14, RZ, PT ;  /* 0x000000ff0e00720c */ /* 0x004fda0003f05270 */
[----:B------:R-:W-:Y:S05]  /*16550*/  @P0 BRA `(.L_x_1898) ;  /* 0x0000000000880947 */ /* 0x000fea0003800000 */
[----:B------:R-:W-:-:S03]  /*16560*/  UMOV UR4, 0xffffffff ;  /* 0xffffffff00047882 */ /* 0x000fc60000000000 */
[----:B------:R-:W-:Y:S05]  /*16570*/  BRA.DIV UR4, `(.L_x_2149) ;  /* 0x0000002204807947 */ /* 0x000fea000b800000 */
[----:B------:R-:W-:-:S13]  /*16580*/  ELECT P6, URZ, PT ;  /* 0x00000000003f782f */ /* 0x000fda00038c0000 */
.L_x_2271:
[----:B------:R-:W-:Y:S05]  /*16590*/  @!P6 BRA `(.L_x_1898) ;  /* 0x000000000078e947 */ /* 0x000fea0003800000 */
[----:B0-----:R-:W2:Y:S02]  /*165a0*/  LDL.LU R0, [R1+0x14] ;  /* 0x0000140001007983 */ /* 0x001ea40000300800 */
[----:B--2---:R-:W-:-:S04]  /*165b0*/  LOP3.LUT R0, R0, 0x2, RZ, 0xfc, !PT ;  /* 0x0000000200007812 */ /* 0x004fc800078efcff */
[----:B------:R-:W-:-:S13]  /*165c0*/  ISETP.NE.AND P2, PT, R0, 0x3, PT ;  /* 0x000000030000780c */ /* 0x000fda0003f45270 */
[----:B------:R-:W-:Y:S05]  /*165d0*/  @!P2 BRA `(.L_x_2150) ;  /* 0x000000000004a947 */ /* 0x000fea0003800000 */
[----:B------:R-:W-:Y:S01]  /*165e0*/  BPT.TRAP 0x1 ;  /* 0x000000040000795c */ /* 0x000fe20000300000 */
.L_x_2150:
        /* <DEDUP_REMOVED lines=8> */
[----:B------:R-:W-:Y:S02]  /*16670*/  LOP3.LUT R0, R24, R5, RZ, 0x3c, !PT ;  /* 0x0000000518007212 */ /* 0x000fe400078e3cff */
[----:B------:R-:W-:-:S02]  /*16680*/  LEA R3, R4, R3, 0x3 ;  /* 0x0000000304037211 */ /* 0x000fc400078e18ff */
[----:B------:R-:W-:Y:S01]  /*16690*/  SHF.L.U32 R0, R0, 0x1f, RZ ;  /* 0x0000001f00007819 */ /* 0x000fe200000006ff */
[----:B0-----:R-:W-:Y:S06]  /*166a0*/  @!P0 BRA `(.L_x_2151) ;  /* 0x0000002000548947 */ /* 0x001fec0003800000 */
.L_x_2272:
[----:B------:R-:W2:Y:S02]  /*166b0*/  SYNCS.PHASECHK.TRANS64.TRYWAIT P0, [R3+URZ], R0 ;  /* 0x00000000030075a7 */ /* 0x000ea4000800017f */
[----:B--2---:R-:W-:Y:S05]  /*166c0*/  @!P0 BRA `(.L_x_2152) ;  /* 0x0000002000608947 */ /* 0x004fea0003800000 */
.L_x_2273:
[----:B------:R-:W-:Y:S05]  /*166d0*/  @!P2 BRA `(.L_x_2153) ;  /* 0x000000000004a947 */ /* 0x000fea0003800000 */
[----:B------:R-:W-:Y:S01]  /*166e0*/  BPT.TRAP 0x1 ;  /* 0x000000040000795c */ /* 0x000fe20000300000 */
.L_x_2153:
[----:B--2---:R-:W-:-:S04]  /*166f0*/  VIADD R3, R9, 0x16860 ;  /* 0x0001686009037836 */ /* 0x004fc80000000000 */
[----:B------:R-:W-:-:S04]  /*16700*/  IMAD R5, R22, 0x8, R3 ;  /* 0x0000000816057824 */ /* 0x000fc800078e0203 */
[----:B------:R-:W2:Y:S02]  /*16710*/  SYNCS.PHASECHK.TRANS64.TRYWAIT P0, [R5+URZ], R2 ;  /* 0x00000002050075a7 */ /* 0x000ea4000800017f */
[----:B--2---:R-:W-:Y:S05]  /*16720*/  @!P0 BRA `(.L_x_2154) ;  /* 0x00000020005c8947 */ /* 0x004fea0003800000 */
.L_x_2274:
[----:B------:R-:W-:-:S07]  /*16730*/  IMAD R3, R4, 0x8, R3 ;  /* 0x0000000804037824 */ /* 0x000fce00078e0203 */
.L_x_2155:
[----:B---3--:R3:W4:Y:S02]  /*16740*/  SYNCS.PHASECHK.TRANS64.TRYWAIT P0, [R3+URZ], R0 ;  /* 0x00000000030075a7 */ /* 0x008724000800017f */
[----:B----4-:R-:W-:Y:S05]  /*16750*/  @!P0 NANOSLEEP.SYNCS 0x989680 ;  /* 0x009896800000895d */ /* 0x010fea0003900000 */
[----:B------:R-:W4:Y:S02]  /*16760*/  @!P0 SYNCS.PHASECHK.TRANS64 P0, [R3+URZ], R0 ;  /* 0x00000000030085a7 */ /* 0x000f24000800007f */
[----:B----4-:R-:W-:Y:S05]  /*16770*/  @!P0 BRA `(.L_x_2155) ;  /* 0xfffffffc00f08947 */ /* 0x010fea000383ffff */
.L_x_1898:
[----:B------:R-:W-:Y:S05]  /*16780*/  BSYNC B7 ;  /* 0x0000000000077941 */ /* 0x000fea0003800000 */
.L_x_1895:
[----:B------:R-:W-:Y:S05]  /*16790*/  EXIT ;  /* 0x000000000000794d */ /* 0x000fea0003800000 */
.L_x_1916:
[----:B0-----:R0:W1:Y:S02]  /*167a0*/  SYNCS.PHASECHK.TRANS64.TRYWAIT P6, [R79+URZ+0x16890], R91 ;  /* 0x0168905b4f0075a7 */ /* 0x00106400080c017f */
[----:B-1----:R-:W-:Y:S05]  /*167b0*/  @!P6 NANOSLEEP.SYNCS 0x989680 ;  /* 0x009896800000e95d */ /* 0x002fea0003900000 */
[----:B------:R-:W1:Y:S02]  /*167c0*/  @!P6 SYNCS.PHASECHK.TRANS64 P6, [R79+URZ+0x16890], R91 ;  /* 0x0168905b4f00e5a7 */ /* 0x000e6400080c007f */
[----:B-1----:R-:W-:Y:S05]  /*167d0*/  @!P6 BRA `(.L_x_1916) ;  /* 0xfffffffc00f0e947 */ /* 0x002fea000383ffff */
[----:B------:R-:W-:Y:S05]  /*167e0*/  BRA `(.L_x_2156) ;  /* 0xfffffec4000c7947 */ /* 0x000fea000383ffff */
.L_x_1936:
[----:B0-----:R0:W1:Y:S02]  /*167f0*/  SYNCS.PHASECHK.TRANS64.TRYWAIT P5, [R79+URZ+0x16890], R91 ;  /* 0x0168905b4f0075a7 */ /* 0x00106400080a017f */
[----:B-1----:R-:W-:Y:S05]  /*16800*/  @!P5 NANOSLEEP.SYNCS 0x989680 ;  /* 0x009896800000d95d */ /* 0x002fea0003900000 */
[----:B------:R-:W1:Y:S02]  /*16810*/  @!P5 SYNCS.PHASECHK.TRANS64 P5, [R79+URZ+0x16890], R91 ;  /* 0x0168905b4f00d5a7 */ /* 0x000e6400080a007f */
[----:B-1----:R-:W-:Y:S05]  /*16820*/  @!P5 BRA `(.L_x_1936) ;  /* 0xfffffffc00f0d947 */ /* 0x002fea000383ffff */
[----:B------:R-:W-:Y:S05]  /*16830*/  BRA `(.L_x_2157) ;  /* 0xfffffed400847947 */ /* 0x000fea000383ffff */
.L_x_1945:
[----:B-1----:R1:W2:Y:S02]  /*16840*/  SYNCS.PHASECHK.TRANS64.TRYWAIT P4, [R79+URZ+0x16890], R91 ;  /* 0x0168905b4f0075a7 */ /* 0x0022a4000808017f */
[----:B--2---:R-:W-:Y:S05]  /*16850*/  @!P4 NANOSLEEP.SYNCS 0x989680 ;  /* 0x009896800000c95d */ /* 0x004fea0003900000 */
[----:B------:R-:W2:Y:S02]  /*16860*/  @!P4 SYNCS.PHASECHK.TRANS64 P4, [R79+URZ+0x16890], R91 ;  /* 0x0168905b4f00c5a7 */ /* 0x000ea4000808007f */
[----:B--2---:R-:W-:Y:S05]  /*16870*/  @!P4 BRA `(.L_x_1945) ;  /* 0xfffffffc00f0c947 */ /* 0x004fea000383ffff */
[----:B------:R-:W-:Y:S05]  /*16880*/  BRA `(.L_x_2158) ;  /* 0xfffffee400b07947 */ /* 0x000fea000383ffff */
.L_x_1951:
[----:B--2---:R2:W3:Y:S02]  /*16890*/  SYNCS.PHASECHK.TRANS64.TRYWAIT P3, [R79+URZ+0x168b0], R91 ;  /* 0x0168b05b4f0075a7 */ /* 0x0044e4000806017f */
[----:B---3--:R-:W-:Y:S05]  /*168a0*/  @!P3 NANOSLEEP.SYNCS 0x989680 ;  /* 0x009896800000b95d */ /* 0x008fea0003900000 */
[----:B------:R-:W3:Y:S02]  /*168b0*/  @!P3 SYNCS.PHASECHK.TRANS64 P3, [R79+URZ+0x168b0], R91 ;  /* 0x0168b05b4f00b5a7 */ /* 0x000ee4000806007f */
[----:B---3--:R-:W-:Y:S05]  /*168c0*/  @!P3 BRA `(.L_x_1951) ;  /* 0xfffffffc00f0b947 */ /* 0x008fea000383ffff */
[----:B------:R-:W-:Y:S05]  /*168d0*/  BRA `(.L_x_2159) ;  /* 0xfffffee800447947 */ /* 0x000fea000383ffff */
.L_x_1959:
[----:B------:R-:W-:Y:S01]  /*168e0*/  BSSY B0, `(.L_x_2160) ;  /* 0x0000007000007945 */ /* 0x000fe20003800000 */
[----:B------:R-:W-:Y:S01]  /*168f0*/  IMAD.MOV.U32 R12, RZ, RZ, RZ ;  /* 0x000000ffff0c7224 */ /* 0x000fe200078e00ff */
[----:B------:R-:W-:Y:S01]  /*16900*/  MOV R15, 0xffffffff ;  /* 0xffffffff000f7802 */ /* 0x000fe20000000f00 */
[----:B-1----:R-:W-:-:S07]  /*16910*/  IMAD.MOV.U32 R11, RZ, RZ, 0x1f ;  /* 0x0000001fff0b7424 */ /* 0x002fce00078e00ff */
[----:B-----5:R-:W-:Y:S05]  /*16920*/  WARPSYNC.COLLECTIVE R15, `(.L_x_2161) ;  /* 0x000000000f087348 */ /* 0x020fea0003c00000 */
[----:B------:R0:W1:Y:S02]  /*16930*/  SHFL.IDX P6, R14, R13, R12, R11 ;  /* 0x0000000c0d0e7389 */ /* 0x00006400000c000b */
[----:B01---5:R-:W-:Y:S01]  /*16940*/  ENDCOLLECTIVE ;  /* 0x000000000000791b */ /* 0x023fe20003800000 */
.L_x_2161:
[----:B------:R-:W-:Y:S05]  /*16950*/  BSYNC B0 ;  /* 0x0000000000007941 */ /* 0x000fea0003800000 */
.L_x_2160:
[----:B------:R-:W-:Y:S01]  /*16960*/  IMAD.MOV.U32 R155, RZ, RZ, R14 ;  /* 0x000000ffff9b7224 */ /* 0x000fe200078e000e */
[----:B------:R-:W-:Y:S06]  /*16970*/  BRA `(.L_x_2162) ;  /* 0xfffffeec00ac7947 */ /* 0x000fec000383ffff */
.L_x_1975:
        /* <DEDUP_REMOVED lines=8> */
.L_x_2164:
[----:B------:R-:W-:Y:S05]  /*16a00*/  BSYNC B1 ;  /* 0x0000000000017941 */ /* 0x000fea0003800000 */
.L_x_2163:
[----:B------:R-:W-:Y:S05]  /*16a10*/  BRA `(.L_x_2165) ;  /* 0xfffffefc00447947 */ /* 0x000fea000383ffff */
.L_x_1976:
        /* <DEDUP_REMOVED lines=8> */
.L_x_2167:
[----:B------:R-:W-:Y:S05]  /*16aa0*/  BSYNC B1 ;  /* 0x0000000000017941 */ /* 0x000fea0003800000 */
.L_x_2166:
[----:B------:R-:W-:Y:S05]  /*16ab0*/  BRA `(.L_x_2168) ;  /* 0xfffffefc00247947 */ /* 0x000fea000383ffff */
.L_x_1977:
        /* <DEDUP_REMOVED lines=8> */
.L_x_2170:
[----:B------:R-:W-:Y:S05]  /*16b40*/  BSYNC B1 ;  /* 0x0000000000017941 */ /* 0x000fea0003800000 */
.L_x_2169:
[----:B------:R-:W-:Y:S05]  /*16b50*/  BRA `(.L_x_2171) ;  /* 0xfffffefc00047947 */ /* 0x000fea000383ffff */
.L_x_1978:
        /* <DEDUP_REMOVED lines=8> */
.L_x_2173:
[----:B------:R-:W-:Y:S05]  /*16be0*/  BSYNC B1 ;  /* 0x0000000000017941 */ /* 0x000fea0003800000 */
.L_x_2172:
[----:B------:R-:W-:Y:S05]  /*16bf0*/  BRA `(.L_x_2174) ;  /* 0xfffffef800e47947 */ /* 0x000fea000383ffff */
.L_x_1979:
[----:B------:R-:W-:Y:S01]  /*16c00*/  BSSY B1, `(.L_x_2175) ;  /* 0x0000008000017945 */ /* 0x000fe20003800000 */
[----:B------:R-:W-:Y:S01]  /*16c10*/  MOV R13, R5 ;  /* 0x00000005000d7202 */ /* 0x000fe20000000f00 */
[----:B------:R-:W-:Y:S02]  /*16c20*/  IMAD.MOV.U32 R12, RZ, RZ, 0x1 ;  /* 0x00000001ff0c7424 */ /* 0x000fe400078e00ff */
[----:B------:R-:W-:Y:S02]  /*16c30*/  IMAD.MOV.U32 R11, RZ, RZ, 0x1c1f ;  /* 0x00001c1fff0b7424 */ /* 0x000fe400078e00ff */
[----:B------:R-:W-:-:S07]  /*16c40*/  IMAD.MOV.U32 R15, RZ, RZ, -0x1 ;  /* 0xffffffffff0f7424 */ /* 0x000fce00078e00ff */
[----:B-----5:R-:W-:Y:S05]  /*16c50*/  WARPSYNC.COLLECTIVE R15, `(.L_x_2176) ;  /* 0x000000000f087348 */ /* 0x020fea0003c00000 */
[----:B------:R0:W1:Y:S02]  /*16c60*/  SHFL.IDX P6, R14, R13, R12, R11 ;  /* 0x0000000c0d0e7389 */ /* 0x00006400000c000b */
[----:B01---5:R-:W-:Y:S01]  /*16c70*/  ENDCOLLECTIVE ;  /* 0x000000000000791b */ /* 0x023fe20003800000 */
.L_x_2176:
[----:B------:R-:W-:Y:S05]  /*16c80*/  BSYNC B1 ;  /* 0x0000000000017941 */ /* 0x000fea0003800000 */
.L_x_2175:
[----:B------:R-:W-:Y:S05]  /*16c90*/  BRA `(.L_x_2177) ;  /* 0xfffffef800c47947 */ /* 0x000fea000383ffff */
.L_x_1980:
[----:B------:R-:W-:Y:S01]  /*16ca0*/  BSSY B1, `(.L_x_2178) ;  /* 0x0000008000017945 */ /* 0x000fe20003800000 */
[----:B------:R-:W-:Y:S01]  /*16cb0*/  IMAD.MOV.U32 R13, RZ, RZ, R4 ;  /* 0x000000ffff0d7224 */ /* 0x000fe200078e0004 */
[----:B------:R-:W-:Y:S01]  /*16cc0*/  MOV R11, 0x1c1f ;  /* 0x00001c1f000b7802 */ /* 0x000fe20000000f00 */
[----:B------:R-:W-:Y:S02]  /*16cd0*/  IMAD.MOV.U32 R12, RZ, RZ, 0x1 ;  /* 0x00000001ff0c7424 */ /* 0x000fe400078e00ff */
[----:B------:R-:W-:-:S07]  /*16ce0*/  IMAD.MOV.U32 R15, RZ, RZ, -0x1 ;  /* 0xffffffffff0f7424 */ /* 0x000fce00078e00ff */
[----:B-----5:R-:W-:Y:S05]  /*16cf0*/  WARPSYNC.COLLECTIVE R15, `(.L_x_2179) ;  /* 0x000000000f087348 */ /* 0x020fea0003c00000 */
[----:B------:R0:W1:Y:S02]  /*16d00*/  SHFL.IDX P6, R14, R13, R12, R11 ;  /* 0x0000000c0d0e7389 */ /* 0x00006400000c000b */
[----:B01---5:R-:W-:Y:S01]  /*16d10*/  ENDCOLLECTIVE ;  /* 0x000000000000791b */ /* 0x023fe20003800000 */
.L_x_2179:
[----:B------:R-:W-:Y:S05]  /*16d20*/  BSYNC B1 ;  /* 0x0000000000017941 */ /* 0x000fea0003800000 */
.L_x_2178:
[----:B------:R-:W-:Y:S05]  /*16d30*/  BRA `(.L_x_2180) ;  /* 0xfffffef800a47947 */ /* 0x000fea000383ffff */
.L_x_1981:
        /* <DEDUP_REMOVED lines=8> */
.L_x_2182:
[----:B------:R-:W-:Y:S05]  /*16dc0*/  BSYNC B1 ;  /* 0x0000000000017941 */ /* 0x000fea0003800000 */
.L_x_2181:
[----:B------:R-:W-:Y:S05]  /*16dd0*/  BRA `(.L_x_2183) ;  /* 0xfffffef800847947 */ /* 0x000fea000383ffff */
.L_x_1982:
        /* <DEDUP_REMOVED lines=8> */
.L_x_2185:
[----:B------:R-:W-:Y:S05]  /*16e60*/  BSYNC B1 ;  /* 0x0000000000017941 */ /* 0x000fea0003800000 */
.L_x_2184:
[----:B------:R-:W-:Y:S05]  /*16e70*/  BRA `(.L_x_2186) ;  /* 0xfffffef800647947 */ /* 0x000fea000383ffff */
.L_x_1984:
[----:B0-----:R0:W1:Y:S02]  /*16e80*/  SYNCS.PHASECHK.TRANS64.TRYWAIT P2, [R2+URZ+0x16800], R7 ;  /* 0x01680007020075a7 */ /* 0x001064000804017f */
[----:B-1----:R-:W-:Y:S05]  /*16e90*/  @!P2 NANOSLEEP.SYNCS 0x989680 ;  /* 0x009896800000a95d */ /* 0x002fea0003900000 */
[----:B------:R-:W1:Y:S02]  /*16ea0*/  @!P2 SYNCS.PHASECHK.TRANS64 P2, [R2+URZ+0x16800], R7 ;  /* 0x016800070200a5a7 */ /* 0x000e64000804007f */
[----:B-1----:R-:W-:Y:S05]  /*16eb0*/  @!P2 BRA `(.L_x_1984) ;  /* 0xfffffffc00f0a947 */ /* 0x002fea000383ffff */
[----:B------:R-:W-:Y:S05]  /*16ec0*/  BRA `(.L_x_2187) ;  /* 0xfffffef800f87947 */ /* 0x000fea000383ffff */
.L_x_1992:
        /* <DEDUP_REMOVED lines=8> */
.L_x_2189:
[----:B------:R-:W-:Y:S05]  /*16f50*/  BSYNC B1 ;  /* 0x0000000000017941 */ /* 0x000fea0003800000 */
.L_x_2188:
[----:B------:R-:W-:Y:S05]  /*16f60*/  BRA `(.L_x_2190) ;  /* 0xffffff0c00007947 */ /* 0x000fea000383ffff */
.L_x_1993:
        /* <DEDUP_REMOVED lines=8> */
.L_x_2192:
[----:B------:R-:W-:Y:S05]  /*16ff0*/  BSYNC B1 ;  /* 0x0000000000017941 */ /* 0x000fea0003800000 */
.L_x_2191:
[----:B------:R-:W-:Y:S05]  /*17000*/  BRA `(.L_x_2193) ;  /* 0xffffff0800e07947 */ /* 0x000fea000383ffff */
.L_x_1994:
        /* <DEDUP_REMOVED lines=8> */
.L_x_2195:
[----:B------:R-:W-:Y:S05]  /*17090*/  BSYNC B1 ;  /* 0x0000000000017941 */ /* 0x000fea0003800000 */
.L_x_2194:
[----:B------:R-:W-:Y:S05]  /*170a0*/  BRA `(.L_x_2196) ;  /* 0xffffff0800c07947 */ /* 0x000fea000383ffff */
.L_x_1995:
        /* <DEDUP_REMOVED lines=8> */
.L_x_2198:
[----:B------:R-:W-:Y:S05]  /*17130*/  BSYNC B1 ;  /* 0x0000000000017941 */ /* 0x000fea0003800000 */
.L_x_2197:
[----:B------:R-:W-:Y:S05]  /*17140*/  BRA `(.L_x_2199) ;  /* 0xffffff0800a07947 */ /* 0x000fea000383ffff */
.L_x_1996:
        /* <DEDUP_REMOVED lines=8> */
.L_x_2201:
[----:B------:R-:W-:Y:S05]  /*171d0*/  BSYNC B1 ;  /* 0x0000000000017941 */ /* 0x000fea0003800000 */
.L_x_2200:
[----:B------:R-:W-:Y:S05]  /*171e0*/  BRA `(.L_x_2202) ;  /* 0xffffff0800807947 */ /* 0x000fea000383ffff */
.L_x_1997:
        /* <DEDUP_REMOVED lines=8> */
.L_x_2204:
[----:B------:R-:W-:Y:S05]  /*17270*/  BSYNC B1 ;  /* 0x0000000000017941 */ /* 0x000fea0003800000 */
.L_x_2203:
[----:B------:R-:W-:Y:S05]  /*17280*/  BRA `(.L_x_2205) ;  /* 0xffffff0800647947 */ /* 0x000fea000383ffff */
.L_x_1998:
        /* <DEDUP_REMOVED lines=8> */
.L_x_2207:
[----:B------:R-:W-:Y:S05]  /*17310*/  BSYNC B1 ;  /* 0x0000000000017941 */ /* 0x000fea0003800000 */
.L_x_2206:
[----:B------:R-:W-:Y:S05]  /*17320*/  BRA `(.L_x_2208) ;  /* 0xffffff0800487947 */ /* 0x000fea000383ffff */
.L_x_1999:
        /* <DEDUP_REMOVED lines=8> */
.L_x_2210:
[----:B------:R-:W-:Y:S05]  /*173b0*/  BSYNC B1 ;  /* 0x0000000000017941 */ /* 0x000fea0003800000 */
.L_x_2209:
[----:B------:R-:W-:Y:S05]  /*173c0*/  BRA `(.L_x_2211) ;  /* 0xffffff08002c7947 */ /* 0x000fea000383ffff */
.L_x_2001:
[----:B0-----:R0:W1:Y:S02]  /*173d0*/  SYNCS.PHASECHK.TRANS64.TRYWAIT P2, [R2+URZ+0x16800], R9 ;  /* 0x01680009020075a7 */ /* 0x001064000804017f */
[----:B-1----:R-:W-:Y:S05]  /*173e0*/  @!P2 NANOSLEEP.SYNCS 0x989680 ;  /* 0x009896800000a95d */ /* 0x002fea0003900000 */
[----:B------:R-:W1:Y:S02]  /*173f0*/  @!P2 SYNCS.PHASECHK.TRANS64 P2, [R2+URZ+0x16800], R9 ;  /* 0x016800090200a5a7 */ /* 0x000e64000804007f */
[----:B-1----:R-:W-:Y:S05]  /*17400*/  @!P2 BRA `(.L_x_2001) ;  /* 0xfffffffc00f0a947 */ /* 0x002fea000383ffff */
[----:B------:R-:W-:Y:S05]  /*17410*/  BRA `(.L_x_2212) ;  /* 0xffffff0800947947 */ /* 0x000fea000383ffff */
.L_x_2007:
[----:B--2---:R2:W3:Y:S02]  /*17420*/  SYNCS.PHASECHK.TRANS64.TRYWAIT P1, [R4+URZ+0x16830], R3 ;  /* 0x01683003040075a7 */ /* 0x0044e4000802017f */
[----:B---3--:R-:W-:Y:S05]  /*17430*/  @!P1 NANOSLEEP.SYNCS 0x989680 ;  /* 0x009896800000995d */ /* 0x008fea0003900000 */
[----:B------:R-:W3:Y:S02]  /*17440*/  @!P1 SYNCS.PHASECHK.TRANS64 P1, [R4+URZ+0x16830], R3 ;  /* 0x01683003040095a7 */ /* 0x000ee4000802007f */
[----:B---3--:R-:W-:Y:S05]  /*17450*/  @!P1 BRA `(.L_x_2007) ;  /* 0xfffffffc00f09947 */ /* 0x008fea000383ffff */
[----:B------:R-:W-:Y:S05]  /*17460*/  BRA `(.L_x_2006) ;  /* 0xffffff1800207947 */ /* 0x000fea000383ffff */
.L_x_2013:
[----:B-1----:R1:W2:Y:S02]  /*17470*/  SYNCS.PHASECHK.TRANS64.TRYWAIT P3, [R0+URZ+0x16830], R3 ;  /* 0x01683003000075a7 */ /* 0x0022a4000806017f */
[----:B--2---:R-:W-:Y:S05]  /*17480*/  @!P3 NANOSLEEP.SYNCS 0x989680 ;  /* 0x009896800000b95d */ /* 0x004fea0003900000 */
[----:B------:R-:W2:Y:S02]  /*17490*/  @!P3 SYNCS.PHASECHK.TRANS64 P3, [R0+URZ+0x16830], R3 ;  /* 0x016830030000b5a7 */ /* 0x000ea4000806007f */
[----:B--2---:R-:W-:Y:S05]  /*174a0*/  @!P3 BRA `(.L_x_2013) ;  /* 0xfffffffc00f0b947 */ /* 0x004fea000383ffff */
[----:B------:R-:W-:Y:S05]  /*174b0*/  BRA `(.L_x_2012) ;  /* 0xffffff3c00047947 */ /* 0x000fea000383ffff */
.L_x_2017:
[----:B-1----:R1:W2:Y:S02]  /*174c0*/  SYNCS.PHASECHK.TRANS64.TRYWAIT P2, [R3+URZ+0x16850], R0 ;  /* 0x01685000030075a7 */ /* 0x0022a4000804017f */
[----:B--2---:R-:W-:Y:S05]  /*174d0*/  @!P2 NANOSLEEP.SYNCS 0x989680 ;  /* 0x009896800000a95d */ /* 0x004fea0003900000 */
[----:B------:R-:W2:Y:S02]  /*174e0*/  @!P2 SYNCS.PHASECHK.TRANS64 P2, [R3+URZ+0x16850], R0 ;  /* 0x016850000300a5a7 */ /* 0x000ea4000804007f */
[----:B--2---:R-:W-:Y:S05]  /*174f0*/  @!P2 BRA `(.L_x_2017) ;  /* 0xfffffffc00f0a947 */ /* 0x004fea000383ffff */
[----:B------:R-:W-:Y:S05]  /*17500*/  BRA `(.L_x_2014) ;  /* 0xffffff3c00c87947 */ /* 0x000fea000383ffff */
.L_x_2024:
[----:B-1----:R1:W2:Y:S02]  /*17510*/  SYNCS.PHASECHK.TRANS64.TRYWAIT P3, [R0+URZ+0x16830], R3 ;  /* 0x01683003000075a7 */ /* 0x0022a4000806017f */
[----:B--2---:R-:W-:Y:S05]  /*17520*/  @!P3 NANOSLEEP.SYNCS 0x989680 ;  /* 0x009896800000b95d */ /* 0x004fea0003900000 */
[----:B------:R-:W2:Y:S02]  /*17530*/  @!P3 SYNCS.PHASECHK.TRANS64 P3, [R0+URZ+0x16830], R3 ;  /* 0x016830030000b5a7 */ /* 0x000ea4000806007f */
[----:B--2---:R-:W-:Y:S05]  /*17540*/  @!P3 BRA `(.L_x_2024) ;  /* 0xfffffffc00f0b947 */ /* 0x004fea000383ffff */
[----:B------:R-:W-:Y:S05]  /*17550*/  BRA `(.L_x_2023) ;  /* 0xffffff6000ec7947 */ /* 0x000fea000383ffff */
.L_x_2028:
[----:B-1----:R1:W2:Y:S02]  /*17560*/  SYNCS.PHASECHK.TRANS64.TRYWAIT P2, [R3+URZ+0x16850], R0 ;  /* 0x01685000030075a7 */ /* 0x0022a4000804017f */
[----:B--2---:R-:W-:Y:S05]  /*17570*/  @!P2 NANOSLEEP.SYNCS 0x989680 ;  /* 0x009896800000a95d */ /* 0x004fea0003900000 */
[----:B------:R-:W2:Y:S02]  /*17580*/  @!P2 SYNCS.PHASECHK.TRANS64 P2, [R3+URZ+0x16850], R0 ;  /* 0x016850000300a5a7 */ /* 0x000ea4000804007f */
[----:B--2---:R-:W-:Y:S05]  /*17590*/  @!P2 BRA `(.L_x_2028) ;  /* 0xfffffffc00f0a947 */ /* 0x004fea000383ffff */
[----:B------:R-:W-:Y:S05]  /*175a0*/  BRA `(.L_x_2025) ;  /* 0xffffff6400b07947 */ /* 0x000fea000383ffff */
.L_x_2033:
[----:B-1----:R1:W2:Y:S02]  /*175b0*/  SYNCS.PHASECHK.TRANS64.TRYWAIT P0, [R13+URZ+0x16850], R6 ;  /* 0x016850060d0075a7 */ /* 0x0022a4000800017f */
[----:B--2---:R-:W-:Y:S05]  /*175c0*/  @!P0 NANOSLEEP.SYNCS 0x989680 ;  /* 0x009896800000895d */ /* 0x004fea0003900000 */
[----:B------:R-:W2:Y:S02]  /*175d0*/  @!P0 SYNCS.PHASECHK.TRANS64 P0, [R13+URZ+0x16850], R6 ;  /* 0x016850060d0085a7 */ /* 0x000ea4000800007f */
[----:B--2---:R-:W-:Y:S05]  /*175e0*/  @!P0 BRA `(.L_x_2033) ;  /* 0xfffffffc00f08947 */ /* 0x004fea000383ffff */
[----:B------:R-:W-:Y:S05]  /*175f0*/  BRA `(.L_x_2032) ;  /* 0xffffff8000647947 */ /* 0x000fea000383ffff */
.L_x_2067:
[----:B------:R-:W0:Y:S01]  /*17600*/  S2R R12, SR_TID.X ;  /* 0x00000000000c7919 */ /* 0x000e220000002100 */
[----:B------:R-:W-:Y:S01]  /*17610*/  BSSY B1, `(.L_x_2213) ;  /* 0x000000a000017945 */ /* 0x000fe20003800000 */
[----:B------:R-:W-:Y:S02]  /*17620*/  IMAD.MOV.U32 R11, RZ, RZ, 0x1f ;  /* 0x0000001fff0b7424 */ /* 0x000fe400078e00ff */
[----:B------:R-:W-:Y:S01]  /*17630*/  IMAD.MOV.U32 R15, RZ, RZ, -0x1 ;  /* 0xffffffffff0f7424 */ /* 0x000fe200078e00ff */
[----:B0-----:R-:W-:-:S04]  /*17640*/  SHF.R.U32.HI R12, RZ, 0x5, R12 ;  /* 0x00000005ff0c7819 */ /* 0x001fc8000001160c */
[----:B------:R-:W-:-:S04]  /*17650*/  LOP3.LUT R12, R12, 0x3, RZ, 0xc0, !PT ;  /* 0x000000030c0c7812 */ /* 0x000fc800078ec0ff */
[----:B------:R-:W-:Y:S01]  /*17660*/  MOV R13, R12 ;  /* 0x0000000c000d7202 */ /* 0x000fe20000000f00 */
[----:B------:R-:W-:-:S07]  /*17670*/  IMAD.MOV.U32 R12, RZ, RZ, RZ ;  /* 0x000000ffff0c7224 */ /* 0x000fce00078e00ff */
[----:B-1----:R-:W-:Y:S05]  /*17680*/  WARPSYNC.COLLECTIVE R15, `(.L_x_2214) ;  /* 0x000000000f087348 */ /* 0x002fea0003c00000 */
[----:B------:R0:W2:Y:S02]  /*17690*/  SHFL.IDX P6, R14, R13, R12, R11 ;  /* 0x0000000c0d0e7389 */ /* 0x0000a400000c000b */
[----:B012---:R-:W-:Y:S01]  /*176a0*/  ENDCOLLECTIVE ;  /* 0x000000000000791b */ /* 0x007fe20003800000 */
.L_x_2214:
[----:B------:R-:W-:Y:S05]  /*176b0*/  BSYNC B1 ;  /* 0x0000000000017941 */ /* 0x000fea0003800000 */
.L_x_2213:
[----:B------:R-:W-:Y:S05]  /*176c0*/  BRA `(.L_x_2215) ;  /* 0xffffffb400607947 */ /* 0x000fea000383ffff */
.L_x_2068:
[----:B------:R-:W-:Y:S01]  /*176d0*/  BSSY B1, `(.L_x_2216) ;  /* 0x0000006000017945 */ /* 0x000fe20003800000 */
[----:B------:R-:W-:-:S07]  /*176e0*/  IMAD.MOV.U32 R15, RZ, RZ, -0x1 ;  /* 0xffffffffff0f7424 */ /* 0x000fce00078e00ff */
[----:B-1----:R-:W-:Y:S05]  /*176f0*/  WARPSYNC.COLLECTIVE R15, `(.L_x_2217) ;  /* 0x000000000f0c7348 */ /* 0x002fea0003c00000 */
[----:B------:R-:W-:Y:S02]  /*17700*/  ELECT P6, UR62, PT ;  /* 0x00000000003e782f */ /* 0x000fe400038c0000 */
[----:B------:R-:W-:Y:S01]  /*17710*/  MOV R14, UR62 ;  /* 0x0000003e000e7c02 */ /* 0x000fe20008000f00 */
[----:B-1----:R-:W-:Y:S10]  /*17720*/  ENDCOLLECTIVE ;  /* 0x000000000000791b */ /* 0x002ff40003800000 */
.L_x_2217:
[----:B------:R-:W-:Y:S05]  /*17730*/  BSYNC B1 ;  /* 0x0000000000017941 */ /* 0x000fea0003800000 */
.L_x_2216:
[----:B------:R-:W-:Y:S05]  /*17740*/  BRA `(.L_x_2218) ;  /* 0xffffffb4004c7947 */ /* 0x000fea000383ffff */
.L_x_2070:
[----:B0-----:R0:W2:Y:S02]  /*17750*/  SYNCS.PHASECHK.TRANS64.TRYWAIT P0, [R6+URZ+0x16820], R5 ;  /* 0x01682005060075a7 */ /* 0x0010a4000800017f */
[----:B--2---:R-:W-:Y:S05]  /*17760*/  @!P0 NANOSLEEP.SYNCS 0x989680 ;  /* 0x009896800000895d */ /* 0x004fea0003900000 */
[----:B------:R-:W2:Y:S02]  /*17770*/  @!P0 SYNCS.PHASECHK.TRANS64 P0, [R6+URZ+0x16820], R5 ;  /* 0x01682005060085a7 */ /* 0x000ea4000800007f */
[----:B--2---:R-:W-:Y:S05]  /*17780*/  @!P0 BRA `(.L_x_2070) ;  /* 0xfffffffc00f08947 */ /* 0x004fea000383ffff */
[----:B------:R-:W-:Y:S05]  /*17790*/  BRA `(.L_x_2219) ;  /* 0xffffffb400687947 */ /* 0x000fea000383ffff */
.L_x_2073:
[----:B0-----:R0:W2:Y:S02]  /*177a0*/  SYNCS.PHASECHK.TRANS64.TRYWAIT P0, [R5+URZ+0x168a0], R10 ;  /* 0x0168a00a050075a7 */ /* 0x0010a4000800017f */
[----:B--2---:R-:W-:Y:S05]  /*177b0*/  @!P0 NANOSLEEP.SYNCS 0x989680 ;  /* 0x009896800000895d */ /* 0x004fea0003900000 */
[----:B------:R-:W2:Y:S02]  /*177c0*/  @!P0 SYNCS.PHASECHK.TRANS64 P0, [R5+URZ+0x168a0], R10 ;  /* 0x0168a00a050085a7 */ /* 0x000ea4000800007f */
[----:B--2---:R-:W-:Y:S05]  /*177d0*/  @!P0 BRA `(.L_x_2073) ;  /* 0xfffffffc00f08947 */ /* 0x004fea000383ffff */
[----:B------:R-:W-:Y:S05]  /*177e0*/  BRA `(.L_x_2220) ;  /* 0xffffffb400707947 */ /* 0x000fea000383ffff */
.L_x_2075:
[----:B---3--:R3:W4:Y:S02]  /*177f0*/  SYNCS.PHASECHK.TRANS64.TRYWAIT P0, [R5+URZ+0x168c0], R10 ;  /* 0x0168c00a050075a7 */ /* 0x008724000800017f */
[----:B----4-:R-:W-:Y:S05]  /*17800*/  @!P0 NANOSLEEP.SYNCS 0x989680 ;  /* 0x009896800000895d */ /* 0x010fea0003900000 */
[----:B------:R-:W4:Y:S02]  /*17810*/  @!P0 SYNCS.PHASECHK.TRANS64 P0, [R5+URZ+0x168c0], R10 ;  /* 0x0168c00a050085a7 */ /* 0x000f24000800007f */
[----:B----4-:R-:W-:Y:S05]  /*17820*/  @!P0 BRA `(.L_x_2075) ;  /* 0xfffffffc00f08947 */ /* 0x010fea000383ffff */
[----:B------:R-:W-:Y:S05]  /*17830*/  BRA `(.L_x_2221) ;  /* 0xffffffb400c87947 */ /* 0x000fea000383ffff */
.L_x_2079:
[----:B0-----:R0:W2:Y:S02]  /*17840*/  SYNCS.PHASECHK.TRANS64.TRYWAIT P0, [R10+URZ+0x168a0], R5 ;  /* 0x0168a0050a0075a7 */ /* 0x0010a4000800017f */
[----:B--2---:R-:W-:Y:S05]  /*17850*/  @!P0 NANOSLEEP.SYNCS 0x989680 ;  /* 0x009896800000895d */ /* 0x004fea0003900000 */
[----:B------:R-:W2:Y:S02]  /*17860*/  @!P0 SYNCS.PHASECHK.TRANS64 P0, [R10+URZ+0x168a0], R5 ;  /* 0x0168a0050a0085a7 */ /* 0x000ea4000800007f */
[----:B--2---:R-:W-:Y:S05]  /*17870*/  @!P0 BRA `(.L_x_2079) ;  /* 0xfffffffc00f08947 */ /* 0x004fea000383ffff */
[----:B------:R-:W-:Y:S05]  /*17880*/  BRA `(.L_x_2222) ;  /* 0xffffffb800507947 */ /* 0x000fea000383ffff */
.L_x_2081:
[----:B--2---:R2:W3:Y:S02]  /*17890*/  SYNCS.PHASECHK.TRANS64.TRYWAIT P1, [R10+URZ+0x168c0], R5 ;  /* 0x0168c0050a0075a7 */ /* 0x0044e4000802017f */
[----:B---3--:R-:W-:Y:S05]  /*178a0*/  @!P1 NANOSLEEP.SYNCS 0x989680 ;  /* 0x009896800000995d */ /* 0x008fea0003900000 */
[----:B------:R-:W3:Y:S02]  /*178b0*/  @!P1 SYNCS.PHASECHK.TRANS64 P1, [R10+URZ+0x168c0], R5 ;  /* 0x0168c0050a0095a7 */ /* 0x000ee4000802007f */
[----:B---3--:R-:W-:Y:S05]  /*178c0*/  @!P1 BRA `(.L_x_2081) ;  /* 0xfffffffc00f09947 */ /* 0x008fea000383ffff */
[----:B------:R-:W-:Y:S05]  /*178d0*/  BRA `(.L_x_2223) ;  /* 0xffffffb800a47947 */ /* 0x000fea000383ffff */
.L_x_2091:
[----:B------:R-:W0:Y:S01]  /*178e0*/  S2R R4, SR_TID.X ;  /* 0x0000000000047919 */ /* 0x000e220000002100 */
[----:B------:R-:W-:Y:S01]  /*178f0*/  BSSY B0, `(.L_x_2224) ;  /* 0x000000a000007945 */ /* 0x000fe20003800000 */
[----:B------:R-:W-:Y:S01]  /*17900*/  MOV R12, RZ ;  /* 0x000000ff000c7202 */ /* 0x000fe20000000f00 */
        /* <DEDUP_REMOVED lines=8> */
.L_x_2225:
[----:B------:R-:W-:Y:S05]  /*17990*/  BSYNC B0 ;  /* 0x0000000000007941 */ /* 0x000fea0003800000 */
.L_x_2224:
[----:B------:R-:W-:Y:S05]  /*179a0*/  BRA `(.L_x_2226) ;  /* 0xffffffc000e07947 */ /* 0x000fea000383ffff */
.L_x_2092:
[----:B------:R-:W-:Y:S01]  /*179b0*/  BSSY B0, `(.L_x_2227) ;  /* 0x0000006000007945 */ /* 0x000fe20003800000 */
[----:B------:R-:W-:-:S07]  /*179c0*/  IMAD.MOV.U32 R15, RZ, RZ, -0x1 ;  /* 0xffffffffff0f7424 */ /* 0x000fce00078e00ff */
[----:B-1----:R-:W-:Y:S05]  /*179d0*/  WARPSYNC.COLLECTIVE R15, `(.L_x_2228) ;  /* 0x000000000f0c7348 */ /* 0x002fea0003c00000 */
[----:B------:R-:W-:Y:S02]  /*179e0*/  ELECT P6, UR62, PT ;  /* 0x00000000003e782f */ /* 0x000fe400038c0000 */
[----:B------:R-:W-:Y:S01]  /*179f0*/  MOV R14, UR62 ;  /* 0x0000003e000e7c02 */ /* 0x000fe20008000f00 */
[----:B-1----:R-:W-:Y:S10]  /*17a00*/  ENDCOLLECTIVE ;  /* 0x000000000000791b */ /* 0x002ff40003800000 */
.L_x_2228:
[----:B------:R-:W-:Y:S05]  /*17a10*/  BSYNC B0 ;  /* 0x0000000000007941 */ /* 0x000fea0003800000 */
.L_x_2227:
[----:B------:R-:W-:Y:S05]  /*17a20*/  BRA `(.L_x_2229) ;  /* 0xffffffc000d07947 */ /* 0x000fea000383ffff */
.L_x_2095:
[----:B--2---:R2:W3:Y:S02]  /*17a30*/  SYNCS.PHASECHK.TRANS64.TRYWAIT P0, [R5+URZ+0x16840], R4 ;  /* 0x01684004050075a7 */ /* 0x0044e4000800017f */
[----:B---3--:R-:W-:Y:S05]  /*17a40*/  @!P0 NANOSLEEP.SYNCS 0x989680 ;  /* 0x009896800000895d */ /* 0x008fea0003900000 */
[----:B------:R-:W3:Y:S02]  /*17a50*/  @!P0 SYNCS.PHASECHK.TRANS64 P0, [R5+URZ+0x16840], R4 ;  /* 0x01684004050085a7 */ /* 0x000ee4000800007f */
[----:B---3--:R-:W-:Y:S05]  /*17a60*/  @!P0 BRA `(.L_x_2095) ;  /* 0xfffffffc00f08947 */ /* 0x008fea000383ffff */
[----:B------:R-:W-:Y:S05]  /*17a70*/  BRA `(.L_x_2230) ;  /* 0xffffffc400207947 */ /* 0x000fea000383ffff */
.L_x_2098:
[----:B0-----:R0:W2:Y:S02]  /*17a80*/  SYNCS.PHASECHK.TRANS64.TRYWAIT P0, [R27+URZ+0x16820], R4 ;  /* 0x016820041b0075a7 */ /* 0x0010a4000800017f */
[----:B--2---:R-:W-:Y:S05]  /*17a90*/  @!P0 NANOSLEEP.SYNCS 0x989680 ;  /* 0x009896800000895d */ /* 0x004fea0003900000 */
[----:B------:R-:W2:Y:S02]  /*17aa0*/  @!P0 SYNCS.PHASECHK.TRANS64 P0, [R27+URZ+0x16820], R4 ;  /* 0x016820041b0085a7 */ /* 0x000ea4000800007f */
[----:B--2---:R-:W-:Y:S05]  /*17ab0*/  @!P0 BRA `(.L_x_2098) ;  /* 0xfffffffc00f08947 */ /* 0x004fea000383ffff */
[----:B------:R-:W-:Y:S05]  /*17ac0*/  BRA `(.L_x_2231) ;  /* 0xffffffc400e07947 */ /* 0x000fea000383ffff */
.L_x_2106:
[----:B0-----:R0:W2:Y:S02]  /*17ad0*/  SYNCS.PHASECHK.TRANS64.TRYWAIT P0, [R3+URZ+0x16840], R2 ;  /* 0x01684002030075a7 */ /* 0x0010a4000800017f */
[----:B--2---:R-:W-:Y:S05]  /*17ae0*/  @!P0 NANOSLEEP.SYNCS 0x989680 ;  /* 0x009896800000895d */ /* 0x004fea0003900000 */
[----:B------:R-:W2:Y:S02]  /*17af0*/  @!P0 SYNCS.PHASECHK.TRANS64 P0, [R3+URZ+0x16840], R2 ;  /* 0x01684002030085a7 */ /* 0x000ea4000800007f */
[----:B--2---:R-:W-:Y:S05]  /*17b00*/  @!P0 BRA `(.L_x_2106) ;  /* 0xfffffffc00f08947 */ /* 0x004fea000383ffff */
[----:B------:R-:W-:Y:S05]  /*17b10*/  BRA `(.L_x_2232) ;  /* 0xffffffc800807947 */ /* 0x000fea000383ffff */
.L_x_2108:
[----:B0-----:R0:W2:Y:S02]  /*17b20*/  SYNCS.PHASECHK.TRANS64.TRYWAIT P0, [R2+URZ+0x60], R5 ;  /* 0x00006005020075a7 */ /* 0x0010a4000800017f */
[----:B--2---:R-:W-:Y:S05]  /*17b30*/  @!P0 NANOSLEEP.SYNCS 0x989680 ;  /* 0x009896800000895d */ /* 0x004fea0003900000 */
[----:B------:R-:W2:Y:S02]  /*17b40*/  @!P0 SYNCS.PHASECHK.TRANS64 P0, [R2+URZ+0x60], R5 ;  /* 0x00006005020085a7 */ /* 0x000ea4000800007f */
[----:B--2---:R-:W-:Y:S05]  /*17b50*/  @!P0 BRA `(.L_x_2108) ;  /* 0xfffffffc00f08947 */ /* 0x004fea000383ffff */
[----:B------:R-:W-:Y:S05]  /*17b60*/  BRA `(.L_x_2233) ;  /* 0xffffffc800e47947 */ /* 0x000fea000383ffff */
.L_x_2113:
[----:B--2---:R2:W3:Y:S02]  /*17b70*/  SYNCS.PHASECHK.TRANS64.TRYWAIT P0, [R3+URZ+0x16840], R2 ;  /* 0x01684002030075a7 */ /* 0x0044e4000800017f */
[----:B---3--:R-:W-:Y:S05]  /*17b80*/  @!P0 NANOSLEEP.SYNCS 0x989680 ;  /* 0x009896800000895d */ /* 0x008fea0003900000 */
[----:B------:R-:W3:Y:S02]  /*17b90*/  @!P0 SYNCS.PHASECHK.TRANS64 P0, [R3+URZ+0x16840], R2 ;  /* 0x01684002030085a7 */ /* 0x000ee4000800007f */
[----:B---3--:R-:W-:Y:S05]  /*17ba0*/  @!P0 BRA `(.L_x_2113) ;  /* 0xfffffffc00f08947 */ /* 0x008fea000383ffff */
[----:B------:R-:W-:Y:S05]  /*17bb0*/  BRA `(.L_x_2234) ;  /* 0xffffffcc00ec7947 */ /* 0x000fea000383ffff */
.L_x_2115:
[----:B0-----:R0:W2:Y:S02]  /*17bc0*/  SYNCS.PHASECHK.TRANS64.TRYWAIT P1, [R3+URZ+0x60], R24 ;  /* 0x00006018030075a7 */ /* 0x0010a4000802017f */
[----:B--2---:R-:W-:Y:S05]  /*17bd0*/  @!P1 NANOSLEEP.SYNCS 0x989680 ;  /* 0x009896800000995d */ /* 0x004fea0003900000 */
[----:B------:R-:W2:Y:S02]  /*17be0*/  @!P1 SYNCS.PHASECHK.TRANS64 P1, [R3+URZ+0x60], R24 ;  /* 0x00006018030095a7 */ /* 0x000ea4000802007f */
[----:B--2---:R-:W-:Y:S05]  /*17bf0*/  @!P1 BRA `(.L_x_2115) ;  /* 0xfffffffc00f09947 */ /* 0x004fea000383ffff */
[----:B------:R-:W-:Y:S05]  /*17c00*/  BRA `(.L_x_2235) ;  /* 0xffffffd000507947 */ /* 0x000fea000383ffff */
.L_x_2120:
[----:B--2---:R2:W3:Y:S02]  /*17c10*/  SYNCS.PHASECHK.TRANS64.TRYWAIT P0, [R2+URZ+0x16840], R3 ;  /* 0x01684003020075a7 */ /* 0x0044e4000800017f */
[----:B---3--:R-:W-:Y:S05]  /*17c20*/  @!P0 NANOSLEEP.SYNCS 0x989680 ;  /* 0x009896800000895d */ /* 0x008fea0003900000 */
[----:B------:R-:W3:Y:S02]  /*17c30*/  @!P0 SYNCS.PHASECHK.TRANS64 P0, [R2+URZ+0x16840], R3 ;  /* 0x01684003020085a7 */ /* 0x000ee4000800007f */
[----:B---3--:R-:W-:Y:S05]  /*17c40*/  @!P0 BRA `(.L_x_2120) ;  /* 0xfffffffc00f08947 */ /* 0x008fea000383ffff */
[----:B------:R-:W-:Y:S05]  /*17c50*/  BRA `(.L_x_2236) ;  /* 0xffffffd4002c7947 */ /* 0x000fea000383ffff */
.L_x_2122:
[----:B0-----:R0:W2:Y:S02]  /*17c60*/  SYNCS.PHASECHK.TRANS64.TRYWAIT P1, [R2+URZ+0x60], R11 ;  /* 0x0000600b020075a7 */ /* 0x0010a4000802017f */
[----:B--2---:R-:W-:Y:S05]  /*17c70*/  @!P1 NANOSLEEP.SYNCS 0x989680 ;  /* 0x009896800000995d */ /* 0x004fea0003900000 */
[----:B------:R-:W2:Y:S02]  /*17c80*/  @!P1 SYNCS.PHASECHK.TRANS64 P1, [R2+URZ+0x60], R11 ;  /* 0x0000600b020095a7 */ /* 0x000ea4000802007f */
[----:B--2---:R-:W-:Y:S05]  /*17c90*/  @!P1 BRA `(.L_x_2122) ;  /* 0xfffffffc00f09947 */ /* 0x004fea000383ffff */
[----:B------:R-:W-:Y:S05]  /*17ca0*/  BRA `(.L_x_2237) ;  /* 0xffffffd400947947 */ /* 0x000fea000383ffff */
.L_x_2129:
[----:B--2---:R2:W3:Y:S02]  /*17cb0*/  SYNCS.PHASECHK.TRANS64.TRYWAIT P0, [R3+URZ+0x16860], R2 ;  /* 0x01686002030075a7 */ /* 0x0044e4000800017f */
[----:B---3--:R-:W-:Y:S05]  /*17cc0*/  @!P0 NANOSLEEP.SYNCS 0x989680 ;  /* 0x009896800000895d */ /* 0x008fea0003900000 */
[----:B------:R-:W3:Y:S02]  /*17cd0*/  @!P0 SYNCS.PHASECHK.TRANS64 P0, [R3+URZ+0x16860], R2 ;  /* 0x01686002030085a7 */ /* 0x000ee4000800007f */
[----:B---3--:R-:W-:Y:S05]  /*17ce0*/  @!P0 BRA `(.L_x_2129) ;  /* 0xfffffffc00f08947 */ /* 0x008fea000383ffff */
[----:B------:R-:W-:Y:S05]  /*17cf0*/  BRA `(.L_x_2238) ;  /* 0xffffffd800547947 */ /* 0x000fea000383ffff */
.L_x_2131:
[----:B------:R-:W-:Y:S01]  /*17d00*/  BSSY B0, `(.L_x_2239) ;  /* 0x0000008000007945 */ /* 0x000fe20003800000 */
[----:B------:R-:W-:Y:S01]  /*17d10*/  IMAD.MOV.U32 R13, RZ, RZ, R16 ;  /* 0x000000ffff0d7224 */ /* 0x000fe200078e0010 */
[----:B------:R-:W-:Y:S01]  /*17d20*/  MOV R11, 0x1f ;  /* 0x0000001f000b7802 */ /* 0x000fe20000000f00 */
[----:B------:R-:W-:Y:S02]  /*17d30*/  IMAD.MOV.U32 R12, RZ, RZ, RZ ;  /* 0x000000ffff0c7224 */ /* 0x000fe400078e00ff */
[----:B------:R-:W-:-:S07]  /*17d40*/  IMAD.MOV.U32 R15, RZ, RZ, -0x1 ;  /* 0xffffffffff0f7424 */ /* 0x000fce00078e00ff */
[----:B-1----:R-:W-:Y:S05]  /*17d50*/  WARPSYNC.COLLECTIVE R15, `(.L_x_2240) ;  /* 0x000000000f087348 */ /* 0x002fea0003c00000 */
[----:B------:R0:W2:Y:S02]  /*17d60*/  SHFL.IDX P6, R14, R13, R12, R11 ;  /* 0x0000000c0d0e7389 */ /* 0x0000a400000c000b */
[----:B012---:R-:W-:Y:S01]  /*17d70*/  ENDCOLLECTIVE ;  /* 0x000000000000791b */ /* 0x007fe20003800000 */
.L_x_2240:
[----:B------:R-:W-:Y:S05]  /*17d80*/  BSYNC B0 ;  /* 0x0000000000007941 */ /* 0x000fea0003800000 */
.L_x_2239:
        /* <DEDUP_REMOVED lines=8> */
.L_x_2241:
[----:B------:R-:W-:Y:S01]  /*17e10*/  IMAD.MOV.U32 R5, RZ, RZ, R14 ;  /* 0x000000ffff057224 */ /* 0x000fe200078e000e */
[----:B------:R-:W-:Y:S06]  /*17e20*/  BRA `(.L_x_2242) ;  /* 0xffffffd8009c7947 */ /* 0x000fec000383ffff */
.L_x_2134:
        /* <DEDUP_REMOVED lines=8> */
.L_x_2244:
[----:B------:R-:W-:Y:S05]  /*17eb0*/  BSYNC B0 ;  /* 0x0000000000007941 */ /* 0x000fea0003800000 */
.L_x_2243:
[----:B------:R-:W-:Y:S01]  /*17ec0*/  ISETP.NE.AND P0, PT, R28, RZ, PT ;  /* 0x000000ff1c00720c */ /* 0x000fe20003f05270 */
[----:B------:R-:W-:Y:S02]  /*17ed0*/  IMAD.MOV.U32 R12, RZ, RZ, 0x2 ;  /* 0x00000002ff0c7424 */ /* 0x000fe400078e00ff */
[----:B------:R-:W-:Y:S01]  /*17ee0*/  IMAD.MOV.U32 R11, RZ, RZ, RZ ;  /* 0x000000ffff0b7224 */ /* 0x000fe200078e00ff */
[----:B------:R-:W-:Y:S01]  /*17ef0*/  SEL R13, R14, RZ, P0 ;  /* 0x000000ff0e0d7207 */ /* 0x000fe20000000000 */
[----:B------:R-:W-:Y:S01]  /*17f00*/  IMAD.MOV.U32 R15, RZ, RZ, -0x1 ;  /* 0xffffffffff0f7424 */ /* 0x000fe200078e00ff */
[----:B------:R-:W-:Y:S02]  /*17f10*/  ISETP.GE.U32.AND P0, PT, R28, 0x2, PT ;  /* 0x000000021c00780c */ /* 0x000fe40003f06070 */
[----:B------:R-:W-:-:S11]  /*17f20*/  IADD3 R13, R2, R13, RZ ;  /* 0x0000000d020d7210 */ /* 0x000fd60007ffe0ff */
[----:B------:R-:W-:Y:S05]  /*17f30*/  WARPSYNC.COLLECTIVE R15, `(.L_x_2245) ;  /* 0x000000000f087348 */ /* 0x000fea0003c00000 */
[----:B------:R0:W1:Y:S02]  /*17f40*/  SHFL.UP P6, R14, R13, R12, R11 ;  /* 0x0400000c0d0e7389 */ /* 0x00006400000c000b */
[----:B01----:R-:W-:Y:S01]  /*17f50*/  ENDCOLLECTIVE ;  /* 0x000000000000791b */ /* 0x003fe20003800000 */
.L_x_2245:
        /* <DEDUP_REMOVED lines=8> */
.L_x_2246:
        /* <DEDUP_REMOVED lines=8> */
.L_x_2247:
        /* <DEDUP_REMOVED lines=8> */
.L_x_2248:
        /* <DEDUP_REMOVED lines=8> */
.L_x_2249:
[----:B------:R-:W-:Y:S05]  /*18160*/  BRA `(.L_x_2250) ;  /* 0xffffffd800587947 */ /* 0x000fea000383ffff */
.L_x_2139:
[----:B------:R-:W-:Y:S01]  /*18170*/  BSSY B0, `(.L_x_2251) ;  /* 0x0000008000007945 */ /* 0x000fe20003800000 */
[----:B-----5:R-:W-:Y:S01]  /*18180*/  IMAD.MOV.U32 R13, RZ, RZ, R2 ;  /* 0x000000ffff0d7224 */ /* 0x020fe200078e0002 */
[----:B------:R-:W-:Y:S01]  /*18190*/  MOV R12, 0x1 ;  /* 0x00000001000c7802 */ /* 0x000fe20000000f00 */
[----:B------:R-:W-:Y:S02]  /*181a0*/  IMAD.MOV.U32 R11, RZ, RZ, RZ ;  /* 0x000000ffff0b7224 */ /* 0x000fe400078e00ff */
[----:B------:R-:W-:-:S07]  /*181b0*/  IMAD.MOV.U32 R15, RZ, RZ, -0x1 ;  /* 0xffffffffff0f7424 */ /* 0x000fce00078e00ff */
[----:B012---:R-:W-:Y:S05]  /*181c0*/  WARPSYNC.COLLECTIVE R15, `(.L_x_2252) ;  /* 0x000000000f087348 */ /* 0x007fea0003c00000 */
[----:B------:R3:W4:Y:S02]  /*181d0*/  SHFL.UP P6, R14, R13, R12, R11 ;  /* 0x0400000c0d0e7389 */ /* 0x00072400000c000b */
[----:B01234-:R-:W-:Y:S01]  /*181e0*/  ENDCOLLECTIVE ;  /* 0x000000000000791b */ /* 0x01ffe20003800000 */
.L_x_2252:
[----:B------:R-:W-:Y:S05]  /*181f0*/  BSYNC B0 ;  /* 0x0000000000007941 */ /* 0x000fea0003800000 */
.L_x_2251:
[----:B------:R-:W-:Y:S01]  /*18200*/  ISETP.NE.AND P0, PT, R28, RZ, PT ;  /* 0x000000ff1c00720c */ /* 0x000fe20003f05270 */
        /* <DEDUP_REMOVED lines=9> */
.L_x_2253:
        /* <DEDUP_REMOVED lines=8> */
.L_x_2254:
        /* <DEDUP_REMOVED lines=8> */
.L_x_2255:
        /* <DEDUP_REMOVED lines=8> */
.L_x_2256:
[----:B------:R-:W-:Y:S01]  /*18420*/  MOV R12, 0x1f ;  /* 0x0000001f000c7802 */ /* 0x000fe20000000f00 */
[----:B------:R-:W-:Y:S01]  /*18430*/  IMAD.MOV.U32 R11, RZ, RZ, 0x1f ;  /* 0x0000001fff0b7424 */ /* 0x000fe200078e00ff */
[----:B------:R-:W-:-:S05]  /*18440*/  SEL R14, R14, RZ, P0 ;  /* 0x000000ff0e0e7207 */ /* 0x000fca0000000000 */
[----:B------:R-:W-:-:S04]  /*18450*/  IMAD.IADD R3, R7, 0x1, R14 ;  /* 0x0000000107037824 */ /* 0x000fc800078e020e */
[----:B------:R-:W-:-:S07]  /*18460*/  IMAD.MOV.U32 R13, RZ, RZ, R3 ;  /* 0x000000ffff0d7224 */ /* 0x000fce00078e0003 */
[----:B------:R-:W-:Y:S05]  /*18470*/  WARPSYNC.COLLECTIVE R15, `(.L_x_2257) ;  /* 0x000000000f087348 */ /* 0x000fea0003c00000 */
[----:B------:R0:W1:Y:S02]  /*18480*/  SHFL.IDX P6, R14, R13, R12, R11 ;  /* 0x0000000c0d0e7389 */ /* 0x00006400000c000b */
[----:B01----:R-:W-:Y:S01]  /*18490*/  ENDCOLLECTIVE ;  /* 0x000000000000791b */ /* 0x003fe20003800000 */
.L_x_2257:
[----:B------:R-:W-:Y:S05]  /*184a0*/  BRA `(.L_x_2258) ;  /* 0xffffffd800347947 */ /* 0x000fea000383ffff */
.L_x_2141:
[----:B------:R-:W-:Y:S01]  /*184b0*/  BSSY B0, `(.L_x_2259) ;  /* 0x0000006000007945 */ /* 0x000fe20003800000 */
[----:B------:R-:W-:Y:S01]  /*184c0*/  PLOP3.LUT P6, PT, P6, PT, PT, 0x8, 0x0 ;  /* 0x000000000000781c */ /* 0x000fe200037ce170 */
[----:B------:R-:W-:-:S12]  /*184d0*/  IMAD.MOV.U32 R15, RZ, RZ, -0x1 ;  /* 0xffffffffff0f7424 */ /* 0x000fd800078e00ff */
[----:B01----:R-:W-:Y:S05]  /*184e0*/  WARPSYNC.COLLECTIVE R15, `(.L_x_2260) ;  /* 0x000000000f087348 */ /* 0x003fea0003c00000 */
[----:B------:R-:W-:Y:S01]  /*184f0*/  VOTE.ANY R14, PT, P6 ;  /* 0x00000000000e7806 */ /* 0x000fe200030e0100 */
[----:B01----:R-:W-:Y:S06]  /*18500*/  ENDCOLLECTIVE ;  /* 0x000000000000791b */ /* 0x003fec0003800000 */
.L_x_2260:
[----:B------:R-:W-:Y:S05]  /*18510*/  BSYNC B0 ;  /* 0x0000000000007941 */ /* 0x000fea0003800000 */
.L_x_2259:
[----:B------:R-:W-:Y:S01]  /*18520*/  IMAD.MOV.U32 R5, RZ, RZ, R14 ;  /* 0x000000ffff057224 */ /* 0x000fe200078e000e */
[----:B------:R-:W-:Y:S01]  /*18530*/  MOV R11, 0x1f ;  /* 0x0000001f000b7802 */ /* 0x000fe20000000f00 */
[----:B------:R-:W-:Y:S02]  /*18540*/  IMAD.MOV.U32 R13, RZ, RZ, R2 ;  /* 0x000000ffff0d7224 */ /* 0x000fe400078e0002 */
[----:B------:R-:W0:Y:S01]  /*18550*/  POPC R8, R5 ;  /* 0x0000000500087309 */ /* 0x000e220000000000 */
[----:B------:R-:W-:Y:S02]  /*18560*/  IMAD.MOV.U32 R15, RZ, RZ, -0x1 ;  /* 0xffffffffff0f7424 */ /* 0x000fe400078e00ff */
[----:B0-----:R-:W-:-:S07]  /*18570*/  IMAD.MOV.U32 R12, RZ, RZ, R8 ;  /* 0x000000ffff0c7224 */ /* 0x001fce00078e0008 */
[----:B------:R-:W-:Y:S05]  /*18580*/  WARPSYNC.COLLECTIVE R15, `(.L_x_2261) ;  /* 0x000000000f087348 */ /* 0x000fea0003c00000 */
[----:B------:R0:W1:Y:S02]  /*18590*/  SHFL.IDX P6, R14, R13, R12, R11 ;  /* 0x0000000c0d0e7389 */ /* 0x00006400000c000b */
[----:B01----:R-:W-:Y:S01]  /*185a0*/  ENDCOLLECTIVE ;  /* 0x000000000000791b */ /* 0x003fe20003800000 */
.L_x_2261:
[----:B------:R-:W-:Y:S01]  /*185b0*/  IMAD.MOV.U32 R17, RZ, RZ, R14 ;  /* 0x000000ffff117224 */ /* 0x000fe200078e000e */
[----:B------:R-:W-:Y:S06]  /*185c0*/  BRA `(.L_x_2262) ;  /* 0xffffffd800247947 */ /* 0x000fec000383ffff */
.L_x_2143:
[----:B------:R-:W-:Y:S01]  /*185d0*/  BSSY B0, `(.L_x_2263) ;  /* 0x0000007000007945 */ /* 0x000fe20003800000 */
[----:B------:R-:W-:Y:S02]  /*185e0*/  IMAD.MOV.U32 R13, RZ, RZ, R3 ;  /* 0x000000ffff0d7224 */ /* 0x000fe400078e0003 */
[----:B------:R-:W-:Y:S02]  /*185f0*/  IMAD.MOV.U32 R11, RZ, RZ, 0x1f ;  /* 0x0000001fff0b7424 */ /* 0x000fe400078e00ff */
[----:B------:R-:W-:-:S07]  /*18600*/  IMAD.MOV.U32 R15, RZ, RZ, -0x1 ;  /* 0xffffffffff0f7424 */ /* 0x000fce00078e00ff */
[----:B0123--:R-:W-:Y:S05]  /*18610*/  WARPSYNC.COLLECTIVE R15, `(.L_x_2264) ;  /* 0x000000000f087348 */ /* 0x00ffea0003c00000 */
[----:B------:R4:W0:Y:S02]  /*18620*/  SHFL.IDX P6, R14, R13, R12, R11 ;  /* 0x0000000c0d0e7389 */ /* 0x00082400000c000b */
[----:B01234-:R-:W-:Y:S01]  /*18630*/  ENDCOLLECTIVE ;  /* 0x000000000000791b */ /* 0x01ffe20003800000 */
.L_x_2264:
[----:B------:R-:W-:Y:S05]  /*18640*/  BSYNC B0 ;  /* 0x0000000000007941 */ /* 0x000fea0003800000 */
.L_x_2263:
[----:B------:R-:W-:Y:S05]  /*18650*/  BRA `(.L_x_2142) ;  /* 0xffffffd8001c7947 */ /* 0x000fea000383ffff */
.L_x_2147:
[----:B0-----:R0:W2:Y:S02]  /*18660*/  SYNCS.PHASECHK.TRANS64.TRYWAIT P0, [R9+URZ+0x16820], R0 ;  /* 0x01682000090075a7 */ /* 0x0010a4000800017f */
[----:B--2---:R-:W-:Y:S05]  /*18670*/  @!P0 NANOSLEEP.SYNCS 0x989680 ;  /* 0x009896800000895d */ /* 0x004fea0003900000 */
[----:B------:R-:W2:Y:S02]  /*18680*/  @!P0 SYNCS.PHASECHK.TRANS64 P0, [R9+URZ+0x16820], R0 ;  /* 0x01682000090085a7 */ /* 0x000ea4000800007f */
[----:B--2---:R-:W-:Y:S05]  /*18690*/  @!P0 BRA `(.L_x_2147) ;  /* 0xfffffffc00f08947 */ /* 0x004fea000383ffff */
[----:B------:R-:W-:Y:S05]  /*186a0*/  BRA `(.L_x_2265) ;  /* 0xffffffdc00887947 */ /* 0x000fea000383ffff */
.L_x_2148:
[----:B------:R-:W2:Y:S01]  /*186b0*/  S2R R2, SR_TID.X ;  /* 0x0000000000027919 */ /* 0x000ea20000002100 */
[----:B------:R-:W-:Y:S01]  /*186c0*/  BSSY B0, `(.L_x_2266) ;  /* 0x000000a000007945 */ /* 0x000fe20003800000 */
[----:B------:R-:W-:Y:S02]  /*186d0*/  IMAD.MOV.U32 R12, RZ, RZ, RZ ;  /* 0x000000ffff0c7224 */ /* 0x000fe400078e00ff */
[----:B------:R-:W-:Y:S02]  /*186e0*/  IMAD.MOV.U32 R11, RZ, RZ, 0x1f ;  /* 0x0000001fff0b7424 */ /* 0x000fe400078e00ff */
[----:B------:R-:W-:Y:S01]  /*186f0*/  IMAD.MOV.U32 R15, RZ, RZ, -0x1 ;  /* 0xffffffffff0f7424 */ /* 0x000fe200078e00ff */
[----:B--2---:R-:W-:-:S04]  /*18700*/  SHF.R.U32.HI R2, RZ, 0x5, R2 ;  /* 0x00000005ff027819 */ /* 0x004fc80000011602 */
[----:B------:R-:W-:-:S04]  /*18710*/  LOP3.LUT R2, R2, 0x3, RZ, 0xc0, !PT ;  /* 0x0000000302027812 */ /* 0x000fc800078ec0ff */
[----:B------:R-:W-:-:S07]  /*18720*/  MOV R13, R2 ;  /* 0x00000002000d7202 */ /* 0x000fce0000000f00 */
[----:B01----:R-:W-:Y:S05]  /*18730*/  WARPSYNC.COLLECTIVE R15, `(.L_x_2267) ;  /* 0x000000000f087348 */ /* 0x003fea0003c00000 */
[----:B------:R2:W3:Y:S02]  /*18740*/  SHFL.IDX P6, R14, R13, R12, R11 ;  /* 0x0000000c0d0e7389 */ /* 0x0004e400000c000b */
[----:B0123--:R-:W-:Y:S01]  /*18750*/  ENDCOLLECTIVE ;  /* 0x000000000000791b */ /* 0x00ffe20003800000 */
.L_x_2267:
[----:B------:R-:W-:Y:S05]  /*18760*/  BSYNC B0 ;  /* 0x0000000000007941 */ /* 0x000fea0003800000 */
.L_x_2266:
[----:B------:R-:W-:Y:S05]  /*18770*/  BRA `(.L_x_2268) ;  /* 0xffffffdc00707947 */ /* 0x000fea000383ffff */
.L_x_2149:
[----:B------:R-:W-:Y:S01]  /*18780*/  BSSY B0, `(.L_x_2269) ;  /* 0x0000006000007945 */ /* 0x000fe20003800000 */
[----:B------:R-:W-:-:S07]  /*18790*/  IMAD.MOV.U32 R15, RZ, RZ, -0x1 ;  /* 0xffffffffff0f7424 */ /* 0x000fce00078e00ff */
[----:B01----:R-:W-:Y:S05]  /*187a0*/  WARPSYNC.COLLECTIVE R15, `(.L_x_2270) ;  /* 0x000000000f0c7348 */ /* 0x003fea0003c00000 */
[----:B------:R-:W-:Y:S02]  /*187b0*/  ELECT P6, UR62, PT ;  /* 0x00000000003e782f */ /* 0x000fe400038c0000 */
[----:B------:R-:W-:Y:S01]  /*187c0*/  MOV R14, UR62 ;  /* 0x0000003e000e7c02 */ /* 0x000fe20008000f00 */
[----:B01----:R-:W-:Y:S10]  /*187d0*/  ENDCOLLECTIVE ;  /* 0x000000000000791b */ /* 0x003ff40003800000 */
.L_x_2270:
[----:B------:R-:W-:Y:S05]  /*187e0*/  BSYNC B0 ;  /* 0x0000000000007941 */ /* 0x000fea0003800000 */
.L_x_2269:
[----:B------:R-:W-:Y:S05]  /*187f0*/  BRA `(.L_x_2271) ;  /* 0xffffffdc00647947 */ /* 0x000fea000383ffff */
.L_x_2151:
[----:B0-----:R0:W2:Y:S02]  /*18800*/  SYNCS.PHASECHK.TRANS64.TRYWAIT P0, [R7+URZ], R2 ;  /* 0x00000002070075a7 */ /* 0x0010a4000800017f */
[----:B--2---:R-:W-:Y:S05]  /*18810*/  @!P0 NANOSLEEP.SYNCS 0x989680 ;  /* 0x009896800000895d */ /* 0x004fea0003900000 */
[----:B------:R-:W2:Y:S02]  /*18820*/  @!P0 SYNCS.PHASECHK.TRANS64 P0, [R7+URZ], R2 ;  /* 0x00000002070085a7 */ /* 0x000ea4000800007f */
[----:B--2---:R-:W-:Y:S05]  /*18830*/  @!P0 BRA `(.L_x_2151) ;  /* 0xfffffffc00f08947 */ /* 0x004fea000383ffff */
[----:B------:R-:W-:Y:S05]  /*18840*/  BRA `(.L_x_2272) ;  /* 0xffffffdc00987947 */ /* 0x000fea000383ffff */
.L_x_2152:
[----:B--2---:R2:W3:Y:S02]  /*18850*/  SYNCS.PHASECHK.TRANS64.TRYWAIT P0, [R3+URZ], R0 ;  /* 0x00000000030075a7 */ /* 0x0044e4000800017f */
[----:B---3--:R-:W-:Y:S05]  /*18860*/  @!P0 NANOSLEEP.SYNCS 0x989680 ;  /* 0x009896800000895d */ /* 0x008fea0003900000 */
[----:B------:R-:W3:Y:S02]  /*18870*/  @!P0 SYNCS.PHASECHK.TRANS64 P0, [R3+URZ], R0 ;  /* 0x00000000030085a7 */ /* 0x000ee4000800007f */
[----:B---3--:R-:W-:Y:S05]  /*18880*/  @!P0 BRA `(.L_x_2152) ;  /* 0xfffffffc00f08947 */ /* 0x008fea000383ffff */
[----:B------:R-:W-:Y:S05]  /*18890*/  BRA `(.L_x_2273) ;  /* 0xffffffdc008c7947 */ /* 0x000fea000383ffff */
.L_x_2154:
[----:B--2---:R2:W3:Y:S02]  /*188a0*/  SYNCS.PHASECHK.TRANS64.TRYWAIT P0, [R5+URZ], R2 ;  /* 0x00000002050075a7 */ /* 0x0044e4000800017f */
[----:B---3--:R-:W-:Y:S05]  /*188b0*/  @!P0 NANOSLEEP.SYNCS 0x989680 ;  /* 0x009896800000895d */ /* 0x008fea0003900000 */
[----:B------:R-:W3:Y:S02]  /*188c0*/  @!P0 SYNCS.PHASECHK.TRANS64 P0, [R5+URZ], R2 ;  /* 0x00000002050085a7 */ /* 0x000ee4000800007f */
[----:B---3--:R-:W-:Y:S05]  /*188d0*/  @!P0 BRA `(.L_x_2154) ;  /* 0xfffffffc00f08947 */ /* 0x008fea000383ffff */
[----:B------:R-:W-:Y:S05]  /*188e0*/  BRA `(.L_x_2274) ;  /* 0xffffffdc00907947 */ /* 0x000fea000383ffff */
.L_x_2275:
        /* <DEDUP_REMOVED lines=9> */
.L_x_2284:


//--------------------- .nv.global.init           --------------------------
	.section	.nv.global.init,"aw",@progbits
.nv.global.init:
	.type		$str$20,@object
	.size		$str$20,($str$21 - $str$20)
$str$20:
        /*0000*/ 	.byte	0x28, 0x61, 0x64, 0x64, 0x72, 0x65, 0x73, 0x73, 0x20, 0x26, 0x20, 0x6d, 0x61, 0x73, 0x6b, 0x29
        /*0010*/ 	.byte	0x20, 0x3d, 0x3d, 0x20, 0x30, 0x00
	.type		$str$21,@object
	.size		$str$21,(__unnamed_5 - $str$21)
$str$21:
        /*0016*/ 	.byte	0x2f, 0x74, 0x6d, 0x70, 0x2f, 0x6f, 0x73, 0x73, 0x5f, 0x6b, 0x65, 0x72, 0x6e, 0x65, 0x6c, 0x73
        /*0026*/ 	.byte	0x5f, 0x73, 0x72, 0x63, 0x2f, 0x66, 0x6c, 0x61, 0x73, 0x68, 0x5f, 0x61, 0x74, 0x74, 0x65, 0x6e
        /*0036*/ 	.byte	0x74, 0x69, 0x6f, 0x6e, 0x2f, 0x63, 0x73, 0x72, 0x63, 0x2f, 0x63, 0x75, 0x74, 0x6c, 0x61, 0x73
        /*0046*/ 	.byte	0x73, 0x2f, 0x69, 0x6e, 0x63, 0x6c, 0x75, 0x64, 0x65, 0x2f, 0x63, 0x75, 0x74, 0x65, 0x2f, 0x70
        /*0056*/ 	.byte	0x6f, 0x69, 0x6e, 0x74, 0x65, 0x72, 0x5f, 0x66, 0x6c, 0x61, 0x67, 0x67, 0x65, 0x64, 0x2e, 0x68
        /*0066*/ 	.byte	0x70, 0x70, 0x00
	.type		__unnamed_5,@object
	.size		__unnamed_5,(__unnamed_9 - __unnamed_5)
__unnamed_5:
        /* <DEDUP_REMOVED lines=23> */
        /*01d9*/ 	.byte	0x3a, 0x43, 0x3c, 0x30, 0x3e, 0x3e, 0x3e, 0x3e, 0x3e, 0x20, 0x26, 0x5d, 0x00
	.type		__unnamed_9,@object
	.size		__unnamed_9,(__unnamed_4 - __unnamed_9)
__unnamed_9:
        /* <DEDUP_REMOVED lines=24> */
        /*0366*/ 	.byte	0x00
	.type		__unnamed_4,@object
	.size		__unnamed_4,(__unnamed_3 - __unnamed_4)
__unnamed_4:
        /* <DEDUP_REMOVED lines=25> */
	.type		__unnamed_3,@object
	.size		__unnamed_3,(__unnamed_2 - __unnamed_3)
__unnamed_3:
        /* <DEDUP_REMOVED lines=28> */
        /*06a8*/ 	.byte	0x32, 0x3e, 0x3e, 0x3e, 0x3e, 0x3e, 0x5d, 0x00
	.type		__unnamed_2,@object
	.size		__unnamed_2,(__unnamed_7 - __unnamed_2)
__unnamed_2:
        /* <DEDUP_REMOVED lines=29> */
	.type		__unnamed_7,@object
	.size		__unnamed_7,(__unnamed_8 - __unnamed_7)
__unnamed_7:
        /* <DEDUP_REMOVED lines=28> */
        /*0a38*/ 	.byte	0x38, 0x38, 0x3e, 0x3e, 0x3e, 0x3e, 0x3e, 0x5d, 0x00
	.type		__unnamed_8,@object
	.size		__unnamed_8,(__unnamed_1 - __unnamed_8)
__unnamed_8:
        /* <DEDUP_REMOVED lines=29> */
	.type		__unnamed_1,@object
	.size		__unnamed_1,(__unnamed_6 - __unnamed_1)
__unnamed_1:
        /* <DEDUP_REMOVED lines=28> */
        /*0dca*/ 	.byte	0x32, 0x3e, 0x3e, 0x3e, 0x3e, 0x3e, 0x20, 0x26, 0x5d, 0x00
	.type		__unnamed_6,@object
	.size		__unnamed_6,(.L_5 - __unnamed_6)
__unnamed_6:
        /* <DEDUP_REMOVED lines=28> */
        /*0f94*/ 	.byte	0x38, 0x38, 0x3e, 0x3e, 0x3e, 0x3e, 0x3e, 0x20, 0x26, 0x5d, 0x00
.L_5:


//--------------------- .nv.shared._ZN7cutlass13device_kernelIN5flash11enable_sm90INS1_16FlashAttnFwdSm90INS1_25CollectiveMainloopFwdSm90ILi2EN4cute5tupleIJNS5_1CILi1EEES8_S8_EEENS6_IJNS7_ILi192EEESA_NS7_ILi64EEEEEELi64ENS_6half_tEfNS_4arch4Sm90ELb0ELb0ELb0ELb0ELb0ELb0ELb0ELb0ELb1ELb0ELb0ELb0EEENS1_21CollectiveEpilogueFwdINS6_IJSA_SB_SA_EEES9_SD_SF_Li384ELb0ELb0ELb0ELb0EEENS1_29StaticPersistentTileSchedulerILb0EEEEEEEEEvNT_6ParamsE --------------------------
	.section	.nv.shared._ZN7cutlass13device_kernelIN5flash11enable_sm90INS1_16FlashAttnFwdSm90INS1_25CollectiveMainloopFwdSm90ILi2EN4cute5tupleIJNS5_1CILi1EEES8_S8_EEENS6_IJNS7_ILi192EEESA_NS7_ILi64EEEEEELi64ENS_6half_tEfNS_4arch4Sm90ELb0ELb0ELb0ELb0ELb0ELb0ELb0ELb0ELb1ELb0ELb0ELb0EEENS1_21CollectiveEpilogueFwdINS6_IJSA_SB_SA_EEES9_SD_SF_Li384ELb0ELb0ELb0ELb0EEENS1_29StaticPersistentTileSchedulerILb0EEEEEEEEEvNT_6ParamsE,"aw",@nobits
	.sectionflags	@""
	.align	16
	.zero		1024


//--------------------- .nv.shared.reserved.0     --------------------------
	.section	.nv.shared.reserved.0,"aw",@nobits
	.weak		__nv_reservedSMEM_offset_0_alias
	.size		__nv_reservedSMEM_offset_0_alias, 0, 0
	.other		__nv_reservedSMEM_offset_0_alias,@"STO_CUDA_RESERVED_SHARED STV_DEFAULT"
__nv_reservedSMEM_offset_0_alias:
	.zero		0


//--------------------- .nv.global                --------------------------
	.section	.nv.global,"aw",@nobits
.nv.global:
	.type		_ZN65_INTERNAL_93c7e9e2_29_flash_fwd_hdim64_fp16_sm90_cu_3fbc093a_33464cute1_E,@object
	.size		_ZN65_INTERNAL_93c7e9e2_29_flash_fwd_hdim64_fp16_sm90_cu_3fbc093a_33464cute1_E,(_ZN65_INTERNAL_93c7e9e2_29_flash_fwd_hdim64_fp16_sm90_cu_3fbc093a_33464cuda3std3__45__cpo6cbeginE - _ZN65_INTERNAL_93c7e9e2_29_flash_fwd_hdim64_fp16_sm90_cu_3fbc093a_33464cute1_E)
_ZN65_INTERNAL_93c7e9e2_29_flash_fwd_hdim64_fp16_sm90_cu_3fbc093a_33464cute1_E:
	.zero		1
	.type		_ZN65_INTERNAL_93c7e9e2_29_flash_fwd_hdim64_fp16_sm90_cu_3fbc093a_33464cuda3std3__45__cpo6cbeginE,@object
	.size		_ZN65_INTERNAL_93c7e9e2_29_flash_fwd_hdim64_fp16_sm90_cu_3fbc093a_33464cuda3std3__45__cpo6cbeginE,(_ZN65_INTERNAL_93c7e9e2_29_flash_fwd_hdim64_fp16_sm90_cu_3fbc093a_33464cuda3std3__48in_placeE - _ZN65_INTERNAL_93c7e9e2_29_flash_fwd_hdim64_fp16_sm90_cu_3fbc093a_33464cuda3std3__45__cpo6cbeginE)
_ZN65_INTERNAL_93c7e9e2_29_flash_fwd_hdim64_fp16_sm90_cu_3fbc093a_33464cuda3std3__45__cpo6cbeginE:
	.zero		1
	.type		_ZN65_INTERNAL_93c7e9e2_29_flash_fwd_hdim64_fp16_sm90_cu_3fbc093a_33464cuda3std3__48in_placeE,@object
	.size		_ZN65_INTERNAL_93c7e9e2_29_flash_fwd_hdim64_fp16_sm90_cu_3fbc093a_33464cuda3std3__48in_placeE,(_ZN65_INTERNAL_93c7e9e2_29_flash_fwd_hdim64_fp16_sm90_cu_3fbc093a_33464cuda3std6ranges3__45__cpo9iter_moveE - _ZN65_INTERNAL_93c7e9e2_29_flash_fwd_hdim64_fp16_sm90_cu_3fbc093a_33464cuda3std3__48in_placeE)
_ZN65_INTERNAL_93c7e9e2_29_flash_fwd_hdim64_fp16_sm90_cu_3fbc093a_33464cuda3std3__48in_placeE:
	.zero		1
	.type		_ZN65_INTERNAL_93c7e9e2_29_flash_fwd_hdim64_fp16_sm90_cu_3fbc093a_33464cuda3std6ranges3__45__cpo9iter_moveE,@object
	.size		_ZN65_INTERNAL_93c7e9e2_29_flash_fwd_hdim64_fp16_sm90_cu_3fbc093a_33464cuda3std6ranges3__45__cpo9iter_moveE,(_ZN65_INTERNAL_93c7e9e2_29_flash_fwd_hdim64_fp16_sm90_cu_3fbc093a_33464cuda3std3__45__cpo5beginE - _ZN65_INTERNAL_93c7e9e2_29_flash_fwd_hdim64_fp16_sm90_cu_3fbc093a_33464cuda3std6ranges3__45__cpo9iter_moveE)
_ZN65_INTERNAL_93c7e9e2_29_flash_fwd_hdim64_fp16_sm90_cu_3fbc093a_33464cuda3std6ranges3__45__cpo9iter_moveE:
	.zero		1
	.type		_ZN65_INTERNAL_93c7e9e2_29_flash_fwd_hdim64_fp16_sm90_cu_3fbc093a_33464cuda3std3__45__cpo5beginE,@object
	.size		_ZN65_INTERNAL_93c7e9e2_29_flash_fwd_hdim64_fp16_sm90_cu_3fbc093a_33464cuda3std3__45__cpo5beginE,(_ZN65_INTERNAL_93c7e9e2_29_flash_fwd_hdim64_fp16_sm90_cu_3fbc093a_33464cuda3std3__467_GLOBAL__N__93c7e9e2_29_flash_fwd_hdim64_fp16_sm90_cu_3fbc093a_33466ignoreE - _ZN65_INTERNAL_93c7e9e2_29_flash_fwd_hdim64_fp16_sm90_cu_3fbc093a_33464cuda3std3__45__cpo5beginE)
_ZN65_INTERNAL_93c7e9e2_29_flash_fwd_hdim64_fp16_sm90_cu_3fbc093a_33464cuda3std3__45__cpo5beginE:
	.zero		1
	.type		_ZN65_INTERNAL_93c7e9e2_29_flash_fwd_hdim64_fp16_sm90_cu_3fbc093a_33464cuda3std3__467_GLOBAL__N__93c7e9e2_29_flash_fwd_hdim64_fp16_sm90_cu_3fbc093a_33466ignoreE,@object
	.size		_ZN65_INTERNAL_93c7e9e2_29_flash_fwd_hdim64_fp16_sm90_cu_3fbc093a_33464cuda3std3__467_GLOBAL__N__93c7e9e2_29_flash_fwd_hdim64_fp16_sm90_cu_3fbc093a_33466ignoreE,(_ZN65_INTERNAL_93c7e9e2_29_flash_fwd_hdim64_fp16_sm90_cu_3fbc093a_33464cute7productE - _ZN65_INTERNAL_93c7e9e2_29_flash_fwd_hdim64_fp16_sm90_cu_3fbc093a_33464cuda3std3__467_GLOBAL__N__93c7e9e2_29_flash_fwd_hdim64_fp16_sm90_cu_3fbc093a_33466ignoreE)
_ZN65_INTERNAL_93c7e9e2_29_flash_fwd_hdim64_fp16_sm90_cu_3fbc093a_33464cuda3std3__467_GLOBAL__N__93c7e9e2_29_flash_fwd_hdim64_fp16_sm90_cu_3fbc093a_33466ignoreE:
	.zero		1
	.type		_ZN65_INTERNAL_93c7e9e2_29_flash_fwd_hdim64_fp16_sm90_cu_3fbc093a_33464cute7productE,@object
	.size		_ZN65_INTERNAL_93c7e9e2_29_flash_fwd_hdim64_fp16_sm90_cu_3fbc093a_33464cute7productE,(_ZN65_INTERNAL_93c7e9e2_29_flash_fwd_hdim64_fp16_sm90_cu_3fbc093a_33464cuda3std3__45__cpo3endE - _ZN65_INTERNAL_93c7e9e2_29_flash_fwd_hdim64_fp16_sm90_cu_3fbc093a_33464cute7productE)
_ZN65_INTERNAL_93c7e9e2_29_flash_fwd_hdim64_fp16_sm90_cu_3fbc093a_33464cute7productE:
	.zero		1
	.type		_ZN65_INTERNAL_93c7e9e2_29_flash_fwd_hdim64_fp16_sm90_cu_3fbc093a_33464cuda3std3__45__cpo3endE,@object
	.size		_ZN65_INTERNAL_93c7e9e2_29_flash_fwd_hdim64_fp16_sm90_cu_3fbc093a_33464cuda3std3__45__cpo3endE,(_ZN65_INTERNAL_93c7e9e2_29_flash_fwd_hdim64_fp16_sm90_cu_3fbc093a_33464cuda3std3__419piecewise_constructE - _ZN65_INTERNAL_93c7e9e2_29_flash_fwd_hdim64_fp16_sm90_cu_3fbc093a_33464cuda3std3__45__cpo3endE)
_ZN65_INTERNAL_93c7e9e2_29_flash_fwd_hdim64_fp16_sm90_cu_3fbc093a_33464cuda3std3__45__cpo3endE:
	.zero		1
	.type		_ZN65_INTERNAL_93c7e9e2_29_flash_fwd_hdim64_fp16_sm90_cu_3fbc093a_33464cuda3std3__419piecewise_constructE,@object
	.size		_ZN65_INTERNAL_93c7e9e2_29_flash_fwd_hdim64_fp16_sm90_cu_3fbc093a_33464cuda3std3__419piecewise_constructE,(_ZN65_INTERNAL_93c7e9e2_29_flash_fwd_hdim64_fp16_sm90_cu_3fbc093a_33464cuda3std3__45__cpo4cendE - _ZN65_INTERNAL_93c7e9e2_29_flash_fwd_hdim64_fp16_sm90_cu_3fbc093a_33464cuda3std3__419piecewise_constructE)
_ZN65_INTERNAL_93c7e9e2_29_flash_fwd_hdim64_fp16_sm90_cu_3fbc093a_33464cuda3std3__419piecewise_constructE:
	.zero		1
	.type		_ZN65_INTERNAL_93c7e9e2_29_flash_fwd_hdim64_fp16_sm90_cu_3fbc093a_33464cuda3std3__45__cpo4cendE,@object
	.size		_ZN65_INTERNAL_93c7e9e2_29_flash_fwd_hdim64_fp16_sm90_cu_3fbc093a_33464cuda3std3__45__cpo4cendE,(_ZN65_INTERNAL_93c7e9e2_29_flash_fwd_hdim64_fp16_sm90_cu_3fbc093a_33464cuda3std6ranges3__45__cpo4swapE - _ZN65_INTERNAL_93c7e9e2_29_flash_fwd_hdim64_fp16_sm90_cu_3fbc093a_33464cuda3std3__45__cpo4cendE)
_ZN65_INTERNAL_93c7e9e2_29_flash_fwd_hdim64_fp16_sm90_cu_3fbc093a_33464cuda3std3__45__cpo4cendE:
	.zero		1
	.type		_ZN65_INTERNAL_93c7e9e2_29_flash_fwd_hdim64_fp16_sm90_cu_3fbc093a_33464cuda3std6ranges3__45__cpo4swapE,@object
	.size		_ZN65_INTERNAL_93c7e9e2_29_flash_fwd_hdim64_fp16_sm90_cu_3fbc093a_33464cuda3std6ranges3__45__cpo4swapE,(.L_16 - _ZN65_INTERNAL_93c7e9e2_29_flash_fwd_hdim64_fp16_sm90_cu_3fbc093a_33464cuda3std6ranges3__45__cpo4swapE)
_ZN65_INTERNAL_93c7e9e2_29_flash_fwd_hdim64_fp16_sm90_cu_3fbc093a_33464cuda3std6ranges3__45__cpo4swapE:
	.zero		1
.L_16:


//--------------------- .nv.shared._ZN7cutlass13device_kernelIN5flash11enable_sm90INS1_16FlashAttnFwdSm90INS1_25CollectiveMainloopFwdSm90ILi2EN4cute5tupleIJNS5_1CILi1EEES8_S8_EEENS6_IJNS7_ILi192EEESA_NS7_ILi64EEEEEELi64ENS_6half_tEfNS_4arch4Sm90ELb0ELb0ELb0ELb1ELb0ELb0ELb0ELb0ELb1ELb0ELb0ELb0EEENS1_21CollectiveEpilogueFwdINS6_IJSA_SB_SA_EEES9_SD_SF_Li384ELb1ELb0ELb0ELb0EEENS1_36VarlenDynamicPersistentTileSchedulerILi192ELi192ELi384ELi32ELb0ELb0ELb1ELb0ELb1ELb1EEEEEEEEEvNT_6ParamsE --------------------------
	.section	.nv.shared._ZN7cutlass13device_kernelIN5flash11enable_sm90INS1_16FlashAttnFwdSm90INS1_25CollectiveMainloopFwdSm90ILi2EN4cute5tupleIJNS5_1CILi1EEES8_S8_EEENS6_IJNS7_ILi192EEESA_NS7_ILi64EEEEEELi64ENS_6half_tEfNS_4arch4Sm90ELb0ELb0ELb0ELb1ELb0ELb0ELb0ELb0ELb1ELb0ELb0ELb0EEENS1_21CollectiveEpilogueFwdINS6_IJSA_SB_SA_EEES9_SD_SF_Li384ELb1ELb0ELb0ELb0EEENS1_36VarlenDynamicPersistentTileSchedulerILi192ELi192ELi384ELi32ELb0ELb0ELb1ELb0ELb1ELb1EEEEEEEEEvNT_6ParamsE,"aw",@nobits
	.sectionflags	@""
	.align	16
	.zero		1024


//--------------------- .nv.shared._ZN7cutlass13device_kernelIN5flash11enable_sm90INS1_16FlashAttnFwdSm90INS1_25CollectiveMainloopFwdSm90ILi2EN4cute5tupleIJNS5_1CILi1EEES8_S8_EEENS6_IJNS7_ILi192EEESA_NS7_ILi64EEEEEELi64ENS_6half_tEfNS_4arch4Sm90ELb0ELb0ELb0ELb1ELb0ELb1ELb0ELb0ELb1ELb0ELb0ELb0EEENS1_21CollectiveEpilogueFwdINS6_IJSA_SB_SA_EEES9_SD_SF_Li384ELb1ELb0ELb0ELb0EEENS1_36VarlenDynamicPersistentTileSchedulerILi192ELi192ELi384ELi32ELb0ELb0ELb1ELb0ELb1ELb1EEEEEEEEEvNT_6ParamsE --------------------------
	.section	.nv.shared._ZN7cutlass13device_kernelIN5flash11enable_sm90INS1_16FlashAttnFwdSm90INS1_25CollectiveMainloopFwdSm90ILi2EN4cute5tupleIJNS5_1CILi1EEES8_S8_EEENS6_IJNS7_ILi192EEESA_NS7_ILi64EEEEEELi64ENS_6half_tEfNS_4arch4Sm90ELb0ELb0ELb0ELb1ELb0ELb1ELb0ELb0ELb1ELb0ELb0ELb0EEENS1_21CollectiveEpilogueFwdINS6_IJSA_SB_SA_EEES9_SD_SF_Li384ELb1ELb0ELb0ELb0EEENS1_36VarlenDynamicPersistentTileSchedulerILi192ELi192ELi384ELi32ELb0ELb0ELb1ELb0ELb1ELb1EEEEEEEEEvNT_6ParamsE,"aw",@nobits
	.sectionflags	@""
	.align	16
	.zero		1024


//--------------------- .nv.shared._ZN7cutlass13device_kernelIN5flash11enable_sm90INS1_16FlashAttnFwdSm90INS1_25CollectiveMainloopFwdSm90ILi2EN4cute5tupleIJNS5_1CILi1EEES8_S8_EEENS6_IJNS7_ILi192EEENS7_ILi128EEENS7_ILi64EEEEEELi64ENS_6half_tEfNS_4arch4Sm90ELb0ELb1ELb0ELb0ELb0ELb0ELb0ELb1ELb1ELb0ELb0ELb0EEENS1_21CollectiveEpilogueFwdINS6_IJSA_SC_SB_EEES9_SE_SG_Li384ELb0ELb0ELb0ELb0EEENS1_30DynamicPersistentTileSchedulerILi384ELi32ELb0ELb0ELb1EEEEEEEEEvNT_6ParamsE --------------------------
	.section	.nv.shared._ZN7cutlass13device_kernelIN5flash11enable_sm90INS1_16FlashAttnFwdSm90INS1_25CollectiveMainloopFwdSm90ILi2EN4cute5tupleIJNS5_1CILi1EEES8_S8_EEENS6_IJNS7_ILi192EEENS7_ILi128EEENS7_ILi64EEEEEELi64ENS_6half_tEfNS_4arch4Sm90ELb0ELb1ELb0ELb0ELb0ELb0ELb0ELb1ELb1ELb0ELb0ELb0EEENS1_21CollectiveEpilogueFwdINS6_IJSA_SC_SB_EEES9_SE_SG_Li384ELb0ELb0ELb0ELb0EEENS1_30DynamicPersistentTileSchedulerILi384ELi32ELb0ELb0ELb1EEEEEEEEEvNT_6ParamsE,"aw",@nobits
	.sectionflags	@""
	.align	16
	.zero		1024


//--------------------- .nv.shared._ZN7cutlass13device_kernelIN5flash11enable_sm90INS1_16FlashAttnFwdSm90INS1_25CollectiveMainloopFwdSm90ILi2EN4cute5tupleIJNS5_1CILi1EEES8_S8_EEENS6_IJNS7_ILi192EEENS7_ILi128EEENS7_ILi64EEEEEELi64ENS_6half_tEfNS_4arch4Sm90ELb0ELb1ELb0ELb1ELb0ELb0ELb0ELb1ELb1ELb0ELb0ELb0EEENS1_21CollectiveEpilogueFwdINS6_IJSA_SC_SB_EEES9_SE_SG_Li384ELb1ELb0ELb0ELb0EEENS1_36VarlenDynamicPersistentTileSchedulerILi192ELi128ELi384ELi32ELb0ELb0ELb1ELb1ELb0ELb1EEEEEEEEEvNT_6ParamsE --------------------------
	.section	.nv.shared._ZN7cutlass13device_kernelIN5flash11enable_sm90INS1_16FlashAttnFwdSm90INS1_25CollectiveMainloopFwdSm90ILi2EN4cute5tupleIJNS5_1CILi1EEES8_S8_EEENS6_IJNS7_ILi192EEENS7_ILi128EEENS7_ILi64EEEEEELi64ENS_6half_tEfNS_4arch4Sm90ELb0ELb1ELb0ELb1ELb0ELb0ELb0ELb1ELb1ELb0ELb0ELb0EEENS1_21CollectiveEpilogueFwdINS6_IJSA_SC_SB_EEES9_SE_SG_Li384ELb1ELb0ELb0ELb0EEENS1_36VarlenDynamicPersistentTileSchedulerILi192ELi128ELi384ELi32ELb0ELb0ELb1ELb1ELb0ELb1EEEEEEEEEvNT_6ParamsE,"aw",@nobits
	.sectionflags	@""
	.align	16
	.zero		1024


//--------------------- .nv.shared._ZN7cutlass13device_kernelIN5flash11enable_sm90INS1_16FlashAttnFwdSm90INS1_25CollectiveMainloopFwdSm90ILi2EN4cute5tupleIJNS5_1CILi1EEES8_S8_EEENS6_IJNS7_ILi192EEENS7_ILi128EEENS7_ILi64EEEEEELi64ENS_6half_tEfNS_4arch4Sm90ELb0ELb1ELb0ELb1ELb0ELb1ELb0ELb1ELb1ELb0ELb0ELb0EEENS1_21CollectiveEpilogueFwdINS6_IJSA_SC_SB_EEES9_SE_SG_Li384ELb1ELb0ELb0ELb0EEENS1_36VarlenDynamicPersistentTileSchedulerILi192ELi128ELi384ELi32ELb0ELb0ELb1ELb1ELb0ELb1EEEEEEEEEvNT_6ParamsE --------------------------
	.section	.nv.shared._ZN7cutlass13device_kernelIN5flash11enable_sm90INS1_16FlashAttnFwdSm90INS1_25CollectiveMainloopFwdSm90ILi2EN4cute5tupleIJNS5_1CILi1EEES8_S8_EEENS6_IJNS7_ILi192EEENS7_ILi128EEENS7_ILi64EEEEEELi64ENS_6half_tEfNS_4arch4Sm90ELb0ELb1ELb0ELb1ELb0ELb1ELb0ELb1ELb1ELb0ELb0ELb0EEENS1_21CollectiveEpilogueFwdINS6_IJSA_SC_SB_EEES9_SE_SG_Li384ELb1ELb0ELb0ELb0EEENS1_36VarlenDynamicPersistentTileSchedulerILi192ELi128ELi384ELi32ELb0ELb0ELb1ELb1ELb0ELb1EEEEEEEEEvNT_6ParamsE,"aw",@nobits
	.sectionflags	@""
	.align	16
	.zero		1024


//--------------------- .nv.shared._ZN7cutlass13device_kernelIN5flash11enable_sm90INS1_16FlashAttnFwdSm90INS1_25CollectiveMainloopFwdSm90ILi2EN4cute5tupleIJNS5_1CILi1EEES8_S8_EEENS6_IJNS7_ILi192EEENS7_ILi128EEENS7_ILi64EEEEEELi64ENS_6half_tEfNS_4arch4Sm90ELb1ELb0ELb0ELb0ELb0ELb0ELb0ELb1ELb1ELb0ELb0ELb0EEENS1_21CollectiveEpilogueFwdINS6_IJSA_SC_SB_EEES9_SE_SG_Li384ELb0ELb0ELb0ELb0EEENS1_30DynamicPersistentTileSchedulerILi384ELi32ELb0ELb0ELb1EEEEEEEEEvNT_6ParamsE --------------------------
	.section	.nv.shared._ZN7cutlass13device_kernelIN5flash11enable_sm90INS1_16FlashAttnFwdSm90INS1_25CollectiveMainloopFwdSm90ILi2EN4cute5tupleIJNS5_1CILi1EEES8_S8_EEENS6_IJNS7_ILi192EEENS7_ILi128EEENS7_ILi64EEEEEELi64ENS_6half_tEfNS_4arch4Sm90ELb1ELb0ELb0ELb0ELb0ELb0ELb0ELb1ELb1ELb0ELb0ELb0EEENS1_21CollectiveEpilogueFwdINS6_IJSA_SC_SB_EEES9_SE_SG_Li384ELb0ELb0ELb0ELb0EEENS1_30DynamicPersistentTileSchedulerILi384ELi32ELb0ELb0ELb1EEEEEEEEEvNT_6ParamsE,"aw",@nobits
	.sectionflags	@""
	.align	16
	.zero		1024


//--------------------- .nv.shared._ZN7cutlass13device_kernelIN5flash11enable_sm90INS1_16FlashAttnFwdSm90INS1_25CollectiveMainloopFwdSm90ILi2EN4cute5tupleIJNS5_1CILi1EEES8_S8_EEENS6_IJNS7_ILi192EEENS7_ILi128EEENS7_ILi64EEEEEELi64ENS_6half_tEfNS_4arch4Sm90ELb1ELb0ELb0ELb1ELb0ELb0ELb0ELb1ELb1ELb0ELb0ELb0EEENS1_21CollectiveEpilogueFwdINS6_IJSA_SC_SB_EEES9_SE_SG_Li384ELb1ELb0ELb0ELb0EEENS1_36VarlenDynamicPersistentTileSchedulerILi192ELi128ELi384ELi32ELb0ELb0ELb1ELb1ELb1ELb1EEEEEEEEEvNT_6ParamsE --------------------------
	.section	.nv.shared._ZN7cutlass13device_kernelIN5flash11enable_sm90INS1_16FlashAttnFwdSm90INS1_25CollectiveMainloopFwdSm90ILi2EN4cute5tupleIJNS5_1CILi1EEES8_S8_EEENS6_IJNS7_ILi192EEENS7_ILi128EEENS7_ILi64EEEEEELi64ENS_6half_tEfNS_4arch4Sm90ELb1ELb0ELb0ELb1ELb0ELb0ELb0ELb1ELb1ELb0ELb0ELb0EEENS1_21CollectiveEpilogueFwdINS6_IJSA_SC_SB_EEES9_SE_SG_Li384ELb1ELb0ELb0ELb0EEENS1_36VarlenDynamicPersistentTileSchedulerILi192ELi128ELi384ELi32ELb0ELb0ELb1ELb1ELb1ELb1EEEEEEEEEvNT_6ParamsE,"aw",@nobits
	.sectionflags	@""
	.align	16
	.zero		1024


//--------------------- .nv.shared._ZN7cutlass13device_kernelIN5flash11enable_sm90INS1_16FlashAttnFwdSm90INS1_25CollectiveMainloopFwdSm90ILi2EN4cute5tupleIJNS5_1CILi1EEES8_S8_EEENS6_IJNS7_ILi192EEENS7_ILi128EEENS7_ILi64EEEEEELi64ENS_6half_tEfNS_4arch4Sm90ELb1ELb0ELb0ELb1ELb0ELb1ELb0ELb1ELb1ELb0ELb0ELb0EEENS1_21CollectiveEpilogueFwdINS6_IJSA_SC_SB_EEES9_SE_SG_Li384ELb1ELb0ELb0ELb0EEENS1_36VarlenDynamicPersistentTileSchedulerILi192ELi128ELi384ELi32ELb0ELb0ELb1ELb1ELb1ELb1EEEEEEEEEvNT_6ParamsE --------------------------
	.section	.nv.shared._ZN7cutlass13device_kernelIN5flash11enable_sm90INS1_16FlashAttnFwdSm90INS1_25CollectiveMainloopFwdSm90ILi2EN4cute5tupleIJNS5_1CILi1EEES8_S8_EEENS6_IJNS7_ILi192EEENS7_ILi128EEENS7_ILi64EEEEEELi64ENS_6half_tEfNS_4arch4Sm90ELb1ELb0ELb0ELb1ELb0ELb1ELb0ELb1ELb1ELb0ELb0ELb0EEENS1_21CollectiveEpilogueFwdINS6_IJSA_SC_SB_EEES9_SE_SG_Li384ELb1ELb0ELb0ELb0EEENS1_36VarlenDynamicPersistentTileSchedulerILi192ELi128ELi384ELi32ELb0ELb0ELb1ELb1ELb1ELb1EEEEEEEEEvNT_6ParamsE,"aw",@nobits
	.sectionflags	@""
	.align	16
	.zero		1024


//--------------------- .nv.constant0._ZN7cutlass13device_kernelIN5flash11enable_sm90INS1_16FlashAttnFwdSm90INS1_25CollectiveMainloopFwdSm90ILi2EN4cute5tupleIJNS5_1CILi1EEES8_S8_EEENS6_IJNS7_ILi192EEESA_NS7_ILi64EEEEEELi64ENS_6half_tEfNS_4arch4Sm90ELb0ELb0ELb0ELb0ELb0ELb0ELb0ELb0ELb1ELb0ELb0ELb0EEENS1_21CollectiveEpilogueFwdINS6_IJSA_SB_SA_EEES9_SD_SF_Li384ELb0ELb0ELb0ELb0EEENS1_29StaticPersistentTileSchedulerILb0EEEEEEEEEvNT_6ParamsE --------------------------
	.section	.nv.constant0._ZN7cutlass13device_kernelIN5flash11enable_sm90INS1_16FlashAttnFwdSm90INS1_25CollectiveMainloopFwdSm90ILi2EN4cute5tupleIJNS5_1CILi1EEES8_S8_EEENS6_IJNS7_ILi192EEESA_NS7_ILi64EEEEEELi64ENS_6half_tEfNS_4arch4Sm90ELb0ELb0ELb0ELb0ELb0ELb0ELb0ELb0ELb1ELb0ELb0ELb0EEENS1_21CollectiveEpilogueFwdINS6_IJSA_SB_SA_EEES9_SD_SF_Li384ELb0ELb0ELb0ELb0EEENS1_29StaticPersistentTileSchedulerILb0EEEEEEEEEvNT_6ParamsE,"a",@progbits
	.sectionflags	@""
	.align	4
.nv.constant0._ZN7cutlass13device_kernelIN5flash11enable_sm90INS1_16FlashAttnFwdSm90INS1_25CollectiveMainloopFwdSm90ILi2EN4cute5tupleIJNS5_1CILi1EEES8_S8_EEENS6_IJNS7_ILi192EEESA_NS7_ILi64EEEEEELi64ENS_6half_tEfNS_4arch4Sm90ELb0ELb0ELb0ELb0ELb0ELb0ELb0ELb0ELb1ELb0ELb0ELb0EEENS1_21CollectiveEpilogueFwdINS6_IJSA_SB_SA_EEES9_SD_SF_Li384ELb0ELb0ELb0ELb0EEENS1_29StaticPersistentTileSchedulerILb0EEEEEEEEEvNT_6ParamsE:
	.zero		3584


//--------------------- .nv.constant0._ZN7cutlass13device_kernelIN5flash11enable_sm90INS1_16FlashAttnFwdSm90INS1_25CollectiveMainloopFwdSm90ILi2EN4cute5tupleIJNS5_1CILi1EEES8_S8_EEENS6_IJNS7_ILi192EEESA_NS7_ILi64EEEEEELi64ENS_6half_tEfNS_4arch4Sm90ELb0ELb0ELb0ELb1ELb0ELb0ELb0ELb0ELb1ELb0ELb0ELb0EEENS1_21CollectiveEpilogueFwdINS6_IJSA_SB_SA_EEES9_SD_SF_Li384ELb1ELb0ELb0ELb0EEENS1_36VarlenDynamicPersistentTileSchedulerILi192ELi192ELi384ELi32ELb0ELb0ELb1ELb0ELb1ELb1EEEEEEEEEvNT_6ParamsE --------------------------
	.section	.nv.constant0._ZN7cutlass13device_kernelIN5flash11enable_sm90INS1_16FlashAttnFwdSm90INS1_25CollectiveMainloopFwdSm90ILi2EN4cute5tupleIJNS5_1CILi1EEES8_S8_EEENS6_IJNS7_ILi192EEESA_NS7_ILi64EEEEEELi64ENS_6half_tEfNS_4arch4Sm90ELb0ELb0ELb0ELb1ELb0ELb0ELb0ELb0ELb1ELb0ELb0ELb0EEENS1_21CollectiveEpilogueFwdINS6_IJSA_SB_SA_EEES9_SD_SF_Li384ELb1ELb0ELb0ELb0EEENS1_36VarlenDynamicPersistentTileSchedulerILi192ELi192ELi384ELi32ELb0ELb0ELb1ELb0ELb1ELb1EEEEEEEEEvNT_6ParamsE,"a",@progbits
	.sectionflags	@""
	.align	4
.nv.constant0._ZN7cutlass13device_kernelIN5flash11enable_sm90INS1_16FlashAttnFwdSm90INS1_25CollectiveMainloopFwdSm90ILi2EN4cute5tupleIJNS5_1CILi1EEES8_S8_EEENS6_IJNS7_ILi192EEESA_NS7_ILi64EEEEEELi64ENS_6half_tEfNS_4arch4Sm90ELb0ELb0ELb0ELb1ELb0ELb0ELb0ELb0ELb1ELb0ELb0ELb0EEENS1_21CollectiveEpilogueFwdINS6_IJSA_SB_SA_EEES9_SD_SF_Li384ELb1ELb0ELb0ELb0EEENS1_36VarlenDynamicPersistentTileSchedulerILi192ELi192ELi384ELi32ELb0ELb0ELb1ELb0ELb1ELb1EEEEEEEEEvNT_6ParamsE:
	.zero		3200


//--------------------- .nv.constant0._ZN7cutlass13device_kernelIN5flash11enable_sm90INS1_16FlashAttnFwdSm90INS1_25CollectiveMainloopFwdSm90ILi2EN4cute5tupleIJNS5_1CILi1EEES8_S8_EEENS6_IJNS7_ILi192EEESA_NS7_ILi64EEEEEELi64ENS_6half_tEfNS_4arch4Sm90ELb0ELb0ELb0ELb1ELb0ELb1ELb0ELb0ELb1ELb0ELb0ELb0EEENS1_21CollectiveEpilogueFwdINS6_IJSA_SB_SA_EEES9_SD_SF_Li384ELb1ELb0ELb0ELb0EEENS1_36VarlenDynamicPersistentTileSchedulerILi192ELi192ELi384ELi32ELb0ELb0ELb1ELb0ELb1ELb1EEEEEEEEEvNT_6ParamsE --------------------------
	.section	.nv.constant0._ZN7cutlass13device_kernelIN5flash11enable_sm90INS1_16FlashAttnFwdSm90INS1_25CollectiveMainloopFwdSm90ILi2EN4cute5tupleIJNS5_1CILi1EEES8_S8_EEENS6_IJNS7_ILi192EEESA_NS7_ILi64EEEEEELi64ENS_6half_tEfNS_4arch4Sm90ELb0ELb0ELb0ELb1ELb0ELb1ELb0ELb0ELb1ELb0ELb0ELb0EEENS1_21CollectiveEpilogueFwdINS6_IJSA_SB_SA_EEES9_SD_SF_Li384ELb1ELb0ELb0ELb0EEENS1_36VarlenDynamicPersistentTileSchedulerILi192ELi192ELi384ELi32ELb0ELb0ELb1ELb0ELb1ELb1EEEEEEEEEvNT_6ParamsE,"a",@progbits
	.sectionflags	@""
	.align	4
.nv.constant0._ZN7cutlass13device_kernelIN5flash11enable_sm90INS1_16FlashAttnFwdSm90INS1_25CollectiveMainloopFwdSm90ILi2EN4cute5tupleIJNS5_1CILi1EEES8_S8_EEENS6_IJNS7_ILi192EEESA_NS7_ILi64EEEEEELi64ENS_6half_tEfNS_4arch4Sm90ELb0ELb0ELb0ELb1ELb0ELb1ELb0ELb0ELb1ELb0ELb0ELb0EEENS1_21CollectiveEpilogueFwdINS6_IJSA_SB_SA_EEES9_SD_SF_Li384ELb1ELb0ELb0ELb0EEENS1_36VarlenDynamicPersistentTileSchedulerILi192ELi192ELi384ELi32ELb0ELb0ELb1ELb0ELb1ELb1EEEEEEEEEvNT_6ParamsE:
	.zero		3200


//--------------------- .nv.constant0._ZN7cutlass13device_kernelIN5flash11enable_sm90INS1_16FlashAttnFwdSm90INS1_25CollectiveMainloopFwdSm90ILi2EN4cute5tupleIJNS5_1CILi1EEES8_S8_EEENS6_IJNS7_ILi192EEENS7_ILi128EEENS7_ILi64EEEEEELi64ENS_6half_tEfNS_4arch4Sm90ELb0ELb1ELb0ELb0ELb0ELb0ELb0ELb1ELb1ELb0ELb0ELb0EEENS1_21CollectiveEpilogueFwdINS6_IJSA_SC_SB_EEES9_SE_SG_Li384ELb0ELb0ELb0ELb0EEENS1_30DynamicPersistentTileSchedulerILi384ELi32ELb0ELb0ELb1EEEEEEEEEvNT_6ParamsE --------------------------
	.section	.nv.constant0._ZN7cutlass13device_kernelIN5flash11enable_sm90INS1_16FlashAttnFwdSm90INS1_25CollectiveMainloopFwdSm90ILi2EN4cute5tupleIJNS5_1CILi1EEES8_S8_EEENS6_IJNS7_ILi192EEENS7_ILi128EEENS7_ILi64EEEEEELi64ENS_6half_tEfNS_4arch4Sm90ELb0ELb1ELb0ELb0ELb0ELb0ELb0ELb1ELb1ELb0ELb0ELb0EEENS1_21CollectiveEpilogueFwdINS6_IJSA_SC_SB_EEES9_SE_SG_Li384ELb0ELb0ELb0ELb0EEENS1_30DynamicPersistentTileSchedulerILi384ELi32ELb0ELb0ELb1EEEEEEEEEvNT_6ParamsE,"a",@progbits
	.sectionflags	@""
	.align	4
.nv.constant0._ZN7cutlass13device_kernelIN5flash11enable_sm90INS1_16FlashAttnFwdSm90INS1_25CollectiveMainloopFwdSm90ILi2EN4cute5tupleIJNS5_1CILi1EEES8_S8_EEENS6_IJNS7_ILi192EEENS7_ILi128EEENS7_ILi64EEEEEELi64ENS_6half_tEfNS_4arch4Sm90ELb0ELb1ELb0ELb0ELb0ELb0ELb0ELb1ELb1ELb0ELb0ELb0EEENS1_21CollectiveEpilogueFwdINS6_IJSA_SC_SB_EEES9_SE_SG_Li384ELb0ELb0ELb0ELb0EEENS1_30DynamicPersistentTileSchedulerILi384ELi32ELb0ELb0ELb1EEEEEEEEEvNT_6ParamsE:
	.zero		3584


//--------------------- .nv.constant0._ZN7cutlass13device_kernelIN5flash11enable_sm90INS1_16FlashAttnFwdSm90INS1_25CollectiveMainloopFwdSm90ILi2EN4cute5tupleIJNS5_1CILi1EEES8_S8_EEENS6_IJNS7_ILi192EEENS7_ILi128EEENS7_ILi64EEEEEELi64ENS_6half_tEfNS_4arch4Sm90ELb0ELb1ELb0ELb1ELb0ELb0ELb0ELb1ELb1ELb0ELb0ELb0EEENS1_21CollectiveEpilogueFwdINS6_IJSA_SC_SB_EEES9_SE_SG_Li384ELb1ELb0ELb0ELb0EEENS1_36VarlenDynamicPersistentTileSchedulerILi192ELi128ELi384ELi32ELb0ELb0ELb1ELb1ELb0ELb1EEEEEEEEEvNT_6ParamsE --------------------------
	.section	.nv.constant0._ZN7cutlass13device_kernelIN5flash11enable_sm90INS1_16FlashAttnFwdSm90INS1_25CollectiveMainloopFwdSm90ILi2EN4cute5tupleIJNS5_1CILi1EEES8_S8_EEENS6_IJNS7_ILi192EEENS7_ILi128EEENS7_ILi64EEEEEELi64ENS_6half_tEfNS_4arch4Sm90ELb0ELb1ELb0ELb1ELb0ELb0ELb0ELb1ELb1ELb0ELb0ELb0EEENS1_21CollectiveEpilogueFwdINS6_IJSA_SC_SB_EEES9_SE_SG_Li384ELb1ELb0ELb0ELb0EEENS1_36VarlenDynamicPersistentTileSchedulerILi192ELi128ELi384ELi32ELb0ELb0ELb1ELb1ELb0ELb1EEEEEEEEEvNT_6ParamsE,"a",@progbits
	.sectionflags	@""
	.align	4
.nv.constant0._ZN7cutlass13device_kernelIN5flash11enable_sm90INS1_16FlashAttnFwdSm90INS1_25CollectiveMainloopFwdSm90ILi2EN4cute5tupleIJNS5_1CILi1EEES8_S8_EEENS6_IJNS7_ILi192EEENS7_ILi128EEENS7_ILi64EEEEEELi64ENS_6half_tEfNS_4arch4Sm90ELb0ELb1ELb0ELb1ELb0ELb0ELb0ELb1ELb1ELb0ELb0ELb0EEENS1_21CollectiveEpilogueFwdINS6_IJSA_SC_SB_EEES9_SE_SG_Li384ELb1ELb0ELb0ELb0EEENS1_36VarlenDynamicPersistentTileSchedulerILi192ELi128ELi384ELi32ELb0ELb0ELb1ELb1ELb0ELb1EEEEEEEEEvNT_6ParamsE:
	.zero		3200


//--------------------- .nv.constant0._ZN7cutlass13device_kernelIN5flash11enable_sm90INS1_16FlashAttnFwdSm90INS1_25CollectiveMainloopFwdSm90ILi2EN4cute5tupleIJNS5_1CILi1EEES8_S8_EEENS6_IJNS7_ILi192EEENS7_ILi128EEENS7_ILi64EEEEEELi64ENS_6half_tEfNS_4arch4Sm90ELb0ELb1ELb0ELb1ELb0ELb1ELb0ELb1ELb1ELb0ELb0ELb0EEENS1_21CollectiveEpilogueFwdINS6_IJSA_SC_SB_EEES9_SE_SG_Li384ELb1ELb0ELb0ELb0EEENS1_36VarlenDynamicPersistentTileSchedulerILi192ELi128ELi384ELi32ELb0ELb0ELb1ELb1ELb0ELb1EEEEEEEEEvNT_6ParamsE --------------------------
	.section	.nv.constant0._ZN7cutlass13device_kernelIN5flash11enable_sm90INS1_16FlashAttnFwdSm90INS1_25CollectiveMainloopFwdSm90ILi2EN4cute5tupleIJNS5_1CILi1EEES8_S8_EEENS6_IJNS7_ILi192EEENS7_ILi128EEENS7_ILi64EEEEEELi64ENS_6half_tEfNS_4arch4Sm90ELb0ELb1ELb0ELb1ELb0ELb1ELb0ELb1ELb1ELb0ELb0ELb0EEENS1_21CollectiveEpilogueFwdINS6_IJSA_SC_SB_EEES9_SE_SG_Li384ELb1ELb0ELb0ELb0EEENS1_36VarlenDynamicPersistentTileSchedulerILi192ELi128ELi384ELi32ELb0ELb0ELb1ELb1ELb0ELb1EEEEEEEEEvNT_6ParamsE,"a",@progbits
	.sectionflags	@""
	.align	4
.nv.constant0._ZN7cutlass13device_kernelIN5flash11enable_sm90INS1_16FlashAttnFwdSm90INS1_25CollectiveMainloopFwdSm90ILi2EN4cute5tupleIJNS5_1CILi1EEES8_S8_EEENS6_IJNS7_ILi192EEENS7_ILi128EEENS7_ILi64EEEEEELi64ENS_6half_tEfNS_4arch4Sm90ELb0ELb1ELb0ELb1ELb0ELb1ELb0ELb1ELb1ELb0ELb0ELb0EEENS1_21CollectiveEpilogueFwdINS6_IJSA_SC_SB_EEES9_SE_SG_Li384ELb1ELb0ELb0ELb0EEENS1_36VarlenDynamicPersistentTileSchedulerILi192ELi128ELi384ELi32ELb0ELb0ELb1ELb1ELb0ELb1EEEEEEEEEvNT_6ParamsE:
	.zero		3200


//--------------------- .nv.constant0._ZN7cutlass13device_kernelIN5flash11enable_sm90INS1_16FlashAttnFwdSm90INS1_25CollectiveMainloopFwdSm90ILi2EN4cute5tupleIJNS5_1CILi1EEES8_S8_EEENS6_IJNS7_ILi192EEENS7_ILi128EEENS7_ILi64EEEEEELi64ENS_6half_tEfNS_4arch4Sm90ELb1ELb0ELb0ELb0ELb0ELb0ELb0ELb1ELb1ELb0ELb0ELb0EEENS1_21CollectiveEpilogueFwdINS6_IJSA_SC_SB_EEES9_SE_SG_Li384ELb0ELb0ELb0ELb0EEENS1_30DynamicPersistentTileSchedulerILi384ELi32ELb0ELb0ELb1EEEEEEEEEvNT_6ParamsE --------------------------
	.section	.nv.constant0._ZN7cutlass13device_kernelIN5flash11enable_sm90INS1_16FlashAttnFwdSm90INS1_25CollectiveMainloopFwdSm90ILi2EN4cute5tupleIJNS5_1CILi1EEES8_S8_EEENS6_IJNS7_ILi192EEENS7_ILi128EEENS7_ILi64EEEEEELi64ENS_6half_tEfNS_4arch4Sm90ELb1ELb0ELb0ELb0ELb0ELb0ELb0ELb1ELb1ELb0ELb0ELb0EEENS1_21CollectiveEpilogueFwdINS6_IJSA_SC_SB_EEES9_SE_SG_Li384ELb0ELb0ELb0ELb0EEENS1_30DynamicPersistentTileSchedulerILi384ELi32ELb0ELb0ELb1EEEEEEEEEvNT_6ParamsE,"a",@progbits
	.sectionflags	@""
	.align	4
.nv.constant0._ZN7cutlass13device_kernelIN5flash11enable_sm90INS1_16FlashAttnFwdSm90INS1_25CollectiveMainloopFwdSm90ILi2EN4cute5tupleIJNS5_1CILi1EEES8_S8_EEENS6_IJNS7_ILi192EEENS7_ILi128EEENS7_ILi64EEEEEELi64ENS_6half_tEfNS_4arch4Sm90ELb1ELb0ELb0ELb0ELb0ELb0ELb0ELb1ELb1ELb0ELb0ELb0EEENS1_21CollectiveEpilogueFwdINS6_IJSA_SC_SB_EEES9_SE_SG_Li384ELb0ELb0ELb0ELb0EEENS1_30DynamicPersistentTileSchedulerILi384ELi32ELb0ELb0ELb1EEEEEEEEEvNT_6ParamsE:
	.zero		3584


//--------------------- .nv.constant0._ZN7cutlass13device_kernelIN5flash11enable_sm90INS1_16FlashAttnFwdSm90INS1_25CollectiveMainloopFwdSm90ILi2EN4cute5tupleIJNS5_1CILi1EEES8_S8_EEENS6_IJNS7_ILi192EEENS7_ILi128EEENS7_ILi64EEEEEELi64ENS_6half_tEfNS_4arch4Sm90ELb1ELb0ELb0ELb1ELb0ELb0ELb0ELb1ELb1ELb0ELb0ELb0EEENS1_21CollectiveEpilogueFwdINS6_IJSA_SC_SB_EEES9_SE_SG_Li384ELb1ELb0ELb0ELb0EEENS1_36VarlenDynamicPersistentTileSchedulerILi192ELi128ELi384ELi32ELb0ELb0ELb1ELb1ELb1ELb1EEEEEEEEEvNT_6ParamsE --------------------------
	.section	.nv.constant0._ZN7cutlass13device_kernelIN5flash11enable_sm90INS1_16FlashAttnFwdSm90INS1_25CollectiveMainloopFwdSm90ILi2EN4cute5tupleIJNS5_1CILi1EEES8_S8_EEENS6_IJNS7_ILi192EEENS7_ILi128EEENS7_ILi64EEEEEELi64ENS_6half_tEfNS_4arch4Sm90ELb1ELb0ELb0ELb1ELb0ELb0ELb0ELb1ELb1ELb0ELb0ELb0EEENS1_21CollectiveEpilogueFwdINS6_IJSA_SC_SB_EEES9_SE_SG_Li384ELb1ELb0ELb0ELb0EEENS1_36VarlenDynamicPersistentTileSchedulerILi192ELi128ELi384ELi32ELb0ELb0ELb1ELb1ELb1ELb1EEEEEEEEEvNT_6ParamsE,"a",@progbits
	.sectionflags	@""
	.align	4
.nv.constant0._ZN7cutlass13device_kernelIN5flash11enable_sm90INS1_16FlashAttnFwdSm90INS1_25CollectiveMainloopFwdSm90ILi2EN4cute5tupleIJNS5_1CILi1EEES8_S8_EEENS6_IJNS7_ILi192EEENS7_ILi128EEENS7_ILi64EEEEEELi64ENS_6half_tEfNS_4arch4Sm90ELb1ELb0ELb0ELb1ELb0ELb0ELb0ELb1ELb1ELb0ELb0ELb0EEENS1_21CollectiveEpilogueFwdINS6_IJSA_SC_SB_EEES9_SE_SG_Li384ELb1ELb0ELb0ELb0EEENS1_36VarlenDynamicPersistentTileSchedulerILi192ELi128ELi384ELi32ELb0ELb0ELb1ELb1ELb1ELb1EEEEEEEEEvNT_6ParamsE:
	.zero		3200


//--------------------- .nv.constant0._ZN7cutlass13device_kernelIN5flash11enable_sm90INS1_16FlashAttnFwdSm90INS1_25CollectiveMainloopFwdSm90ILi2EN4cute5tupleIJNS5_1CILi1EEES8_S8_EEENS6_IJNS7_ILi192EEENS7_ILi128EEENS7_ILi64EEEEEELi64ENS_6half_tEfNS_4arch4Sm90ELb1ELb0ELb0ELb1ELb0ELb1ELb0ELb1ELb1ELb0ELb0ELb0EEENS1_21CollectiveEpilogueFwdINS6_IJSA_SC_SB_EEES9_SE_SG_Li384ELb1ELb0ELb0ELb0EEENS1_36VarlenDynamicPersistentTileSchedulerILi192ELi128ELi384ELi32ELb0ELb0ELb1ELb1ELb1ELb1EEEEEEEEEvNT_6ParamsE --------------------------
	.section	.nv.constant0._ZN7cutlass13device_kernelIN5flash11enable_sm90INS1_16FlashAttnFwdSm90INS1_25CollectiveMainloopFwdSm90ILi2EN4cute5tupleIJNS5_1CILi1EEES8_S8_EEENS6_IJNS7_ILi192EEENS7_ILi128EEENS7_ILi64EEEEEELi64ENS_6half_tEfNS_4arch4Sm90ELb1ELb0ELb0ELb1ELb0ELb1ELb0ELb1ELb1ELb0ELb0ELb0EEENS1_21CollectiveEpilogueFwdINS6_IJSA_SC_SB_EEES9_SE_SG_Li384ELb1ELb0ELb0ELb0EEENS1_36VarlenDynamicPersistentTileSchedulerILi192ELi128ELi384ELi32ELb0ELb0ELb1ELb1ELb1ELb1EEEEEEEEEvNT_6ParamsE,"a",@progbits
	.sectionflags	@""
	.align	4
.nv.constant0._ZN7cutlass13device_kernelIN5flash11enable_sm90INS1_16FlashAttnFwdSm90INS1_25CollectiveMainloopFwdSm90ILi2EN4cute5tupleIJNS5_1CILi1EEES8_S8_EEENS6_IJNS7_ILi192EEENS7_ILi128EEENS7_ILi64EEEEEELi64ENS_6half_tEfNS_4arch4Sm90ELb1ELb0ELb0ELb1ELb0ELb1ELb0ELb1ELb1ELb0ELb0ELb0EEENS1_21CollectiveEpilogueFwdINS6_IJSA_SC_SB_EEES9_SE_SG_Li384ELb1ELb0ELb0ELb0EEENS1_36VarlenDynamicPersistentTileSchedulerILi192ELi128ELi384ELi32ELb0ELb0ELb1ELb1ELb1ELb1EEEEEEEEEvNT_6ParamsE:
	.zero		3200


//--------------------- SYMBOLS --------------------------

	.type		.nv.reservedSmem.offset0,@object
	.size		.nv.reservedSmem.offset0,0x4
	.type		__assertfail,@function
